	.target	sm_80

	.elftype	@"ET_EXEC"


//--------------------- .note.nv.tkinfo           --------------------------
	.section	.note.nv.tkinfo,"",@"SHT_NOTE"
	.sectionflags	@"SHF_NOTE_NV_TKINFO"
	.tkinfo
        /*0018*/ 	.word	0x00000002
        /*0030*/ 	.string	""
        /*0030*/ 	.string	"ptxas"
        /*0030*/ 	.string	"Cuda compilation tools, release 13.0, V13.0.88"
        /*0030*/ 	.string	"Build cuda_13.0.r13.0/compiler.36424714_0"
        /*0030*/ 	.string	"-arch sm_80 -m 64 "



//--------------------- .note.nv.cuinfo           --------------------------
	.section	.note.nv.cuinfo,"",@"SHT_NOTE"
	.sectionflags	@"SHF_NOTE_NV_CUINFO"
        /*0018*/ 	.short	0x0002
        /*001a*/ 	.short	0x0050
        /*001c*/ 	.short	0x0082
	.zero		2


//--------------------- .nv.info                  --------------------------
	.section	.nv.info,"",@"SHT_CUDA_INFO"
	.align	4


	//----- nvinfo : EIATTR_REGCOUNT
	.align		4
        /*0000*/ 	.byte	0x04, 0x2f
        /*0002*/ 	.short	(.L_39 - .L_38)
	.align		4
.L_38:
        /*0004*/ 	.word	index@(_ZN2at6native29vectorized_elementwise_kernelILi8EZZZNS0_54_GLOBAL__N__7dbc7496_16_ComplexKernel_cu_b2145a98_310719complex_kernel_cudaERNS_14TensorIteratorEENKUlvE_clEvENKUlvE_clEvEUlddE_St5arrayIPcLm3EEEEviT0_T1_)
        /*0008*/ 	.word	0x00000004


	//----- nvinfo : EIATTR_FRAME_SIZE
	.align		4
.L_39:
        /*000c*/ 	.byte	0x04, 0x11
        /*000e*/ 	.short	(.L_41 - .L_40)
	.align		4
.L_40:
        /*0010*/ 	.word	index@(_ZN2at6native29vectorized_elementwise_kernelILi8EZZZNS0_54_GLOBAL__N__7dbc7496_16_ComplexKernel_cu_b2145a98_310719complex_kernel_cudaERNS_14TensorIteratorEENKUlvE_clEvENKUlvE_clEvEUlddE_St5arrayIPcLm3EEEEviT0_T1_)
        /*0014*/ 	.word	0x00000000


	//----- nvinfo : EIATTR_REGCOUNT
	.align		4
.L_41:
        /*0018*/ 	.byte	0x04, 0x2f
        /*001a*/ 	.short	(.L_43 - .L_42)
	.align		4
.L_42:
        /*001c*/ 	.word	index@(_ZN2at6native29vectorized_elementwise_kernelILi4EZZZNS0_54_GLOBAL__N__7dbc7496_16_ComplexKernel_cu_b2145a98_310719complex_kernel_cudaERNS_14TensorIteratorEENKUlvE_clEvENKUlvE_clEvEUlddE_St5arrayIPcLm3EEEEviT0_T1_)
        /*0020*/ 	.word	0x00000030


	//----- nvinfo : EIATTR_FRAME_SIZE
	.align		4
.L_43:
        /*0024*/ 	.byte	0x04, 0x11
        /*0026*/ 	.short	(.L_45 - .L_44)
	.align		4
.L_44:
        /*0028*/ 	.word	index@(_ZN2at6native29vectorized_elementwise_kernelILi4EZZZNS0_54_GLOBAL__N__7dbc7496_16_ComplexKernel_cu_b2145a98_310719complex_kernel_cudaERNS_14TensorIteratorEENKUlvE_clEvENKUlvE_clEvEUlddE_St5arrayIPcLm3EEEEviT0_T1_)
        /*002c*/ 	.word	0x00000000


	//----- nvinfo : EIATTR_REGCOUNT
	.align		4
.L_45:
        /*0030*/ 	.byte	0x04, 0x2f
        /*0032*/ 	.short	(.L_47 - .L_46)
	.align		4
.L_46:
        /*0034*/ 	.word	index@(_ZN2at6native29vectorized_elementwise_kernelILi2EZZZNS0_54_GLOBAL__N__7dbc7496_16_ComplexKernel_cu_b2145a98_310719complex_kernel_cudaERNS_14TensorIteratorEENKUlvE_clEvENKUlvE_clEvEUlddE_St5arrayIPcLm3EEEEviT0_T1_)
        /*0038*/ 	.word	0x00000030


	//----- nvinfo : EIATTR_FRAME_SIZE
	.align		4
.L_47:
        /*003c*/ 	.byte	0x04, 0x11
        /*003e*/ 	.short	(.L_49 - .L_48)
	.align		4
.L_48:
        /*0040*/ 	.word	index@(_ZN2at6native29vectorized_elementwise_kernelILi2EZZZNS0_54_GLOBAL__N__7dbc7496_16_ComplexKernel_cu_b2145a98_310719complex_kernel_cudaERNS_14TensorIteratorEENKUlvE_clEvENKUlvE_clEvEUlddE_St5arrayIPcLm3EEEEviT0_T1_)
        /*0044*/ 	.word	0x00000000


	//----- nvinfo : EIATTR_REGCOUNT
	.align		4
.L_49:
        /*0048*/ 	.byte	0x04, 0x2f
        /*004a*/ 	.short	(.L_51 - .L_50)
	.align		4
.L_50:
        /*004c*/ 	.word	index@(_ZN2at6native27unrolled_elementwise_kernelIZZZNS0_54_GLOBAL__N__7dbc7496_16_ComplexKernel_cu_b2145a98_310719complex_kernel_cudaERNS_14TensorIteratorEENKUlvE_clEvENKUlvE_clEvEUlddE_St5arrayIPcLm3EELi4E23TrivialOffsetCalculatorILi2EjESB_ILi1EjENS0_6memory15LoadWithoutCastENSE_16StoreWithoutCastEEEviT_T0_T2_T3_T4_T5_)
        /*0050*/ 	.word	0x00000020


	//----- nvinfo : EIATTR_FRAME_SIZE
	.align		4
.L_51:
        /*0054*/ 	.byte	0x04, 0x11
        /*0056*/ 	.short	(.L_53 - .L_52)
	.align		4
.L_52:
        /*0058*/ 	.word	index@(_ZN2at6native27unrolled_elementwise_kernelIZZZNS0_54_GLOBAL__N__7dbc7496_16_ComplexKernel_cu_b2145a98_310719complex_kernel_cudaERNS_14TensorIteratorEENKUlvE_clEvENKUlvE_clEvEUlddE_St5arrayIPcLm3EELi4E23TrivialOffsetCalculatorILi2EjESB_ILi1EjENS0_6memory15LoadWithoutCastENSE_16StoreWithoutCastEEEviT_T0_T2_T3_T4_T5_)
        /*005c*/ 	.word	0x00000000


	//----- nvinfo : EIATTR_REGCOUNT
	.align		4
.L_53:
        /*0060*/ 	.byte	0x04, 0x2f
        /*0062*/ 	.short	(.L_55 - .L_54)
	.align		4
.L_54:
        /*0064*/ 	.word	index@(_ZN2at6native18elementwise_kernelILi128ELi2EZNS0_22gpu_kernel_impl_nocastIZZZNS0_54_GLOBAL__N__7dbc7496_16_ComplexKernel_cu_b2145a98_310719complex_kernel_cudaERNS_14TensorIteratorEENKUlvE_clEvENKUlvE_clEvEUlddE_EEvRNS_18TensorIteratorBaseERKT_EUliE_EEviT1_)
        /*0068*/ 	.word	0x0000000c


	//----- nvinfo : EIATTR_FRAME_SIZE
	.align		4
.L_55:
        /*006c*/ 	.byte	0x04, 0x11
        /*006e*/ 	.short	(.L_57 - .L_56)
	.align		4
.L_56:
        /*0070*/ 	.word	index@(_ZN2at6native18elementwise_kernelILi128ELi2EZNS0_22gpu_kernel_impl_nocastIZZZNS0_54_GLOBAL__N__7dbc7496_16_ComplexKernel_cu_b2145a98_310719complex_kernel_cudaERNS_14TensorIteratorEENKUlvE_clEvENKUlvE_clEvEUlddE_EEvRNS_18TensorIteratorBaseERKT_EUliE_EEviT1_)
        /*0074*/ 	.word	0x00000000


	//----- nvinfo : EIATTR_REGCOUNT
	.align		4
.L_57:
        /*0078*/ 	.byte	0x04, 0x2f
        /*007a*/ 	.short	(.L_59 - .L_58)
	.align		4
.L_58:
        /*007c*/ 	.word	index@(_ZN2at6native27unrolled_elementwise_kernelIZZZNS0_54_GLOBAL__N__7dbc7496_16_ComplexKernel_cu_b2145a98_310719complex_kernel_cudaERNS_14TensorIteratorEENKUlvE_clEvENKUlvE_clEvEUlddE_St5arrayIPcLm3EELi4E23TrivialOffsetCalculatorILi2EjESB_ILi1EjENS0_6memory12LoadWithCastILi2EEENSE_13StoreWithCastILi1EEEEEviT_T0_T2_T3_T4_T5_)
        /*0080*/ 	.word	0x00000028


	//----- nvinfo : EIATTR_FRAME_SIZE
	.align		4
.L_59:
        /*0084*/ 	.byte	0x04, 0x11
        /*0086*/ 	.short	(.L_61 - .L_60)
	.align		4
.L_60:
        /*0088*/ 	.word	index@(_ZN2at6native27unrolled_elementwise_kernelIZZZNS0_54_GLOBAL__N__7dbc7496_16_ComplexKernel_cu_b2145a98_310719complex_kernel_cudaERNS_14TensorIteratorEENKUlvE_clEvENKUlvE_clEvEUlddE_St5arrayIPcLm3EELi4E23TrivialOffsetCalculatorILi2EjESB_ILi1EjENS0_6memory12LoadWithCastILi2EEENSE_13StoreWithCastILi1EEEEEviT_T0_T2_T3_T4_T5_)
        /*008c*/ 	.word	0x00000000


	//----- nvinfo : EIATTR_REGCOUNT
	.align		4
.L_61:
        /*0090*/ 	.byte	0x04, 0x2f
        /*0092*/ 	.short	(.L_63 - .L_62)
	.align		4
.L_62:
        /*0094*/ 	.word	index@(_ZN2at6native18elementwise_kernelILi128ELi4EZNS0_15gpu_kernel_implIZZZNS0_54_GLOBAL__N__7dbc7496_16_ComplexKernel_cu_b2145a98_310719complex_kernel_cudaERNS_14TensorIteratorEENKUlvE_clEvENKUlvE_clEvEUlddE_EEvRNS_18TensorIteratorBaseERKT_EUliE_EEviT1_)
        /*0098*/ 	.word	0x0000001e


	//----- nvinfo : EIATTR_FRAME_SIZE
	.align		4
.L_63:
        /*009c*/ 	.byte	0x04, 0x11
        /*009e*/ 	.short	(.L_65 - .L_64)
	.align		4
.L_64:
        /*00a0*/ 	.word	index@(_ZN2at6native18elementwise_kernelILi128ELi4EZNS0_15gpu_kernel_implIZZZNS0_54_GLOBAL__N__7dbc7496_16_ComplexKernel_cu_b2145a98_310719complex_kernel_cudaERNS_14TensorIteratorEENKUlvE_clEvENKUlvE_clEvEUlddE_EEvRNS_18TensorIteratorBaseERKT_EUliE_EEviT1_)
        /*00a4*/ 	.word	0x00000000


	//----- nvinfo : EIATTR_REGCOUNT
	.align		4
.L_65:
        /*00a8*/ 	.byte	0x04, 0x2f
        /*00aa*/ 	.short	(.L_67 - .L_66)
	.align		4
.L_66:
        /*00ac*/ 	.word	index@(_ZN2at6native29vectorized_elementwise_kernelILi8EZZZNS0_54_GLOBAL__N__7dbc7496_16_ComplexKernel_cu_b2145a98_310719complex_kernel_cudaERNS_14TensorIteratorEENKUlvE_clEvENKUlvE0_clEvEUlffE_St5arrayIPcLm3EEEEviT0_T1_)
        /*00b0*/ 	.word	0x00000004


	//----- nvinfo : EIATTR_FRAME_SIZE
	.align		4
.L_67:
        /*00b4*/ 	.byte	0x04, 0x11
        /*00b6*/ 	.short	(.L_69 - .L_68)
	.align		4
.L_68:
        /*00b8*/ 	.word	index@(_ZN2at6native29vectorized_elementwise_kernelILi8EZZZNS0_54_GLOBAL__N__7dbc7496_16_ComplexKernel_cu_b2145a98_310719complex_kernel_cudaERNS_14TensorIteratorEENKUlvE_clEvENKUlvE0_clEvEUlffE_St5arrayIPcLm3EEEEviT0_T1_)
        /*00bc*/ 	.word	0x00000000


	//----- nvinfo : EIATTR_REGCOUNT
	.align		4
.L_69:
        /*00c0*/ 	.byte	0x04, 0x2f
        /*00c2*/ 	.short	(.L_71 - .L_70)
	.align		4
.L_70:
        /*00c4*/ 	.word	index@(_ZN2at6native29vectorized_elementwise_kernelILi4EZZZNS0_54_GLOBAL__N__7dbc7496_16_ComplexKernel_cu_b2145a98_310719complex_kernel_cudaERNS_14TensorIteratorEENKUlvE_clEvENKUlvE0_clEvEUlffE_St5arrayIPcLm3EEEEviT0_T1_)
        /*00c8*/ 	.word	0x00000020


	//----- nvinfo : EIATTR_FRAME_SIZE
	.align		4
.L_71:
        /*00cc*/ 	.byte	0x04, 0x11
        /*00ce*/ 	.short	(.L_73 - .L_72)
	.align		4
.L_72:
        /*00d0*/ 	.word	index@(_ZN2at6native29vectorized_elementwise_kernelILi4EZZZNS0_54_GLOBAL__N__7dbc7496_16_ComplexKernel_cu_b2145a98_310719complex_kernel_cudaERNS_14TensorIteratorEENKUlvE_clEvENKUlvE0_clEvEUlffE_St5arrayIPcLm3EEEEviT0_T1_)
        /*00d4*/ 	.word	0x00000000


	//----- nvinfo : EIATTR_REGCOUNT
	.align		4
.L_73:
        /*00d8*/ 	.byte	0x04, 0x2f
        /*00da*/ 	.short	(.L_75 - .L_74)
	.align		4
.L_74:
        /*00dc*/ 	.word	index@(_ZN2at6native29vectorized_elementwise_kernelILi2EZZZNS0_54_GLOBAL__N__7dbc7496_16_ComplexKernel_cu_b2145a98_310719complex_kernel_cudaERNS_14TensorIteratorEENKUlvE_clEvENKUlvE0_clEvEUlffE_St5arrayIPcLm3EEEEviT0_T1_)
        /*00e0*/ 	.word	0x00000020


	//----- nvinfo : EIATTR_FRAME_SIZE
	.align		4
.L_75:
        /*00e4*/ 	.byte	0x04, 0x11
        /*00e6*/ 	.short	(.L_77 - .L_76)
	.align		4
.L_76:
        /*00e8*/ 	.word	index@(_ZN2at6native29vectorized_elementwise_kernelILi2EZZZNS0_54_GLOBAL__N__7dbc7496_16_ComplexKernel_cu_b2145a98_310719complex_kernel_cudaERNS_14TensorIteratorEENKUlvE_clEvENKUlvE0_clEvEUlffE_St5arrayIPcLm3EEEEviT0_T1_)
        /*00ec*/ 	.word	0x00000000


	//----- nvinfo : EIATTR_REGCOUNT
	.align		4
.L_77:
        /*00f0*/ 	.byte	0x04, 0x2f
        /*00f2*/ 	.short	(.L_79 - .L_78)
	.align		4
.L_78:
        /*00f4*/ 	.word	index@(_ZN2at6native27unrolled_elementwise_kernelIZZZNS0_54_GLOBAL__N__7dbc7496_16_ComplexKernel_cu_b2145a98_310719complex_kernel_cudaERNS_14TensorIteratorEENKUlvE_clEvENKUlvE0_clEvEUlffE_St5arrayIPcLm3EELi4E23TrivialOffsetCalculatorILi2EjESB_ILi1EjENS0_6memory15LoadWithoutCastENSE_16StoreWithoutCastEEEviT_T0_T2_T3_T4_T5_)
        /*00f8*/ 	.word	0x0000001c


	//----- nvinfo : EIATTR_FRAME_SIZE
	.align		4
.L_79:
        /*00fc*/ 	.byte	0x04, 0x11
        /*00fe*/ 	.short	(.L_81 - .L_80)
	.align		4
.L_80:
        /*0100*/ 	.word	index@(_ZN2at6native27unrolled_elementwise_kernelIZZZNS0_54_GLOBAL__N__7dbc7496_16_ComplexKernel_cu_b2145a98_310719complex_kernel_cudaERNS_14TensorIteratorEENKUlvE_clEvENKUlvE0_clEvEUlffE_St5arrayIPcLm3EELi4E23TrivialOffsetCalculatorILi2EjESB_ILi1EjENS0_6memory15LoadWithoutCastENSE_16StoreWithoutCastEEEviT_T0_T2_T3_T4_T5_)
        /*0104*/ 	.word	0x00000000


	//----- nvinfo : EIATTR_REGCOUNT
	.align		4
.L_81:
        /*0108*/ 	.byte	0x04, 0x2f
        /*010a*/ 	.short	(.L_83 - .L_82)
	.align		4
.L_82:
        /*010c*/ 	.word	index@(_ZN2at6native18elementwise_kernelILi128ELi2EZNS0_22gpu_kernel_impl_nocastIZZZNS0_54_GLOBAL__N__7dbc7496_16_ComplexKernel_cu_b2145a98_310719complex_kernel_cudaERNS_14TensorIteratorEENKUlvE_clEvENKUlvE0_clEvEUlffE_EEvRNS_18TensorIteratorBaseERKT_EUliE_EEviT1_)
        /*0110*/ 	.word	0x0000000e


	//----- nvinfo : EIATTR_FRAME_SIZE
	.align		4
.L_83:
        /*0114*/ 	.byte	0x04, 0x11
        /*0116*/ 	.short	(.L_85 - .L_84)
	.align		4
.L_84:
        /*0118*/ 	.word	index@(_ZN2at6native18elementwise_kernelILi128ELi2EZNS0_22gpu_kernel_impl_nocastIZZZNS0_54_GLOBAL__N__7dbc7496_16_ComplexKernel_cu_b2145a98_310719complex_kernel_cudaERNS_14TensorIteratorEENKUlvE_clEvENKUlvE0_clEvEUlffE_EEvRNS_18TensorIteratorBaseERKT_EUliE_EEviT1_)
        /*011c*/ 	.word	0x00000000


	//----- nvinfo : EIATTR_REGCOUNT
	.align		4
.L_85:
        /*0120*/ 	.byte	0x04, 0x2f
        /*0122*/ 	.short	(.L_87 - .L_86)
	.align		4
.L_86:
        /*0124*/ 	.word	index@(_ZN2at6native27unrolled_elementwise_kernelIZZZNS0_54_GLOBAL__N__7dbc7496_16_ComplexKernel_cu_b2145a98_310719complex_kernel_cudaERNS_14TensorIteratorEENKUlvE_clEvENKUlvE0_clEvEUlffE_St5arrayIPcLm3EELi4E23TrivialOffsetCalculatorILi2EjESB_ILi1EjENS0_6memory12LoadWithCastILi2EEENSE_13StoreWithCastILi1EEEEEviT_T0_T2_T3_T4_T5_)
        /*0128*/ 	.word	0x00000020


	//----- nvinfo : EIATTR_FRAME_SIZE
	.align		4
.L_87:
        /*012c*/ 	.byte	0x04, 0x11
        /*012e*/ 	.short	(.L_89 - .L_88)
	.align		4
.L_88:
        /*0130*/ 	.word	index@(_ZN2at6native27unrolled_elementwise_kernelIZZZNS0_54_GLOBAL__N__7dbc7496_16_ComplexKernel_cu_b2145a98_310719complex_kernel_cudaERNS_14TensorIteratorEENKUlvE_clEvENKUlvE0_clEvEUlffE_St5arrayIPcLm3EELi4E23TrivialOffsetCalculatorILi2EjESB_ILi1EjENS0_6memory12LoadWithCastILi2EEENSE_13StoreWithCastILi1EEEEEviT_T0_T2_T3_T4_T5_)
        /*0134*/ 	.word	0x00000000


	//----- nvinfo : EIATTR_REGCOUNT
	.align		4
.L_89:
        /*0138*/ 	.byte	0x04, 0x2f
        /*013a*/ 	.short	(.L_91 - .L_90)
	.align		4
.L_90:
        /*013c*/ 	.word	index@(_ZN2at6native18elementwise_kernelILi128ELi4EZNS0_15gpu_kernel_implIZZZNS0_54_GLOBAL__N__7dbc7496_16_ComplexKernel_cu_b2145a98_310719complex_kernel_cudaERNS_14TensorIteratorEENKUlvE_clEvENKUlvE0_clEvEUlffE_EEvRNS_18TensorIteratorBaseERKT_EUliE_EEviT1_)
        /*0140*/ 	.word	0x0000001b


	//----- nvinfo : EIATTR_FRAME_SIZE
	.align		4
.L_91:
        /*0144*/ 	.byte	0x04, 0x11
        /*0146*/ 	.short	(.L_93 - .L_92)
	.align		4
.L_92:
        /*0148*/ 	.word	index@(_ZN2at6native18elementwise_kernelILi128ELi4EZNS0_15gpu_kernel_implIZZZNS0_54_GLOBAL__N__7dbc7496_16_ComplexKernel_cu_b2145a98_310719complex_kernel_cudaERNS_14TensorIteratorEENKUlvE_clEvENKUlvE0_clEvEUlffE_EEvRNS_18TensorIteratorBaseERKT_EUliE_EEviT1_)
        /*014c*/ 	.word	0x00000000


	//----- nvinfo : EIATTR_REGCOUNT
	.align		4
.L_93:
        /*0150*/ 	.byte	0x04, 0x2f
        /*0152*/ 	.short	(.L_95 - .L_94)
	.align		4
.L_94:
        /*0154*/ 	.word	index@(_ZN2at6native29vectorized_elementwise_kernelILi8EZZZNS0_54_GLOBAL__N__7dbc7496_16_ComplexKernel_cu_b2145a98_310719complex_kernel_cudaERNS_14TensorIteratorEENKUlvE_clEvENKUlvE1_clEvEUlN3c104HalfES8_E_St5arrayIPcLm3EEEEviT0_T1_)
        /*0158*/ 	.word	0x00000004


	//----- nvinfo : EIATTR_FRAME_SIZE
	.align		4
.L_95:
        /*015c*/ 	.byte	0x04, 0x11
        /*015e*/ 	.short	(.L_97 - .L_96)
	.align		4
.L_96:
        /*0160*/ 	.word	index@(_ZN2at6native29vectorized_elementwise_kernelILi8EZZZNS0_54_GLOBAL__N__7dbc7496_16_ComplexKernel_cu_b2145a98_310719complex_kernel_cudaERNS_14TensorIteratorEENKUlvE_clEvENKUlvE1_clEvEUlN3c104HalfES8_E_St5arrayIPcLm3EEEEviT0_T1_)
        /*0164*/ 	.word	0x00000000


	//----- nvinfo : EIATTR_REGCOUNT
	.align		4
.L_97:
        /*0168*/ 	.byte	0x04, 0x2f
        /*016a*/ 	.short	(.L_99 - .L_98)
	.align		4
.L_98:
        /*016c*/ 	.word	index@(_ZN2at6native29vectorized_elementwise_kernelILi4EZZZNS0_54_GLOBAL__N__7dbc7496_16_ComplexKernel_cu_b2145a98_310719complex_kernel_cudaERNS_14TensorIteratorEENKUlvE_clEvENKUlvE1_clEvEUlN3c104HalfES8_E_St5arrayIPcLm3EEEEviT0_T1_)
        /*0170*/ 	.word	0x00000020


	//----- nvinfo : EIATTR_FRAME_SIZE
	.align		4
.L_99:
        /*0174*/ 	.byte	0x04, 0x11
        /*0176*/ 	.short	(.L_101 - .L_100)
	.align		4
.L_100:
        /*0178*/ 	.word	index@(_ZN2at6native29vectorized_elementwise_kernelILi4EZZZNS0_54_GLOBAL__N__7dbc7496_16_ComplexKernel_cu_b2145a98_310719complex_kernel_cudaERNS_14TensorIteratorEENKUlvE_clEvENKUlvE1_clEvEUlN3c104HalfES8_E_St5arrayIPcLm3EEEEviT0_T1_)
        /*017c*/ 	.word	0x00000000


	//----- nvinfo : EIATTR_REGCOUNT
	.align		4
.L_101:
        /*0180*/ 	.byte	0x04, 0x2f
        /*0182*/ 	.short	(.L_103 - .L_102)
	.align		4
.L_102:
        /*0184*/ 	.word	index@(_ZN2at6native29vectorized_elementwise_kernelILi2EZZZNS0_54_GLOBAL__N__7dbc7496_16_ComplexKernel_cu_b2145a98_310719complex_kernel_cudaERNS_14TensorIteratorEENKUlvE_clEvENKUlvE1_clEvEUlN3c104HalfES8_E_St5arrayIPcLm3EEEEviT0_T1_)
        /*0188*/ 	.word	0x00000020


	//----- nvinfo : EIATTR_FRAME_SIZE
	.align		4
.L_103:
        /*018c*/ 	.byte	0x04, 0x11
        /*018e*/ 	.short	(.L_105 - .L_104)
	.align		4
.L_104:
        /*0190*/ 	.word	index@(_ZN2at6native29vectorized_elementwise_kernelILi2EZZZNS0_54_GLOBAL__N__7dbc7496_16_ComplexKernel_cu_b2145a98_310719complex_kernel_cudaERNS_14TensorIteratorEENKUlvE_clEvENKUlvE1_clEvEUlN3c104HalfES8_E_St5arrayIPcLm3EEEEviT0_T1_)
        /*0194*/ 	.word	0x00000000


	//----- nvinfo : EIATTR_REGCOUNT
	.align		4
.L_105:
        /*0198*/ 	.byte	0x04, 0x2f
        /*019a*/ 	.short	(.L_107 - .L_106)
	.align		4
.L_106:
        /*019c*/ 	.word	index@(_ZN2at6native27unrolled_elementwise_kernelIZZZNS0_54_GLOBAL__N__7dbc7496_16_ComplexKernel_cu_b2145a98_310719complex_kernel_cudaERNS_14TensorIteratorEENKUlvE_clEvENKUlvE1_clEvEUlN3c104HalfES8_E_St5arrayIPcLm3EELi4E23TrivialOffsetCalculatorILi2EjESD_ILi1EjENS0_6memory15LoadWithoutCastENSG_16StoreWithoutCastEEEviT_T0_T2_T3_T4_T5_)
        /*01a0*/ 	.word	0x0000001a


	//----- nvinfo : EIATTR_FRAME_SIZE
	.align		4
.L_107:
        /*01a4*/ 	.byte	0x04, 0x11
        /*01a6*/ 	.short	(.L_109 - .L_108)
	.align		4
.L_108:
        /*01a8*/ 	.word	index@(_ZN2at6native27unrolled_elementwise_kernelIZZZNS0_54_GLOBAL__N__7dbc7496_16_ComplexKernel_cu_b2145a98_310719complex_kernel_cudaERNS_14TensorIteratorEENKUlvE_clEvENKUlvE1_clEvEUlN3c104HalfES8_E_St5arrayIPcLm3EELi4E23TrivialOffsetCalculatorILi2EjESD_ILi1EjENS0_6memory15LoadWithoutCastENSG_16StoreWithoutCastEEEviT_T0_T2_T3_T4_T5_)
        /*01ac*/ 	.word	0x00000000


	//----- nvinfo : EIATTR_REGCOUNT
	.align		4
.L_109:
        /*01b0*/ 	.byte	0x04, 0x2f
        /*01b2*/ 	.short	(.L_111 - .L_110)
	.align		4
.L_110:
        /*01b4*/ 	.word	index@(_ZN2at6native18elementwise_kernelILi128ELi2EZNS0_22gpu_kernel_impl_nocastIZZZNS0_54_GLOBAL__N__7dbc7496_16_ComplexKernel_cu_b2145a98_310719complex_kernel_cudaERNS_14TensorIteratorEENKUlvE_clEvENKUlvE1_clEvEUlN3c104HalfES9_E_EEvRNS_18TensorIteratorBaseERKT_EUliE_EEviT1_)
        /*01b8*/ 	.word	0x0000000c


	//----- nvinfo : EIATTR_FRAME_SIZE
	.align		4
.L_111:
        /*01bc*/ 	.byte	0x04, 0x11
        /*01be*/ 	.short	(.L_113 - .L_112)
	.align		4
.L_112:
        /*01c0*/ 	.word	index@(_ZN2at6native18elementwise_kernelILi128ELi2EZNS0_22gpu_kernel_impl_nocastIZZZNS0_54_GLOBAL__N__7dbc7496_16_ComplexKernel_cu_b2145a98_310719complex_kernel_cudaERNS_14TensorIteratorEENKUlvE_clEvENKUlvE1_clEvEUlN3c104HalfES9_E_EEvRNS_18TensorIteratorBaseERKT_EUliE_EEviT1_)
        /*01c4*/ 	.word	0x00000000


	//----- nvinfo : EIATTR_REGCOUNT
	.align		4
.L_113:
        /*01c8*/ 	.byte	0x04, 0x2f
        /*01ca*/ 	.short	(.L_115 - .L_114)
	.align		4
.L_114:
        /*01cc*/ 	.word	index@(_ZN2at6native27unrolled_elementwise_kernelIZZZNS0_54_GLOBAL__N__7dbc7496_16_ComplexKernel_cu_b2145a98_310719complex_kernel_cudaERNS_14TensorIteratorEENKUlvE_clEvENKUlvE1_clEvEUlN3c104HalfES8_E_St5arrayIPcLm3EELi4E23TrivialOffsetCalculatorILi2EjESD_ILi1EjENS0_6memory12LoadWithCastILi2EEENSG_13StoreWithCastILi1EEEEEviT_T0_T2_T3_T4_T5_)
        /*01d0*/ 	.word	0x00000020


	//----- nvinfo : EIATTR_FRAME_SIZE
	.align		4
.L_115:
        /*01d4*/ 	.byte	0x04, 0x11
        /*01d6*/ 	.short	(.L_117 - .L_116)
	.align		4
.L_116:
        /*01d8*/ 	.word	index@(_ZN2at6native27unrolled_elementwise_kernelIZZZNS0_54_GLOBAL__N__7dbc7496_16_ComplexKernel_cu_b2145a98_310719complex_kernel_cudaERNS_14TensorIteratorEENKUlvE_clEvENKUlvE1_clEvEUlN3c104HalfES8_E_St5arrayIPcLm3EELi4E23TrivialOffsetCalculatorILi2EjESD_ILi1EjENS0_6memory12LoadWithCastILi2EEENSG_13StoreWithCastILi1EEEEEviT_T0_T2_T3_T4_T5_)
        /*01dc*/ 	.word	0x00000000


	//----- nvinfo : EIATTR_REGCOUNT
	.align		4
.L_117:
        /*01e0*/ 	.byte	0x04, 0x2f
        /*01e2*/ 	.short	(.L_119 - .L_118)
	.align		4
.L_118:
        /*01e4*/ 	.word	index@(_ZN2at6native18elementwise_kernelILi128ELi4EZNS0_15gpu_kernel_implIZZZNS0_54_GLOBAL__N__7dbc7496_16_ComplexKernel_cu_b2145a98_310719complex_kernel_cudaERNS_14TensorIteratorEENKUlvE_clEvENKUlvE1_clEvEUlN3c104HalfES9_E_EEvRNS_18TensorIteratorBaseERKT_EUliE_EEviT1_)
        /*01e8*/ 	.word	0x0000001a


	//----- nvinfo : EIATTR_FRAME_SIZE
	.align		4
.L_119:
        /*01ec*/ 	.byte	0x04, 0x11
        /*01ee*/ 	.short	(.L_121 - .L_120)
	.align		4
.L_120:
        /*01f0*/ 	.word	index@(_ZN2at6native18elementwise_kernelILi128ELi4EZNS0_15gpu_kernel_implIZZZNS0_54_GLOBAL__N__7dbc7496_16_ComplexKernel_cu_b2145a98_310719complex_kernel_cudaERNS_14TensorIteratorEENKUlvE_clEvENKUlvE1_clEvEUlN3c104HalfES9_E_EEvRNS_18TensorIteratorBaseERKT_EUliE_EEviT1_)
        /*01f4*/ 	.word	0x00000000


	//----- nvinfo : EIATTR_REGCOUNT
	.align		4
.L_121:
        /*01f8*/ 	.byte	0x04, 0x2f
        /*01fa*/ 	.short	(.L_123 - .L_122)
	.align		4
.L_122:
        /*01fc*/ 	.word	index@(_ZN2at6native29vectorized_elementwise_kernelILi8EZZZNS0_54_GLOBAL__N__7dbc7496_16_ComplexKernel_cu_b2145a98_310717polar_kernel_cudaERNS_14TensorIteratorEENKUlvE_clEvENKUlvE_clEvEUlddE_St5arrayIPcLm3EEEEviT0_T1_)
        /*0200*/ 	.word	0x00000004


	//----- nvinfo : EIATTR_FRAME_SIZE
	.align		4
.L_123:
        /*0204*/ 	.byte	0x04, 0x11
        /*0206*/ 	.short	(.L_125 - .L_124)
	.align		4
.L_124:
        /*0208*/ 	.word	index@(_ZN2at6native29vectorized_elementwise_kernelILi8EZZZNS0_54_GLOBAL__N__7dbc7496_16_ComplexKernel_cu_b2145a98_310717polar_kernel_cudaERNS_14TensorIteratorEENKUlvE_clEvENKUlvE_clEvEUlddE_St5arrayIPcLm3EEEEviT0_T1_)
        /*020c*/ 	.word	0x00000000


	//----- nvinfo : EIATTR_REGCOUNT
	.align		4
.L_125:
        /*0210*/ 	.byte	0x04, 0x2f
        /*0212*/ 	.short	(.L_127 - .L_126)
	.align		4
.L_126:
        /*0214*/ 	.word	index@(_ZN2at6native29vectorized_elementwise_kernelILi4EZZZNS0_54_GLOBAL__N__7dbc7496_16_ComplexKernel_cu_b2145a98_310717polar_kernel_cudaERNS_14TensorIteratorEENKUlvE_clEvENKUlvE_clEvEUlddE_St5arrayIPcLm3EEEEviT0_T1_)
        /*0218*/ 	.word	0x00000048


	//----- nvinfo : EIATTR_FRAME_SIZE
	.align		4
.L_127:
        /*021c*/ 	.byte	0x04, 0x11
        /*021e*/ 	.short	(.L_129 - .L_128)
	.align		4
.L_128:
        /*0220*/ 	.word	index@($_ZN2at6native29vectorized_elementwise_kernelILi4EZZZNS0_54_GLOBAL__N__7dbc7496_16_ComplexKernel_cu_b2145a98_310717polar_kernel_cudaERNS_14TensorIteratorEENKUlvE_clEvENKUlvE_clEvEUlddE_St5arrayIPcLm3EEEEviT0_T1_$__internal_trig_reduction_slowpathd)
        /*0224*/ 	.word	0x00000000


	//----- nvinfo : EIATTR_FRAME_SIZE
	.align		4
.L_129:
        /*0228*/ 	.byte	0x04, 0x11
        /*022a*/ 	.short	(.L_131 - .L_130)
	.align		4
.L_130:
        /*022c*/ 	.word	index@(_ZN2at6native29vectorized_elementwise_kernelILi4EZZZNS0_54_GLOBAL__N__7dbc7496_16_ComplexKernel_cu_b2145a98_310717polar_kernel_cudaERNS_14TensorIteratorEENKUlvE_clEvENKUlvE_clEvEUlddE_St5arrayIPcLm3EEEEviT0_T1_)
        /*0230*/ 	.word	0x00000028


	//----- nvinfo : EIATTR_REGCOUNT
	.align		4
.L_131:
        /*0234*/ 	.byte	0x04, 0x2f
        /*0236*/ 	.short	(.L_133 - .L_132)
	.align		4
.L_132:
        /*0238*/ 	.word	index@(_ZN2at6native29vectorized_elementwise_kernelILi2EZZZNS0_54_GLOBAL__N__7dbc7496_16_ComplexKernel_cu_b2145a98_310717polar_kernel_cudaERNS_14TensorIteratorEENKUlvE_clEvENKUlvE_clEvEUlddE_St5arrayIPcLm3EEEEviT0_T1_)
        /*023c*/ 	.word	0x00000048


	//----- nvinfo : EIATTR_FRAME_SIZE
	.align		4
.L_133:
        /*0240*/ 	.byte	0x04, 0x11
        /*0242*/ 	.short	(.L_135 - .L_134)
	.align		4
.L_134:
        /*0244*/ 	.word	index@($_ZN2at6native29vectorized_elementwise_kernelILi2EZZZNS0_54_GLOBAL__N__7dbc7496_16_ComplexKernel_cu_b2145a98_310717polar_kernel_cudaERNS_14TensorIteratorEENKUlvE_clEvENKUlvE_clEvEUlddE_St5arrayIPcLm3EEEEviT0_T1_$__internal_trig_reduction_slowpathd)
        /*0248*/ 	.word	0x00000000


	//----- nvinfo : EIATTR_FRAME_SIZE
	.align		4
.L_135:
        /*024c*/ 	.byte	0x04, 0x11
        /*024e*/ 	.short	(.L_137 - .L_136)
	.align		4
.L_136:
        /*0250*/ 	.word	index@(_ZN2at6native29vectorized_elementwise_kernelILi2EZZZNS0_54_GLOBAL__N__7dbc7496_16_ComplexKernel_cu_b2145a98_310717polar_kernel_cudaERNS_14TensorIteratorEENKUlvE_clEvENKUlvE_clEvEUlddE_St5arrayIPcLm3EEEEviT0_T1_)
        /*0254*/ 	.word	0x00000028


	//----- nvinfo : EIATTR_REGCOUNT
	.align		4
.L_137:
        /*0258*/ 	.byte	0x04, 0x2f
        /*025a*/ 	.short	(.L_139 - .L_138)
	.align		4
.L_138:
        /*025c*/ 	.word	index@(_ZN2at6native27unrolled_elementwise_kernelIZZZNS0_54_GLOBAL__N__7dbc7496_16_ComplexKernel_cu_b2145a98_310717polar_kernel_cudaERNS_14TensorIteratorEENKUlvE_clEvENKUlvE_clEvEUlddE_St5arrayIPcLm3EELi4E23TrivialOffsetCalculatorILi2EjESB_ILi1EjENS0_6memory15LoadWithoutCastENSE_16StoreWithoutCastEEEviT_T0_T2_T3_T4_T5_)
        /*0260*/ 	.word	0x00000038


	//----- nvinfo : EIATTR_FRAME_SIZE
	.align		4
.L_139:
        /*0264*/ 	.byte	0x04, 0x11
        /*0266*/ 	.short	(.L_141 - .L_140)
	.align		4
.L_140:
        /*0268*/ 	.word	index@($_ZN2at6native27unrolled_elementwise_kernelIZZZNS0_54_GLOBAL__N__7dbc7496_16_ComplexKernel_cu_b2145a98_310717polar_kernel_cudaERNS_14TensorIteratorEENKUlvE_clEvENKUlvE_clEvEUlddE_St5arrayIPcLm3EELi4E23TrivialOffsetCalculatorILi2EjESB_ILi1EjENS0_6memory15LoadWithoutCastENSE_16StoreWithoutCastEEEviT_T0_T2_T3_T4_T5_$__internal_trig_reduction_slowpathd)
        /*026c*/ 	.word	0x00000000


	//----- nvinfo : EIATTR_FRAME_SIZE
	.align		4
.L_141:
        /*0270*/ 	.byte	0x04, 0x11
        /*0272*/ 	.short	(.L_143 - .L_142)
	.align		4
.L_142:
        /*0274*/ 	.word	index@(_ZN2at6native27unrolled_elementwise_kernelIZZZNS0_54_GLOBAL__N__7dbc7496_16_ComplexKernel_cu_b2145a98_310717polar_kernel_cudaERNS_14TensorIteratorEENKUlvE_clEvENKUlvE_clEvEUlddE_St5arrayIPcLm3EELi4E23TrivialOffsetCalculatorILi2EjESB_ILi1EjENS0_6memory15LoadWithoutCastENSE_16StoreWithoutCastEEEviT_T0_T2_T3_T4_T5_)
        /*0278*/ 	.word	0x00000028


	//----- nvinfo : EIATTR_REGCOUNT
	.align		4
.L_143:
        /*027c*/ 	.byte	0x04, 0x2f
        /*027e*/ 	.short	(.L_145 - .L_144)
	.align		4
.L_144:
        /*0280*/ 	.word	index@(_ZN2at6native18elementwise_kernelILi128ELi2EZNS0_22gpu_kernel_impl_nocastIZZZNS0_54_GLOBAL__N__7dbc7496_16_ComplexKernel_cu_b2145a98_310717polar_kernel_cudaERNS_14TensorIteratorEENKUlvE_clEvENKUlvE_clEvEUlddE_EEvRNS_18TensorIteratorBaseERKT_EUliE_EEviT1_)
        /*0284*/ 	.word	0x00000020


	//----- nvinfo : EIATTR_FRAME_SIZE
	.align		4
.L_145:
        /*0288*/ 	.byte	0x04, 0x11
        /*028a*/ 	.short	(.L_147 - .L_146)
	.align		4
.L_146:
        /*028c*/ 	.word	index@($_ZN2at6native18elementwise_kernelILi128ELi2EZNS0_22gpu_kernel_impl_nocastIZZZNS0_54_GLOBAL__N__7dbc7496_16_ComplexKernel_cu_b2145a98_310717polar_kernel_cudaERNS_14TensorIteratorEENKUlvE_clEvENKUlvE_clEvEUlddE_EEvRNS_18TensorIteratorBaseERKT_EUliE_EEviT1_$__internal_trig_reduction_slowpathd)
        /*0290*/ 	.word	0x00000000


	//----- nvinfo : EIATTR_FRAME_SIZE
	.align		4
.L_147:
        /*0294*/ 	.byte	0x04, 0x11
        /*0296*/ 	.short	(.L_149 - .L_148)
	.align		4
.L_148:
        /*0298*/ 	.word	index@(_ZN2at6native18elementwise_kernelILi128ELi2EZNS0_22gpu_kernel_impl_nocastIZZZNS0_54_GLOBAL__N__7dbc7496_16_ComplexKernel_cu_b2145a98_310717polar_kernel_cudaERNS_14TensorIteratorEENKUlvE_clEvENKUlvE_clEvEUlddE_EEvRNS_18TensorIteratorBaseERKT_EUliE_EEviT1_)
        /*029c*/ 	.word	0x00000028


	//----- nvinfo : EIATTR_REGCOUNT
	.align		4
.L_149:
        /*02a0*/ 	.byte	0x04, 0x2f
        /*02a2*/ 	.short	(.L_151 - .L_150)
	.align		4
.L_150:
        /*02a4*/ 	.word	index@(_ZN2at6native27unrolled_elementwise_kernelIZZZNS0_54_GLOBAL__N__7dbc7496_16_ComplexKernel_cu_b2145a98_310717polar_kernel_cudaERNS_14TensorIteratorEENKUlvE_clEvENKUlvE_clEvEUlddE_St5arrayIPcLm3EELi4E23TrivialOffsetCalculatorILi2EjESB_ILi1EjENS0_6memory12LoadWithCastILi2EEENSE_13StoreWithCastILi1EEEEEviT_T0_T2_T3_T4_T5_)
        /*02a8*/ 	.word	0x00000030


	//----- nvinfo : EIATTR_FRAME_SIZE
	.align		4
.L_151:
        /*02ac*/ 	.byte	0x04, 0x11
        /*02ae*/ 	.short	(.L_153 - .L_152)
	.align		4
.L_152:
        /*02b0*/ 	.word	index@($_ZN2at6native27unrolled_elementwise_kernelIZZZNS0_54_GLOBAL__N__7dbc7496_16_ComplexKernel_cu_b2145a98_310717polar_kernel_cudaERNS_14TensorIteratorEENKUlvE_clEvENKUlvE_clEvEUlddE_St5arrayIPcLm3EELi4E23TrivialOffsetCalculatorILi2EjESB_ILi1EjENS0_6memory12LoadWithCastILi2EEENSE_13StoreWithCastILi1EEEEEviT_T0_T2_T3_T4_T5_$__internal_trig_reduction_slowpathd)
        /*02b4*/ 	.word	0x00000000


	//----- nvinfo : EIATTR_FRAME_SIZE
	.align		4
.L_153:
        /*02b8*/ 	.byte	0x04, 0x11
        /*02ba*/ 	.short	(.L_155 - .L_154)
	.align		4
.L_154:
        /*02bc*/ 	.word	index@(_ZN2at6native27unrolled_elementwise_kernelIZZZNS0_54_GLOBAL__N__7dbc7496_16_ComplexKernel_cu_b2145a98_310717polar_kernel_cudaERNS_14TensorIteratorEENKUlvE_clEvENKUlvE_clEvEUlddE_St5arrayIPcLm3EELi4E23TrivialOffsetCalculatorILi2EjESB_ILi1EjENS0_6memory12LoadWithCastILi2EEENSE_13StoreWithCastILi1EEEEEviT_T0_T2_T3_T4_T5_)
        /*02c0*/ 	.word	0x00000028


	//----- nvinfo : EIATTR_REGCOUNT
	.align		4
.L_155:
        /*02c4*/ 	.byte	0x04, 0x2f
        /*02c6*/ 	.short	(.L_157 - .L_156)
	.align		4
.L_156:
        /*02c8*/ 	.word	index@(_ZN2at6native18elementwise_kernelILi128ELi4EZNS0_15gpu_kernel_implIZZZNS0_54_GLOBAL__N__7dbc7496_16_ComplexKernel_cu_b2145a98_310717polar_kernel_cudaERNS_14TensorIteratorEENKUlvE_clEvENKUlvE_clEvEUlddE_EEvRNS_18TensorIteratorBaseERKT_EUliE_EEviT1_)
        /*02cc*/ 	.word	0x00000022


	//----- nvinfo : EIATTR_FRAME_SIZE
	.align		4
.L_157:
        /*02d0*/ 	.byte	0x04, 0x11
        /*02d2*/ 	.short	(.L_159 - .L_158)
	.align		4
.L_158:
        /*02d4*/ 	.word	index@($_ZN2at6native18elementwise_kernelILi128ELi4EZNS0_15gpu_kernel_implIZZZNS0_54_GLOBAL__N__7dbc7496_16_ComplexKernel_cu_b2145a98_310717polar_kernel_cudaERNS_14TensorIteratorEENKUlvE_clEvENKUlvE_clEvEUlddE_EEvRNS_18TensorIteratorBaseERKT_EUliE_EEviT1_$__internal_trig_reduction_slowpathd)
        /*02d8*/ 	.word	0x00000000


	//----- nvinfo : EIATTR_FRAME_SIZE
	.align		4
.L_159:
        /*02dc*/ 	.byte	0x04, 0x11
        /*02de*/ 	.short	(.L_161 - .L_160)
	.align		4
.L_160:
        /*02e0*/ 	.word	index@(_ZN2at6native18elementwise_kernelILi128ELi4EZNS0_15gpu_kernel_implIZZZNS0_54_GLOBAL__N__7dbc7496_16_ComplexKernel_cu_b2145a98_310717polar_kernel_cudaERNS_14TensorIteratorEENKUlvE_clEvENKUlvE_clEvEUlddE_EEvRNS_18TensorIteratorBaseERKT_EUliE_EEviT1_)
        /*02e4*/ 	.word	0x00000028


	//----- nvinfo : EIATTR_REGCOUNT
	.align		4
.L_161:
        /*02e8*/ 	.byte	0x04, 0x2f
        /*02ea*/ 	.short	(.L_163 - .L_162)
	.align		4
.L_162:
        /*02ec*/ 	.word	index@(_ZN2at6native29vectorized_elementwise_kernelILi8EZZZNS0_54_GLOBAL__N__7dbc7496_16_ComplexKernel_cu_b2145a98_310717polar_kernel_cudaERNS_14TensorIteratorEENKUlvE_clEvENKUlvE0_clEvEUlffE_St5arrayIPcLm3EEEEviT0_T1_)
        /*02f0*/ 	.word	0x00000004


	//----- nvinfo : EIATTR_FRAME_SIZE
	.align		4
.L_163:
        /*02f4*/ 	.byte	0x04, 0x11
        /*02f6*/ 	.short	(.L_165 - .L_164)
	.align		4
.L_164:
        /*02f8*/ 	.word	index@(_ZN2at6native29vectorized_elementwise_kernelILi8EZZZNS0_54_GLOBAL__N__7dbc7496_16_ComplexKernel_cu_b2145a98_310717polar_kernel_cudaERNS_14TensorIteratorEENKUlvE_clEvENKUlvE0_clEvEUlffE_St5arrayIPcLm3EEEEviT0_T1_)
        /*02fc*/ 	.word	0x00000000


	//----- nvinfo : EIATTR_REGCOUNT
	.align		4
.L_165:
        /*0300*/ 	.byte	0x04, 0x2f
        /*0302*/ 	.short	(.L_167 - .L_166)
	.align		4
.L_166:
        /*0304*/ 	.word	index@(_ZN2at6native29vectorized_elementwise_kernelILi4EZZZNS0_54_GLOBAL__N__7dbc7496_16_ComplexKernel_cu_b2145a98_310717polar_kernel_cudaERNS_14TensorIteratorEENKUlvE_clEvENKUlvE0_clEvEUlffE_St5arrayIPcLm3EEEEviT0_T1_)
        /*0308*/ 	.word	0x00000020


	//----- nvinfo : EIATTR_FRAME_SIZE
	.align		4
.L_167:
        /*030c*/ 	.byte	0x04, 0x11
        /*030e*/ 	.short	(.L_169 - .L_168)
	.align		4
.L_168:
        /*0310*/ 	.word	index@(_ZN2at6native29vectorized_elementwise_kernelILi4EZZZNS0_54_GLOBAL__N__7dbc7496_16_ComplexKernel_cu_b2145a98_310717polar_kernel_cudaERNS_14TensorIteratorEENKUlvE_clEvENKUlvE0_clEvEUlffE_St5arrayIPcLm3EEEEviT0_T1_)
        /*0314*/ 	.word	0x00000000


	//----- nvinfo : EIATTR_REGCOUNT
	.align		4
.L_169:
        /*0318*/ 	.byte	0x04, 0x2f
        /*031a*/ 	.short	(.L_171 - .L_170)
	.align		4
.L_170:
        /*031c*/ 	.word	index@(_ZN2at6native29vectorized_elementwise_kernelILi2EZZZNS0_54_GLOBAL__N__7dbc7496_16_ComplexKernel_cu_b2145a98_310717polar_kernel_cudaERNS_14TensorIteratorEENKUlvE_clEvENKUlvE0_clEvEUlffE_St5arrayIPcLm3EEEEviT0_T1_)
        /*0320*/ 	.word	0x00000020


	//----- nvinfo : EIATTR_FRAME_SIZE
	.align		4
.L_171:
        /*0324*/ 	.byte	0x04, 0x11
        /*0326*/ 	.short	(.L_173 - .L_172)
	.align		4
.L_172:
        /*0328*/ 	.word	index@(_ZN2at6native29vectorized_elementwise_kernelILi2EZZZNS0_54_GLOBAL__N__7dbc7496_16_ComplexKernel_cu_b2145a98_310717polar_kernel_cudaERNS_14TensorIteratorEENKUlvE_clEvENKUlvE0_clEvEUlffE_St5arrayIPcLm3EEEEviT0_T1_)
        /*032c*/ 	.word	0x00000000


	//----- nvinfo : EIATTR_REGCOUNT
	.align		4
.L_173:
        /*0330*/ 	.byte	0x04, 0x2f
        /*0332*/ 	.short	(.L_175 - .L_174)
	.align		4
.L_174:
        /*0334*/ 	.word	index@(_ZN2at6native27unrolled_elementwise_kernelIZZZNS0_54_GLOBAL__N__7dbc7496_16_ComplexKernel_cu_b2145a98_310717polar_kernel_cudaERNS_14TensorIteratorEENKUlvE_clEvENKUlvE0_clEvEUlffE_St5arrayIPcLm3EELi4E23TrivialOffsetCalculatorILi2EjESB_ILi1EjENS0_6memory15LoadWithoutCastENSE_16StoreWithoutCastEEEviT_T0_T2_T3_T4_T5_)
        /*0338*/ 	.word	0x0000001e


	//----- nvinfo : EIATTR_FRAME_SIZE
	.align		4
.L_175:
        /*033c*/ 	.byte	0x04, 0x11
        /*033e*/ 	.short	(.L_177 - .L_176)
	.align		4
.L_176:
        /*0340*/ 	.word	index@(_ZN2at6native27unrolled_elementwise_kernelIZZZNS0_54_GLOBAL__N__7dbc7496_16_ComplexKernel_cu_b2145a98_310717polar_kernel_cudaERNS_14TensorIteratorEENKUlvE_clEvENKUlvE0_clEvEUlffE_St5arrayIPcLm3EELi4E23TrivialOffsetCalculatorILi2EjESB_ILi1EjENS0_6memory15LoadWithoutCastENSE_16StoreWithoutCastEEEviT_T0_T2_T3_T4_T5_)
        /*0344*/ 	.word	0x00000000


	//----- nvinfo : EIATTR_REGCOUNT
	.align		4
.L_177:
        /*0348*/ 	.byte	0x04, 0x2f
        /*034a*/ 	.short	(.L_179 - .L_178)
	.align		4
.L_178:
        /*034c*/ 	.word	index@(_ZN2at6native18elementwise_kernelILi128ELi2EZNS0_22gpu_kernel_impl_nocastIZZZNS0_54_GLOBAL__N__7dbc7496_16_ComplexKernel_cu_b2145a98_310717polar_kernel_cudaERNS_14TensorIteratorEENKUlvE_clEvENKUlvE0_clEvEUlffE_EEvRNS_18TensorIteratorBaseERKT_EUliE_EEviT1_)
        /*0350*/ 	.word	0x0000000f


	//----- nvinfo : EIATTR_FRAME_SIZE
	.align		4
.L_179:
        /*0354*/ 	.byte	0x04, 0x11
        /*0356*/ 	.short	(.L_181 - .L_180)
	.align		4
.L_180:
        /*0358*/ 	.word	index@(_ZN2at6native18elementwise_kernelILi128ELi2EZNS0_22gpu_kernel_impl_nocastIZZZNS0_54_GLOBAL__N__7dbc7496_16_ComplexKernel_cu_b2145a98_310717polar_kernel_cudaERNS_14TensorIteratorEENKUlvE_clEvENKUlvE0_clEvEUlffE_EEvRNS_18TensorIteratorBaseERKT_EUliE_EEviT1_)
        /*035c*/ 	.word	0x00000000


	//----- nvinfo : EIATTR_REGCOUNT
	.align		4
.L_181:
        /*0360*/ 	.byte	0x04, 0x2f
        /*0362*/ 	.short	(.L_183 - .L_182)
	.align		4
.L_182:
        /*0364*/ 	.word	index@(_ZN2at6native27unrolled_elementwise_kernelIZZZNS0_54_GLOBAL__N__7dbc7496_16_ComplexKernel_cu_b2145a98_310717polar_kernel_cudaERNS_14TensorIteratorEENKUlvE_clEvENKUlvE0_clEvEUlffE_St5arrayIPcLm3EELi4E23TrivialOffsetCalculatorILi2EjESB_ILi1EjENS0_6memory12LoadWithCastILi2EEENSE_13StoreWithCastILi1EEEEEviT_T0_T2_T3_T4_T5_)
        /*0368*/ 	.word	0x00000020


	//----- nvinfo : EIATTR_FRAME_SIZE
	.align		4
.L_183:
        /*036c*/ 	.byte	0x04, 0x11
        /*036e*/ 	.short	(.L_185 - .L_184)
	.align		4
.L_184:
        /*0370*/ 	.word	index@(_ZN2at6native27unrolled_elementwise_kernelIZZZNS0_54_GLOBAL__N__7dbc7496_16_ComplexKernel_cu_b2145a98_310717polar_kernel_cudaERNS_14TensorIteratorEENKUlvE_clEvENKUlvE0_clEvEUlffE_St5arrayIPcLm3EELi4E23TrivialOffsetCalculatorILi2EjESB_ILi1EjENS0_6memory12LoadWithCastILi2EEENSE_13StoreWithCastILi1EEEEEviT_T0_T2_T3_T4_T5_)
        /*0374*/ 	.word	0x00000000


	//----- nvinfo : EIATTR_REGCOUNT
	.align		4
.L_185:
        /*0378*/ 	.byte	0x04, 0x2f
        /*037a*/ 	.short	(.L_187 - .L_186)
	.align		4
.L_186:
        /*037c*/ 	.word	index@(_ZN2at6native18elementwise_kernelILi128ELi4EZNS0_15gpu_kernel_implIZZZNS0_54_GLOBAL__N__7dbc7496_16_ComplexKernel_cu_b2145a98_310717polar_kernel_cudaERNS_14TensorIteratorEENKUlvE_clEvENKUlvE0_clEvEUlffE_EEvRNS_18TensorIteratorBaseERKT_EUliE_EEviT1_)
        /*0380*/ 	.word	0x0000001a


	//----- nvinfo : EIATTR_FRAME_SIZE
	.align		4
.L_187:
        /*0384*/ 	.byte	0x04, 0x11
        /*0386*/ 	.short	(.L_189 - .L_188)
	.align		4
.L_188:
        /*0388*/ 	.word	index@(_ZN2at6native18elementwise_kernelILi128ELi4EZNS0_15gpu_kernel_implIZZZNS0_54_GLOBAL__N__7dbc7496_16_ComplexKernel_cu_b2145a98_310717polar_kernel_cudaERNS_14TensorIteratorEENKUlvE_clEvENKUlvE0_clEvEUlffE_EEvRNS_18TensorIteratorBaseERKT_EUliE_EEviT1_)
        /*038c*/ 	.word	0x00000000


	//----- nvinfo : EIATTR_MIN_STACK_SIZE
	.align		4
.L_189:
        /*0390*/ 	.byte	0x04, 0x12
        /*0392*/ 	.short	(.L_191 - .L_190)
	.align		4
.L_190:
        /*0394*/ 	.word	index@(_ZN2at6native18elementwise_kernelILi128ELi4EZNS0_15gpu_kernel_implIZZZNS0_54_GLOBAL__N__7dbc7496_16_ComplexKernel_cu_b2145a98_310717polar_kernel_cudaERNS_14TensorIteratorEENKUlvE_clEvENKUlvE0_clEvEUlffE_EEvRNS_18TensorIteratorBaseERKT_EUliE_EEviT1_)
        /*0398*/ 	.word	0x00000000


	//----- nvinfo : EIATTR_MIN_STACK_SIZE
	.align		4
.L_191:
        /*039c*/ 	.byte	0x04, 0x12
        /*039e*/ 	.short	(.L_193 - .L_192)
	.align		4
.L_192:
        /*03a0*/ 	.word	index@(_ZN2at6native27unrolled_elementwise_kernelIZZZNS0_54_GLOBAL__N__7dbc7496_16_ComplexKernel_cu_b2145a98_310717polar_kernel_cudaERNS_14TensorIteratorEENKUlvE_clEvENKUlvE0_clEvEUlffE_St5arrayIPcLm3EELi4E23TrivialOffsetCalculatorILi2EjESB_ILi1EjENS0_6memory12LoadWithCastILi2EEENSE_13StoreWithCastILi1EEEEEviT_T0_T2_T3_T4_T5_)
        /*03a4*/ 	.word	0x00000000


	//----- nvinfo : EIATTR_MIN_STACK_SIZE
	.align		4
.L_193:
        /*03a8*/ 	.byte	0x04, 0x12
        /*03aa*/ 	.short	(.L_195 - .L_194)
	.align		4
.L_194:
        /*03ac*/ 	.word	index@(_ZN2at6native18elementwise_kernelILi128ELi2EZNS0_22gpu_kernel_impl_nocastIZZZNS0_54_GLOBAL__N__7dbc7496_16_ComplexKernel_cu_b2145a98_310717polar_kernel_cudaERNS_14TensorIteratorEENKUlvE_clEvENKUlvE0_clEvEUlffE_EEvRNS_18TensorIteratorBaseERKT_EUliE_EEviT1_)
        /*03b0*/ 	.word	0x00000000


	//----- nvinfo : EIATTR_MIN_STACK_SIZE
	.align		4
.L_195:
        /*03b4*/ 	.byte	0x04, 0x12
        /*03b6*/ 	.short	(.L_197 - .L_196)
	.align		4
.L_196:
        /*03b8*/ 	.word	index@(_ZN2at6native27unrolled_elementwise_kernelIZZZNS0_54_GLOBAL__N__7dbc7496_16_ComplexKernel_cu_b2145a98_310717polar_kernel_cudaERNS_14TensorIteratorEENKUlvE_clEvENKUlvE0_clEvEUlffE_St5arrayIPcLm3EELi4E23TrivialOffsetCalculatorILi2EjESB_ILi1EjENS0_6memory15LoadWithoutCastENSE_16StoreWithoutCastEEEviT_T0_T2_T3_T4_T5_)
        /*03bc*/ 	.word	0x00000000


	//----- nvinfo : EIATTR_MIN_STACK_SIZE
	.align		4
.L_197:
        /*03c0*/ 	.byte	0x04, 0x12
        /*03c2*/ 	.short	(.L_199 - .L_198)
	.align		4
.L_198:
        /*03c4*/ 	.word	index@(_ZN2at6native29vectorized_elementwise_kernelILi2EZZZNS0_54_GLOBAL__N__7dbc7496_16_ComplexKernel_cu_b2145a98_310717polar_kernel_cudaERNS_14TensorIteratorEENKUlvE_clEvENKUlvE0_clEvEUlffE_St5arrayIPcLm3EEEEviT0_T1_)
        /*03c8*/ 	.word	0x00000000


	//----- nvinfo : EIATTR_MIN_STACK_SIZE
	.align		4
.L_199:
        /*03cc*/ 	.byte	0x04, 0x12
        /*03ce*/ 	.short	(.L_201 - .L_200)
	.align		4
.L_200:
        /*03d0*/ 	.word	index@(_ZN2at6native29vectorized_elementwise_kernelILi4EZZZNS0_54_GLOBAL__N__7dbc7496_16_ComplexKernel_cu_b2145a98_310717polar_kernel_cudaERNS_14TensorIteratorEENKUlvE_clEvENKUlvE0_clEvEUlffE_St5arrayIPcLm3EEEEviT0_T1_)
        /*03d4*/ 	.word	0x00000000


	//----- nvinfo : EIATTR_MIN_STACK_SIZE
	.align		4
.L_201:
        /*03d8*/ 	.byte	0x04, 0x12
        /*03da*/ 	.short	(.L_203 - .L_202)
	.align		4
.L_202:
        /*03dc*/ 	.word	index@(_ZN2at6native29vectorized_elementwise_kernelILi8EZZZNS0_54_GLOBAL__N__7dbc7496_16_ComplexKernel_cu_b2145a98_310717polar_kernel_cudaERNS_14TensorIteratorEENKUlvE_clEvENKUlvE0_clEvEUlffE_St5arrayIPcLm3EEEEviT0_T1_)
        /*03e0*/ 	.word	0x00000000


	//----- nvinfo : EIATTR_MIN_STACK_SIZE
	.align		4
.L_203:
        /*03e4*/ 	.byte	0x04, 0x12
        /*03e6*/ 	.short	(.L_205 - .L_204)
	.align		4
.L_204:
        /*03e8*/ 	.word	index@(_ZN2at6native18elementwise_kernelILi128ELi4EZNS0_15gpu_kernel_implIZZZNS0_54_GLOBAL__N__7dbc7496_16_ComplexKernel_cu_b2145a98_310717polar_kernel_cudaERNS_14TensorIteratorEENKUlvE_clEvENKUlvE_clEvEUlddE_EEvRNS_18TensorIteratorBaseERKT_EUliE_EEviT1_)
        /*03ec*/ 	.word	0x00000028


	//----- nvinfo : EIATTR_MIN_STACK_SIZE
	.align		4
.L_205:
        /*03f0*/ 	.byte	0x04, 0x12
        /*03f2*/ 	.short	(.L_207 - .L_206)
	.align		4
.L_206:
        /*03f4*/ 	.word	index@(_ZN2at6native27unrolled_elementwise_kernelIZZZNS0_54_GLOBAL__N__7dbc7496_16_ComplexKernel_cu_b2145a98_310717polar_kernel_cudaERNS_14TensorIteratorEENKUlvE_clEvENKUlvE_clEvEUlddE_St5arrayIPcLm3EELi4E23TrivialOffsetCalculatorILi2EjESB_ILi1EjENS0_6memory12LoadWithCastILi2EEENSE_13StoreWithCastILi1EEEEEviT_T0_T2_T3_T4_T5_)
        /*03f8*/ 	.word	0x00000028


	//----- nvinfo : EIATTR_MIN_STACK_SIZE
	.align		4
.L_207:
        /*03fc*/ 	.byte	0x04, 0x12
        /*03fe*/ 	.short	(.L_209 - .L_208)
	.align		4
.L_208:
        /*0400*/ 	.word	index@(_ZN2at6native18elementwise_kernelILi128ELi2EZNS0_22gpu_kernel_impl_nocastIZZZNS0_54_GLOBAL__N__7dbc7496_16_ComplexKernel_cu_b2145a98_310717polar_kernel_cudaERNS_14TensorIteratorEENKUlvE_clEvENKUlvE_clEvEUlddE_EEvRNS_18TensorIteratorBaseERKT_EUliE_EEviT1_)
        /*0404*/ 	.word	0x00000028


	//----- nvinfo : EIATTR_MIN_STACK_SIZE
	.align		4
.L_209:
        /*0408*/ 	.byte	0x04, 0x12
        /*040a*/ 	.short	(.L_211 - .L_210)
	.align		4
.L_210:
        /*040c*/ 	.word	index@(_ZN2at6native27unrolled_elementwise_kernelIZZZNS0_54_GLOBAL__N__7dbc7496_16_ComplexKernel_cu_b2145a98_310717polar_kernel_cudaERNS_14TensorIteratorEENKUlvE_clEvENKUlvE_clEvEUlddE_St5arrayIPcLm3EELi4E23TrivialOffsetCalculatorILi2EjESB_ILi1EjENS0_6memory15LoadWithoutCastENSE_16StoreWithoutCastEEEviT_T0_T2_T3_T4_T5_)
        /*0410*/ 	.word	0x00000028


	//----- nvinfo : EIATTR_MIN_STACK_SIZE
	.align		4
.L_211:
        /*0414*/ 	.byte	0x04, 0x12
        /*0416*/ 	.short	(.L_213 - .L_212)
	.align		4
.L_212:
        /*0418*/ 	.word	index@(_ZN2at6native29vectorized_elementwise_kernelILi2EZZZNS0_54_GLOBAL__N__7dbc7496_16_ComplexKernel_cu_b2145a98_310717polar_kernel_cudaERNS_14TensorIteratorEENKUlvE_clEvENKUlvE_clEvEUlddE_St5arrayIPcLm3EEEEviT0_T1_)
        /*041c*/ 	.word	0x00000028


	//----- nvinfo : EIATTR_MIN_STACK_SIZE
	.align		4
.L_213:
        /*0420*/ 	.byte	0x04, 0x12
        /*0422*/ 	.short	(.L_215 - .L_214)
	.align		4
.L_214:
        /*0424*/ 	.word	index@(_ZN2at6native29vectorized_elementwise_kernelILi4EZZZNS0_54_GLOBAL__N__7dbc7496_16_ComplexKernel_cu_b2145a98_310717polar_kernel_cudaERNS_14TensorIteratorEENKUlvE_clEvENKUlvE_clEvEUlddE_St5arrayIPcLm3EEEEviT0_T1_)
        /*0428*/ 	.word	0x00000028


	//----- nvinfo : EIATTR_MIN_STACK_SIZE
	.align		4
.L_215:
        /*042c*/ 	.byte	0x04, 0x12
        /*042e*/ 	.short	(.L_217 - .L_216)
	.align		4
.L_216:
        /*0430*/ 	.word	index@(_ZN2at6native29vectorized_elementwise_kernelILi8EZZZNS0_54_GLOBAL__N__7dbc7496_16_ComplexKernel_cu_b2145a98_310717polar_kernel_cudaERNS_14TensorIteratorEENKUlvE_clEvENKUlvE_clEvEUlddE_St5arrayIPcLm3EEEEviT0_T1_)
        /*0434*/ 	.word	0x00000000


	//----- nvinfo : EIATTR_MIN_STACK_SIZE
	.align		4
.L_217:
        /*0438*/ 	.byte	0x04, 0x12
        /*043a*/ 	.short	(.L_219 - .L_218)
	.align		4
.L_218:
        /*043c*/ 	.word	index@(_ZN2at6native18elementwise_kernelILi128ELi4EZNS0_15gpu_kernel_implIZZZNS0_54_GLOBAL__N__7dbc7496_16_ComplexKernel_cu_b2145a98_310719complex_kernel_cudaERNS_14TensorIteratorEENKUlvE_clEvENKUlvE1_clEvEUlN3c104HalfES9_E_EEvRNS_18TensorIteratorBaseERKT_EUliE_EEviT1_)
        /*0440*/ 	.word	0x00000000


	//----- nvinfo : EIATTR_MIN_STACK_SIZE
	.align		4
.L_219:
        /*0444*/ 	.byte	0x04, 0x12
        /*0446*/ 	.short	(.L_221 - .L_220)
	.align		4
.L_220:
        /*0448*/ 	.word	index@(_ZN2at6native27unrolled_elementwise_kernelIZZZNS0_54_GLOBAL__N__7dbc7496_16_ComplexKernel_cu_b2145a98_310719complex_kernel_cudaERNS_14TensorIteratorEENKUlvE_clEvENKUlvE1_clEvEUlN3c104HalfES8_E_St5arrayIPcLm3EELi4E23TrivialOffsetCalculatorILi2EjESD_ILi1EjENS0_6memory12LoadWithCastILi2EEENSG_13StoreWithCastILi1EEEEEviT_T0_T2_T3_T4_T5_)
        /*044c*/ 	.word	0x00000000


	//----- nvinfo : EIATTR_MIN_STACK_SIZE
	.align		4
.L_221:
        /*0450*/ 	.byte	0x04, 0x12
        /*0452*/ 	.short	(.L_223 - .L_222)
	.align		4
.L_222:
        /*0454*/ 	.word	index@(_ZN2at6native18elementwise_kernelILi128ELi2EZNS0_22gpu_kernel_impl_nocastIZZZNS0_54_GLOBAL__N__7dbc7496_16_ComplexKernel_cu_b2145a98_310719complex_kernel_cudaERNS_14TensorIteratorEENKUlvE_clEvENKUlvE1_clEvEUlN3c104HalfES9_E_EEvRNS_18TensorIteratorBaseERKT_EUliE_EEviT1_)
        /*0458*/ 	.word	0x00000000


	//----- nvinfo : EIATTR_MIN_STACK_SIZE
	.align		4
.L_223:
        /*045c*/ 	.byte	0x04, 0x12
        /*045e*/ 	.short	(.L_225 - .L_224)
	.align		4
.L_224:
        /*0460*/ 	.word	index@(_ZN2at6native27unrolled_elementwise_kernelIZZZNS0_54_GLOBAL__N__7dbc7496_16_ComplexKernel_cu_b2145a98_310719complex_kernel_cudaERNS_14TensorIteratorEENKUlvE_clEvENKUlvE1_clEvEUlN3c104HalfES8_E_St5arrayIPcLm3EELi4E23TrivialOffsetCalculatorILi2EjESD_ILi1EjENS0_6memory15LoadWithoutCastENSG_16StoreWithoutCastEEEviT_T0_T2_T3_T4_T5_)
        /*0464*/ 	.word	0x00000000


	//----- nvinfo : EIATTR_MIN_STACK_SIZE
	.align		4
.L_225:
        /*0468*/ 	.byte	0x04, 0x12
        /*046a*/ 	.short	(.L_227 - .L_226)
	.align		4
.L_226:
        /*046c*/ 	.word	index@(_ZN2at6native29vectorized_elementwise_kernelILi2EZZZNS0_54_GLOBAL__N__7dbc7496_16_ComplexKernel_cu_b2145a98_310719complex_kernel_cudaERNS_14TensorIteratorEENKUlvE_clEvENKUlvE1_clEvEUlN3c104HalfES8_E_St5arrayIPcLm3EEEEviT0_T1_)
        /*0470*/ 	.word	0x00000000


	//----- nvinfo : EIATTR_MIN_STACK_SIZE
	.align		4
.L_227:
        /*0474*/ 	.byte	0x04, 0x12
        /*0476*/ 	.short	(.L_229 - .L_228)
	.align		4
.L_228:
        /*0478*/ 	.word	index@(_ZN2at6native29vectorized_elementwise_kernelILi4EZZZNS0_54_GLOBAL__N__7dbc7496_16_ComplexKernel_cu_b2145a98_310719complex_kernel_cudaERNS_14TensorIteratorEENKUlvE_clEvENKUlvE1_clEvEUlN3c104HalfES8_E_St5arrayIPcLm3EEEEviT0_T1_)
        /*047c*/ 	.word	0x00000000


	//----- nvinfo : EIATTR_MIN_STACK_SIZE
	.align		4
.L_229:
        /*0480*/ 	.byte	0x04, 0x12
        /*0482*/ 	.short	(.L_231 - .L_230)
	.align		4
.L_230:
        /*0484*/ 	.word	index@(_ZN2at6native29vectorized_elementwise_kernelILi8EZZZNS0_54_GLOBAL__N__7dbc7496_16_ComplexKernel_cu_b2145a98_310719complex_kernel_cudaERNS_14TensorIteratorEENKUlvE_clEvENKUlvE1_clEvEUlN3c104HalfES8_E_St5arrayIPcLm3EEEEviT0_T1_)
        /*0488*/ 	.word	0x00000000


	//----- nvinfo : EIATTR_MIN_STACK_SIZE
	.align		4
.L_231:
        /*048c*/ 	.byte	0x04, 0x12
        /*048e*/ 	.short	(.L_233 - .L_232)
	.align		4
.L_232:
        /*0490*/ 	.word	index@(_ZN2at6native18elementwise_kernelILi128ELi4EZNS0_15gpu_kernel_implIZZZNS0_54_GLOBAL__N__7dbc7496_16_ComplexKernel_cu_b2145a98_310719complex_kernel_cudaERNS_14TensorIteratorEENKUlvE_clEvENKUlvE0_clEvEUlffE_EEvRNS_18TensorIteratorBaseERKT_EUliE_EEviT1_)
        /*0494*/ 	.word	0x00000000


	//----- nvinfo : EIATTR_MIN_STACK_SIZE
	.align		4
.L_233:
        /*0498*/ 	.byte	0x04, 0x12
        /*049a*/ 	.short	(.L_235 - .L_234)
	.align		4
.L_234:
        /*049c*/ 	.word	index@(_ZN2at6native27unrolled_elementwise_kernelIZZZNS0_54_GLOBAL__N__7dbc7496_16_ComplexKernel_cu_b2145a98_310719complex_kernel_cudaERNS_14TensorIteratorEENKUlvE_clEvENKUlvE0_clEvEUlffE_St5arrayIPcLm3EELi4E23TrivialOffsetCalculatorILi2EjESB_ILi1EjENS0_6memory12LoadWithCastILi2EEENSE_13StoreWithCastILi1EEEEEviT_T0_T2_T3_T4_T5_)
        /*04a0*/ 	.word	0x00000000


	//----- nvinfo : EIATTR_MIN_STACK_SIZE
	.align		4
.L_235:
        /*04a4*/ 	.byte	0x04, 0x12
        /*04a6*/ 	.short	(.L_237 - .L_236)
	.align		4
.L_236:
        /*04a8*/ 	.word	index@(_ZN2at6native18elementwise_kernelILi128ELi2EZNS0_22gpu_kernel_impl_nocastIZZZNS0_54_GLOBAL__N__7dbc7496_16_ComplexKernel_cu_b2145a98_310719complex_kernel_cudaERNS_14TensorIteratorEENKUlvE_clEvENKUlvE0_clEvEUlffE_EEvRNS_18TensorIteratorBaseERKT_EUliE_EEviT1_)
        /*04ac*/ 	.word	0x00000000


	//----- nvinfo : EIATTR_MIN_STACK_SIZE
	.align		4
.L_237:
        /*04b0*/ 	.byte	0x04, 0x12
        /*04b2*/ 	.short	(.L_239 - .L_238)
	.align		4
.L_238:
        /*04b4*/ 	.word	index@(_ZN2at6native27unrolled_elementwise_kernelIZZZNS0_54_GLOBAL__N__7dbc7496_16_ComplexKernel_cu_b2145a98_310719complex_kernel_cudaERNS_14TensorIteratorEENKUlvE_clEvENKUlvE0_clEvEUlffE_St5arrayIPcLm3EELi4E23TrivialOffsetCalculatorILi2EjESB_ILi1EjENS0_6memory15LoadWithoutCastENSE_16StoreWithoutCastEEEviT_T0_T2_T3_T4_T5_)
        /*04b8*/ 	.word	0x00000000


	//----- nvinfo : EIATTR_MIN_STACK_SIZE
	.align		4
.L_239:
        /*04bc*/ 	.byte	0x04, 0x12
        /*04be*/ 	.short	(.L_241 - .L_240)
	.align		4
.L_240:
        /*04c0*/ 	.word	index@(_ZN2at6native29vectorized_elementwise_kernelILi2EZZZNS0_54_GLOBAL__N__7dbc7496_16_ComplexKernel_cu_b2145a98_310719complex_kernel_cudaERNS_14TensorIteratorEENKUlvE_clEvENKUlvE0_clEvEUlffE_St5arrayIPcLm3EEEEviT0_T1_)
        /*04c4*/ 	.word	0x00000000


	//----- nvinfo : EIATTR_MIN_STACK_SIZE
	.align		4
.L_241:
        /*04c8*/ 	.byte	0x04, 0x12
        /*04ca*/ 	.short	(.L_243 - .L_242)
	.align		4
.L_242:
        /*04cc*/ 	.word	index@(_ZN2at6native29vectorized_elementwise_kernelILi4EZZZNS0_54_GLOBAL__N__7dbc7496_16_ComplexKernel_cu_b2145a98_310719complex_kernel_cudaERNS_14TensorIteratorEENKUlvE_clEvENKUlvE0_clEvEUlffE_St5arrayIPcLm3EEEEviT0_T1_)
        /*04d0*/ 	.word	0x00000000


	//----- nvinfo : EIATTR_MIN_STACK_SIZE
	.align		4
.L_243:
        /*04d4*/ 	.byte	0x04, 0x12
        /*04d6*/ 	.short	(.L_245 - .L_244)
	.align		4
.L_244:
        /*04d8*/ 	.word	index@(_ZN2at6native29vectorized_elementwise_kernelILi8EZZZNS0_54_GLOBAL__N__7dbc7496_16_ComplexKernel_cu_b2145a98_310719complex_kernel_cudaERNS_14TensorIteratorEENKUlvE_clEvENKUlvE0_clEvEUlffE_St5arrayIPcLm3EEEEviT0_T1_)
        /*04dc*/ 	.word	0x00000000


	//----- nvinfo : EIATTR_MIN_STACK_SIZE
	.align		4
.L_245:
        /*04e0*/ 	.byte	0x04, 0x12
        /*04e2*/ 	.short	(.L_247 - .L_246)
	.align		4
.L_246:
        /*04e4*/ 	.word	index@(_ZN2at6native18elementwise_kernelILi128ELi4EZNS0_15gpu_kernel_implIZZZNS0_54_GLOBAL__N__7dbc7496_16_ComplexKernel_cu_b2145a98_310719complex_kernel_cudaERNS_14TensorIteratorEENKUlvE_clEvENKUlvE_clEvEUlddE_EEvRNS_18TensorIteratorBaseERKT_EUliE_EEviT1_)
        /*04e8*/ 	.word	0x00000000


	//----- nvinfo : EIATTR_MIN_STACK_SIZE
	.align		4
.L_247:
        /*04ec*/ 	.byte	0x04, 0x12
        /*04ee*/ 	.short	(.L_249 - .L_248)
	.align		4
.L_248:
        /*04f0*/ 	.word	index@(_ZN2at6native27unrolled_elementwise_kernelIZZZNS0_54_GLOBAL__N__7dbc7496_16_ComplexKernel_cu_b2145a98_310719complex_kernel_cudaERNS_14TensorIteratorEENKUlvE_clEvENKUlvE_clEvEUlddE_St5arrayIPcLm3EELi4E23TrivialOffsetCalculatorILi2EjESB_ILi1EjENS0_6memory12LoadWithCastILi2EEENSE_13StoreWithCastILi1EEEEEviT_T0_T2_T3_T4_T5_)
        /*04f4*/ 	.word	0x00000000


	//----- nvinfo : EIATTR_MIN_STACK_SIZE
	.align		4
.L_249:
        /*04f8*/ 	.byte	0x04, 0x12
        /*04fa*/ 	.short	(.L_251 - .L_250)
	.align		4
.L_250:
        /*04fc*/ 	.word	index@(_ZN2at6native18elementwise_kernelILi128ELi2EZNS0_22gpu_kernel_impl_nocastIZZZNS0_54_GLOBAL__N__7dbc7496_16_ComplexKernel_cu_b2145a98_310719complex_kernel_cudaERNS_14TensorIteratorEENKUlvE_clEvENKUlvE_clEvEUlddE_EEvRNS_18TensorIteratorBaseERKT_EUliE_EEviT1_)
        /*0500*/ 	.word	0x00000000


	//----- nvinfo : EIATTR_MIN_STACK_SIZE
	.align		4
.L_251:
        /*0504*/ 	.byte	0x04, 0x12
        /*0506*/ 	.short	(.L_253 - .L_252)
	.align		4
.L_252:
        /*0508*/ 	.word	index@(_ZN2at6native27unrolled_elementwise_kernelIZZZNS0_54_GLOBAL__N__7dbc7496_16_ComplexKernel_cu_b2145a98_310719complex_kernel_cudaERNS_14TensorIteratorEENKUlvE_clEvENKUlvE_clEvEUlddE_St5arrayIPcLm3EELi4E23TrivialOffsetCalculatorILi2EjESB_ILi1EjENS0_6memory15LoadWithoutCastENSE_16StoreWithoutCastEEEviT_T0_T2_T3_T4_T5_)
        /*050c*/ 	.word	0x00000000


	//----- nvinfo : EIATTR_MIN_STACK_SIZE
	.align		4
.L_253:
        /*0510*/ 	.byte	0x04, 0x12
        /*0512*/ 	.short	(.L_255 - .L_254)
	.align		4
.L_254:
        /*0514*/ 	.word	index@(_ZN2at6native29vectorized_elementwise_kernelILi2EZZZNS0_54_GLOBAL__N__7dbc7496_16_ComplexKernel_cu_b2145a98_310719complex_kernel_cudaERNS_14TensorIteratorEENKUlvE_clEvENKUlvE_clEvEUlddE_St5arrayIPcLm3EEEEviT0_T1_)
        /*0518*/ 	.word	0x00000000


	//----- nvinfo : EIATTR_MIN_STACK_SIZE
	.align		4
.L_255:
        /*051c*/ 	.byte	0x04, 0x12
        /*051e*/ 	.short	(.L_257 - .L_256)
	.align		4
.L_256:
        /*0520*/ 	.word	index@(_ZN2at6native29vectorized_elementwise_kernelILi4EZZZNS0_54_GLOBAL__N__7dbc7496_16_ComplexKernel_cu_b2145a98_310719complex_kernel_cudaERNS_14TensorIteratorEENKUlvE_clEvENKUlvE_clEvEUlddE_St5arrayIPcLm3EEEEviT0_T1_)
        /*0524*/ 	.word	0x00000000


	//----- nvinfo : EIATTR_MIN_STACK_SIZE
	.align		4
.L_257:
        /*0528*/ 	.byte	0x04, 0x12
        /*052a*/ 	.short	(.L_259 - .L_258)
	.align		4
.L_258:
        /*052c*/ 	.word	index@(_ZN2at6native29vectorized_elementwise_kernelILi8EZZZNS0_54_GLOBAL__N__7dbc7496_16_ComplexKernel_cu_b2145a98_310719complex_kernel_cudaERNS_14TensorIteratorEENKUlvE_clEvENKUlvE_clEvEUlddE_St5arrayIPcLm3EEEEviT0_T1_)
        /*0530*/ 	.word	0x00000000
.L_259:


//--------------------- .nv.info._ZN2at6native18elementwise_kernelILi128ELi4EZNS0_15gpu_kernel_implIZZZNS0_54_GLOBAL__N__7dbc7496_16_ComplexKernel_cu_b2145a98_310717polar_kernel_cudaERNS_14TensorIteratorEENKUlvE_clEvENKUlvE0_clEvEUlffE_EEvRNS_18TensorIteratorBaseERKT_EUliE_EEviT1_ --------------------------
	.section	.nv.info._ZN2at6native18elementwise_kernelILi128ELi4EZNS0_15gpu_kernel_implIZZZNS0_54_GLOBAL__N__7dbc7496_16_ComplexKernel_cu_b2145a98_310717polar_kernel_cudaERNS_14TensorIteratorEENKUlvE_clEvENKUlvE0_clEvEUlffE_EEvRNS_18TensorIteratorBaseERKT_EUliE_EEviT1_,"",@"SHT_CUDA_INFO"
	.sectionflags	@""
	.align	4


	//----- nvinfo : EIATTR_CUDA_API_VERSION
	.align		4
        /*0000*/ 	.byte	0x04, 0x37
        /*0002*/ 	.short	(.L_261 - .L_260)
.L_260:
        /*0004*/ 	.word	0x00000082


	//----- nvinfo : EIATTR_SW2861232_WAR
	.align		4
.L_261:
        /*0008*/ 	.byte	0x01, 0x35
	.zero		2


	//----- nvinfo : EIATTR_PARAM_CBANK
	.align		4
        /*000c*/ 	.byte	0x04, 0x0a
        /*000e*/ 	.short	(.L_263 - .L_262)
	.align		4
.L_262:
        /*0010*/ 	.word	index@(.nv.constant0._ZN2at6native18elementwise_kernelILi128ELi4EZNS0_15gpu_kernel_implIZZZNS0_54_GLOBAL__N__7dbc7496_16_ComplexKernel_cu_b2145a98_310717polar_kernel_cudaERNS_14TensorIteratorEENKUlvE_clEvENKUlvE0_clEvEUlffE_EEvRNS_18TensorIteratorBaseERKT_EUliE_EEviT1_)
        /*0014*/ 	.short	0x0160
        /*0016*/ 	.short	0x0290


	//----- nvinfo : EIATTR_CBANK_PARAM_SIZE
	.align		4
.L_263:
        /*0018*/ 	.byte	0x03, 0x19
        /*001a*/ 	.short	0x0290


	//----- nvinfo : EIATTR_KPARAM_INFO
	.align		4
        /*001c*/ 	.byte	0x04, 0x17
        /*001e*/ 	.short	(.L_265 - .L_264)
.L_264:
        /*0020*/ 	.word	0x00000000
        /*0024*/ 	.short	0x0001
        /*0026*/ 	.short	0x0008
        /*0028*/ 	.byte	0x00, 0xf0, 0x21, 0x0a


	//----- nvinfo : EIATTR_KPARAM_INFO
	.align		4
.L_265:
        /*002c*/ 	.byte	0x04, 0x17
        /*002e*/ 	.short	(.L_267 - .L_266)
.L_266:
        /*0030*/ 	.word	0x00000000
        /*0034*/ 	.short	0x0000
        /*0036*/ 	.short	0x0000
        /*0038*/ 	.byte	0x00, 0xf0, 0x11, 0x00


	//----- nvinfo : EIATTR_MAXREG_COUNT
	.align		4
.L_267:
        /*003c*/ 	.byte	0x03, 0x1b
        /*003e*/ 	.short	0x0080


	//----- nvinfo : EIATTR_EXTERNS
	.align		4
        /*0040*/ 	.byte	0x04, 0x0f
        /*0042*/ 	.short	(.L_269 - .L_268)


	//   ....[0]....
	.align		4
.L_268:
        /*0044*/ 	.word	index@(__assertfail)


	//----- nvinfo : EIATTR_MERCURY_ISA_VERSION
	.align		4
.L_269:
        /*0048*/ 	.byte	0x03, 0x5f
        /*004a*/ 	.short	0x0000


	//----- nvinfo : EIATTR_SYSCALL_OFFSETS
	.align		4
        /*004c*/ 	.byte	0x04, 0x46
        /*004e*/ 	.short	(.L_271 - .L_270)


	//   ....[0]....
.L_270:
        /*0050*/ 	.word	0x00001e00


	//   ....[1]....
        /*0054*/ 	.word	0x00002c00


	//   ....[2]....
        /*0058*/ 	.word	0x00003ae0


	//   ....[3]....
        /*005c*/ 	.word	0x00005930


	//   ....[4]....
        /*0060*/ 	.word	0x00006730


	//   ....[5]....
        /*0064*/ 	.word	0x00007610


	//   ....[6]....
        /*0068*/ 	.word	0x00009430


	//   ....[7]....
        /*006c*/ 	.word	0x0000a230


	//   ....[8]....
        /*0070*/ 	.word	0x0000b110


	//   ....[9]....
        /*0074*/ 	.word	0x0000cf40


	//   ....[10]....
        /*0078*/ 	.word	0x0000dd40


	//   ....[11]....
        /*007c*/ 	.word	0x0000ec20


	//----- nvinfo : EIATTR_EXIT_INSTR_OFFSETS
	.align		4
.L_271:
        /*0080*/ 	.byte	0x04, 0x1c
        /*0082*/ 	.short	(.L_273 - .L_272)


	//   ....[0]....
.L_272:
        /*0084*/ 	.word	0x0000b1b0


	//   ....[1]....
        /*0088*/ 	.word	0x0000df00


	//   ....[2]....
        /*008c*/ 	.word	0x0000df40


	//   ....[3]....
        /*0090*/ 	.word	0x0000dfd0


	//   ....[4]....
        /*0094*/ 	.word	0x0000e000


	//   ....[5]....
        /*0098*/ 	.word	0x0000e030


	//   ....[6]....
        /*009c*/ 	.word	0x0000e0b0


	//   ....[7]....
        /*00a0*/ 	.word	0x0000e0e0


	//   ....[8]....
        /*00a4*/ 	.word	0x0000e160


	//   ....[9]....
        /*00a8*/ 	.word	0x0000e190


	//   ....[10]....
        /*00ac*/ 	.word	0x0000e1d0


	//   ....[11]....
        /*00b0*/ 	.word	0x0000e2b0


	//   ....[12]....
        /*00b4*/ 	.word	0x0000e310


	//   ....[13]....
        /*00b8*/ 	.word	0x0000e490


	//   ....[14]....
        /*00bc*/ 	.word	0x0000e5e0


	//   ....[15]....
        /*00c0*/ 	.word	0x0000e610


	//   ....[16]....
        /*00c4*/ 	.word	0x0000e6c0


	//   ....[17]....
        /*00c8*/ 	.word	0x0000e830


	//   ....[18]....
        /*00cc*/ 	.word	0x0000e9a0


	//   ....[19]....
        /*00d0*/ 	.word	0x0000eaf0


	//   ....[20]....
        /*00d4*/ 	.word	0x0000ec30


	//   ....[21]....
        /*00d8*/ 	.word	0x0000ec60


	//   ....[22]....
        /*00dc*/ 	.word	0x0000ec90


	//----- nvinfo : EIATTR_MAX_THREADS
	.align		4
.L_273:
        /*00e0*/ 	.byte	0x04, 0x05
        /*00e2*/ 	.short	(.L_275 - .L_274)
.L_274:
        /*00e4*/ 	.word	0x00000080
        /*00e8*/ 	.word	0x00000001
        /*00ec*/ 	.word	0x00000001


	//----- nvinfo : EIATTR_CRS_STACK_SIZE
	.align		4
.L_275:
        /*00f0*/ 	.byte	0x04, 0x1e
        /*00f2*/ 	.short	(.L_277 - .L_276)
.L_276:
        /*00f4*/ 	.word	0x00000000
.L_277:


//--------------------- .nv.info._ZN2at6native27unrolled_elementwise_kernelIZZZNS0_54_GLOBAL__N__7dbc7496_16_ComplexKernel_cu_b2145a98_310717polar_kernel_cudaERNS_14TensorIteratorEENKUlvE_clEvENKUlvE0_clEvEUlffE_St5arrayIPcLm3EELi4E23TrivialOffsetCalculatorILi2EjESB_ILi1EjENS0_6memory12LoadWithCastILi2EEENSE_13StoreWithCastILi1EEEEEviT_T0_T2_T3_T4_T5_ --------------------------
	.section	.nv.info._ZN2at6native27unrolled_elementwise_kernelIZZZNS0_54_GLOBAL__N__7dbc7496_16_ComplexKernel_cu_b2145a98_310717polar_kernel_cudaERNS_14TensorIteratorEENKUlvE_clEvENKUlvE0_clEvEUlffE_St5arrayIPcLm3EELi4E23TrivialOffsetCalculatorILi2EjESB_ILi1EjENS0_6memory12LoadWithCastILi2EEENSE_13StoreWithCastILi1EEEEEviT_T0_T2_T3_T4_T5_,"",@"SHT_CUDA_INFO"
	.sectionflags	@""
	.align	4


	//----- nvinfo : EIATTR_CUDA_API_VERSION
	.align		4
        /*0000*/ 	.byte	0x04, 0x37
        /*0002*/ 	.short	(.L_279 - .L_278)
.L_278:
        /*0004*/ 	.word	0x00000082


	//----- nvinfo : EIATTR_SW2861232_WAR
	.align		4
.L_279:
        /*0008*/ 	.byte	0x01, 0x35
	.zero		2


	//----- nvinfo : EIATTR_PARAM_CBANK
	.align		4
        /*000c*/ 	.byte	0x04, 0x0a
        /*000e*/ 	.short	(.L_281 - .L_280)
	.align		4
.L_280:
        /*0010*/ 	.word	index@(.nv.constant0._ZN2at6native27unrolled_elementwise_kernelIZZZNS0_54_GLOBAL__N__7dbc7496_16_ComplexKernel_cu_b2145a98_310717polar_kernel_cudaERNS_14TensorIteratorEENKUlvE_clEvENKUlvE0_clEvEUlffE_St5arrayIPcLm3EELi4E23TrivialOffsetCalculatorILi2EjESB_ILi1EjENS0_6memory12LoadWithCastILi2EEENSE_13StoreWithCastILi1EEEEEviT_T0_T2_T3_T4_T5_)
        /*0014*/ 	.short	0x0160
        /*0016*/ 	.short	0x0038


	//----- nvinfo : EIATTR_CBANK_PARAM_SIZE
	.align		4
.L_281:
        /*0018*/ 	.byte	0x03, 0x19
        /*001a*/ 	.short	0x0038


	//----- nvinfo : EIATTR_KPARAM_INFO
	.align		4
        /*001c*/ 	.byte	0x04, 0x17
        /*001e*/ 	.short	(.L_283 - .L_282)
.L_282:
        /*0020*/ 	.word	0x00000000
        /*0024*/ 	.short	0x0006
        /*0026*/ 	.short	0x0030
        /*0028*/ 	.byte	0x00, 0xf0, 0x21, 0x00


	//----- nvinfo : EIATTR_KPARAM_INFO
	.align		4
.L_283:
        /*002c*/ 	.byte	0x04, 0x17
        /*002e*/ 	.short	(.L_285 - .L_284)
.L_284:
        /*0030*/ 	.word	0x00000000
        /*0034*/ 	.short	0x0005
        /*0036*/ 	.short	0x0024
        /*0038*/ 	.byte	0x00, 0xf0, 0x31, 0x00


	//----- nvinfo : EIATTR_KPARAM_INFO
	.align		4
.L_285:
        /*003c*/ 	.byte	0x04, 0x17
        /*003e*/ 	.short	(.L_287 - .L_286)
.L_286:
        /*0040*/ 	.word	0x00000000
        /*0044*/ 	.short	0x0004
        /*0046*/ 	.short	0x0021
        /*0048*/ 	.byte	0x00, 0xf0, 0x05, 0x00


	//----- nvinfo : EIATTR_KPARAM_INFO
	.align		4
.L_287:
        /*004c*/ 	.byte	0x04, 0x17
        /*004e*/ 	.short	(.L_289 - .L_288)
.L_288:
        /*0050*/ 	.word	0x00000000
        /*0054*/ 	.short	0x0003
        /*0056*/ 	.short	0x0020
        /*0058*/ 	.byte	0x00, 0xf0, 0x05, 0x00


	//----- nvinfo : EIATTR_KPARAM_INFO
	.align		4
.L_289:
        /*005c*/ 	.byte	0x04, 0x17
        /*005e*/ 	.short	(.L_291 - .L_290)
.L_290:
        /*0060*/ 	.word	0x00000000
        /*0064*/ 	.short	0x0002
        /*0066*/ 	.short	0x0008
        /*0068*/ 	.byte	0x00, 0xf0, 0x61, 0x00


	//----- nvinfo : EIATTR_KPARAM_INFO
	.align		4
.L_291:
        /*006c*/ 	.byte	0x04, 0x17
        /*006e*/ 	.short	(.L_293 - .L_292)
.L_292:
        /*0070*/ 	.word	0x00000000
        /*0074*/ 	.short	0x0001
        /*0076*/ 	.short	0x0004
        /*0078*/ 	.byte	0x00, 0xf0, 0x05, 0x00


	//----- nvinfo : EIATTR_KPARAM_INFO
	.align		4
.L_293:
        /*007c*/ 	.byte	0x04, 0x17
        /*007e*/ 	.short	(.L_295 - .L_294)
.L_294:
        /*0080*/ 	.word	0x00000000
        /*0084*/ 	.short	0x0000
        /*0086*/ 	.short	0x0000
        /*0088*/ 	.byte	0x00, 0xf0, 0x11, 0x00


	//----- nvinfo : EIATTR_MAXREG_COUNT
	.align		4
.L_295:
        /*008c*/ 	.byte	0x03, 0x1b
        /*008e*/ 	.short	0x00ff


	//----- nvinfo : EIATTR_EXTERNS
	.align		4
        /*0090*/ 	.byte	0x04, 0x0f
        /*0092*/ 	.short	(.L_297 - .L_296)


	//   ....[0]....
	.align		4
.L_296:
        /*0094*/ 	.word	index@(__assertfail)


	//----- nvinfo : EIATTR_MERCURY_ISA_VERSION
	.align		4
.L_297:
        /*0098*/ 	.byte	0x03, 0x5f
        /*009a*/ 	.short	0x0000


	//----- nvinfo : EIATTR_SYSCALL_OFFSETS
	.align		4
        /*009c*/ 	.byte	0x04, 0x46
        /*009e*/ 	.short	(.L_299 - .L_298)


	//   ....[0]....
.L_298:
        /*00a0*/ 	.word	0x00000e70


	//   ....[1]....
        /*00a4*/ 	.word	0x00001c70


	//   ....[2]....
        /*00a8*/ 	.word	0x00002af0


	//   ....[3]....
        /*00ac*/ 	.word	0x000038f0


	//   ....[4]....
        /*00b0*/ 	.word	0x00004770


	//   ....[5]....
        /*00b4*/ 	.word	0x00005570


	//   ....[6]....
        /*00b8*/ 	.word	0x000063f0


	//   ....[7]....
        /*00bc*/ 	.word	0x000071c0


	//   ....[8]....
        /*00c0*/ 	.word	0x000083e0


	//   ....[9]....
        /*00c4*/ 	.word	0x00009320


	//   ....[10]....
        /*00c8*/ 	.word	0x0000a200


	//   ....[11]....
        /*00cc*/ 	.word	0x0000b100


	//----- nvinfo : EIATTR_EXIT_INSTR_OFFSETS
	.align		4
.L_299:
        /*00d0*/ 	.byte	0x04, 0x1c
        /*00d2*/ 	.short	(.L_301 - .L_300)


	//   ....[0]....
.L_300:
        /*00d4*/ 	.word	0x0000a2a0


	//   ....[1]....
        /*00d8*/ 	.word	0x0000a3e0


	//   ....[2]....
        /*00dc*/ 	.word	0x0000a420


	//   ....[3]....
        /*00e0*/ 	.word	0x0000a4b0


	//   ....[4]....
        /*00e4*/ 	.word	0x0000a4e0


	//   ....[5]....
        /*00e8*/ 	.word	0x0000a510


	//   ....[6]....
        /*00ec*/ 	.word	0x0000a590


	//   ....[7]....
        /*00f0*/ 	.word	0x0000a5c0


	//   ....[8]....
        /*00f4*/ 	.word	0x0000a640


	//   ....[9]....
        /*00f8*/ 	.word	0x0000a670


	//   ....[10]....
        /*00fc*/ 	.word	0x0000a6b0


	//   ....[11]....
        /*0100*/ 	.word	0x0000a790


	//   ....[12]....
        /*0104*/ 	.word	0x0000a7f0


	//   ....[13]....
        /*0108*/ 	.word	0x0000a970


	//   ....[14]....
        /*010c*/ 	.word	0x0000aac0


	//   ....[15]....
        /*0110*/ 	.word	0x0000aaf0


	//   ....[16]....
        /*0114*/ 	.word	0x0000aba0


	//   ....[17]....
        /*0118*/ 	.word	0x0000ad10


	//   ....[18]....
        /*011c*/ 	.word	0x0000ae80


	//   ....[19]....
        /*0120*/ 	.word	0x0000afd0


	//   ....[20]....
        /*0124*/ 	.word	0x0000b110


	//   ....[21]....
        /*0128*/ 	.word	0x0000b140


	//   ....[22]....
        /*012c*/ 	.word	0x0000b170


	//----- nvinfo : EIATTR_MAX_THREADS
	.align		4
.L_301:
        /*0130*/ 	.byte	0x04, 0x05
        /*0132*/ 	.short	(.L_303 - .L_302)
.L_302:
        /*0134*/ 	.word	0x00000080
        /*0138*/ 	.word	0x00000001
        /*013c*/ 	.word	0x00000001


	//----- nvinfo : EIATTR_CRS_STACK_SIZE
	.align		4
.L_303:
        /*0140*/ 	.byte	0x04, 0x1e
        /*0142*/ 	.short	(.L_305 - .L_304)
.L_304:
        /*0144*/ 	.word	0x00000000
.L_305:


//--------------------- .nv.info._ZN2at6native18elementwise_kernelILi128ELi2EZNS0_22gpu_kernel_impl_nocastIZZZNS0_54_GLOBAL__N__7dbc7496_16_ComplexKernel_cu_b2145a98_310717polar_kernel_cudaERNS_14TensorIteratorEENKUlvE_clEvENKUlvE0_clEvEUlffE_EEvRNS_18TensorIteratorBaseERKT_EUliE_EEviT1_ --------------------------
	.section	.nv.info._ZN2at6native18elementwise_kernelILi128ELi2EZNS0_22gpu_kernel_impl_nocastIZZZNS0_54_GLOBAL__N__7dbc7496_16_ComplexKernel_cu_b2145a98_310717polar_kernel_cudaERNS_14TensorIteratorEENKUlvE_clEvENKUlvE0_clEvEUlffE_EEvRNS_18TensorIteratorBaseERKT_EUliE_EEviT1_,"",@"SHT_CUDA_INFO"
	.sectionflags	@""
	.align	4


	//----- nvinfo : EIATTR_CUDA_API_VERSION
	.align		4
        /*0000*/ 	.byte	0x04, 0x37
        /*0002*/ 	.short	(.L_307 - .L_306)
.L_306:
        /*0004*/ 	.word	0x00000082


	//----- nvinfo : EIATTR_SW2861232_WAR
	.align		4
.L_307:
        /*0008*/ 	.byte	0x01, 0x35
	.zero		2


	//----- nvinfo : EIATTR_PARAM_CBANK
	.align		4
        /*000c*/ 	.byte	0x04, 0x0a
        /*000e*/ 	.short	(.L_309 - .L_308)
	.align		4
.L_308:
        /*0010*/ 	.word	index@(.nv.constant0._ZN2at6native18elementwise_kernelILi128ELi2EZNS0_22gpu_kernel_impl_nocastIZZZNS0_54_GLOBAL__N__7dbc7496_16_ComplexKernel_cu_b2145a98_310717polar_kernel_cudaERNS_14TensorIteratorEENKUlvE_clEvENKUlvE0_clEvEUlffE_EEvRNS_18TensorIteratorBaseERKT_EUliE_EEviT1_)
        /*0014*/ 	.short	0x0160
        /*0016*/ 	.short	0x0290


	//----- nvinfo : EIATTR_CBANK_PARAM_SIZE
	.align		4
.L_309:
        /*0018*/ 	.byte	0x03, 0x19
        /*001a*/ 	.short	0x0290


	//----- nvinfo : EIATTR_KPARAM_INFO
	.align		4
        /*001c*/ 	.byte	0x04, 0x17
        /*001e*/ 	.short	(.L_311 - .L_310)
.L_310:
        /*0020*/ 	.word	0x00000000
        /*0024*/ 	.short	0x0001
        /*0026*/ 	.short	0x0008
        /*0028*/ 	.byte	0x00, 0xf0, 0x21, 0x0a


	//----- nvinfo : EIATTR_KPARAM_INFO
	.align		4
.L_311:
        /*002c*/ 	.byte	0x04, 0x17
        /*002e*/ 	.short	(.L_313 - .L_312)
.L_312:
        /*0030*/ 	.word	0x00000000
        /*0034*/ 	.short	0x0000
        /*0036*/ 	.short	0x0000
        /*0038*/ 	.byte	0x00, 0xf0, 0x11, 0x00


	//----- nvinfo : EIATTR_MAXREG_COUNT
	.align		4
.L_313:
        /*003c*/ 	.byte	0x03, 0x1b
        /*003e*/ 	.short	0x0080


	//----- nvinfo : EIATTR_MERCURY_ISA_VERSION
	.align		4
        /*0040*/ 	.byte	0x03, 0x5f
        /*0042*/ 	.short	0x0000


	//----- nvinfo : EIATTR_EXIT_INSTR_OFFSETS
	.align		4
        /*0044*/ 	.byte	0x04, 0x1c
        /*0046*/ 	.short	(.L_315 - .L_314)


	//   ....[0]....
.L_314:
        /*0048*/ 	.word	0x00001170


	//   ....[1]....
        /*004c*/ 	.word	0x00002230


	//----- nvinfo : EIATTR_MAX_THREADS
	.align		4
.L_315:
        /*0050*/ 	.byte	0x04, 0x05
        /*0052*/ 	.short	(.L_317 - .L_316)
.L_316:
        /*0054*/ 	.word	0x00000080
        /*0058*/ 	.word	0x00000001
        /*005c*/ 	.word	0x00000001


	//----- nvinfo : EIATTR_CRS_STACK_SIZE
	.align		4
.L_317:
        /*0060*/ 	.byte	0x04, 0x1e
        /*0062*/ 	.short	(.L_319 - .L_318)
.L_318:
        /*0064*/ 	.word	0x00000000
.L_319:


//--------------------- .nv.info._ZN2at6native27unrolled_elementwise_kernelIZZZNS0_54_GLOBAL__N__7dbc7496_16_ComplexKernel_cu_b2145a98_310717polar_kernel_cudaERNS_14TensorIteratorEENKUlvE_clEvENKUlvE0_clEvEUlffE_St5arrayIPcLm3EELi4E23TrivialOffsetCalculatorILi2EjESB_ILi1EjENS0_6memory15LoadWithoutCastENSE_16StoreWithoutCastEEEviT_T0_T2_T3_T4_T5_ --------------------------
	.section	.nv.info._ZN2at6native27unrolled_elementwise_kernelIZZZNS0_54_GLOBAL__N__7dbc7496_16_ComplexKernel_cu_b2145a98_310717polar_kernel_cudaERNS_14TensorIteratorEENKUlvE_clEvENKUlvE0_clEvEUlffE_St5arrayIPcLm3EELi4E23TrivialOffsetCalculatorILi2EjESB_ILi1EjENS0_6memory15LoadWithoutCastENSE_16StoreWithoutCastEEEviT_T0_T2_T3_T4_T5_,"",@"SHT_CUDA_INFO"
	.sectionflags	@""
	.align	4


	//----- nvinfo : EIATTR_CUDA_API_VERSION
	.align		4
        /*0000*/ 	.byte	0x04, 0x37
        /*0002*/ 	.short	(.L_321 - .L_320)
.L_320:
        /*0004*/ 	.word	0x00000082


	//----- nvinfo : EIATTR_SW2861232_WAR
	.align		4
.L_321:
        /*0008*/ 	.byte	0x01, 0x35
	.zero		2


	//----- nvinfo : EIATTR_PARAM_CBANK
	.align		4
        /*000c*/ 	.byte	0x04, 0x0a
        /*000e*/ 	.short	(.L_323 - .L_322)
	.align		4
.L_322:
        /*0010*/ 	.word	index@(.nv.constant0._ZN2at6native27unrolled_elementwise_kernelIZZZNS0_54_GLOBAL__N__7dbc7496_16_ComplexKernel_cu_b2145a98_310717polar_kernel_cudaERNS_14TensorIteratorEENKUlvE_clEvENKUlvE0_clEvEUlffE_St5arrayIPcLm3EELi4E23TrivialOffsetCalculatorILi2EjESB_ILi1EjENS0_6memory15LoadWithoutCastENSE_16StoreWithoutCastEEEviT_T0_T2_T3_T4_T5_)
        /*0014*/ 	.short	0x0160
        /*0016*/ 	.short	0x0024


	//----- nvinfo : EIATTR_CBANK_PARAM_SIZE
	.align		4
.L_323:
        /*0018*/ 	.byte	0x03, 0x19
        /*001a*/ 	.short	0x0024


	//----- nvinfo : EIATTR_KPARAM_INFO
	.align		4
        /*001c*/ 	.byte	0x04, 0x17
        /*001e*/ 	.short	(.L_325 - .L_324)
.L_324:
        /*0020*/ 	.word	0x00000000
        /*0024*/ 	.short	0x0006
        /*0026*/ 	.short	0x0023
        /*0028*/ 	.byte	0x00, 0xf0, 0x05, 0x00


	//----- nvinfo : EIATTR_KPARAM_INFO
	.align		4
.L_325:
        /*002c*/ 	.byte	0x04, 0x17
        /*002e*/ 	.short	(.L_327 - .L_326)
.L_326:
        /*0030*/ 	.word	0x00000000
        /*0034*/ 	.short	0x0005
        /*0036*/ 	.short	0x0022
        /*0038*/ 	.byte	0x00, 0xf0, 0x05, 0x00


	//----- nvinfo : EIATTR_KPARAM_INFO
	.align		4
.L_327:
        /*003c*/ 	.byte	0x04, 0x17
        /*003e*/ 	.short	(.L_329 - .L_328)
.L_328:
        /*0040*/ 	.word	0x00000000
        /*0044*/ 	.short	0x0004
        /*0046*/ 	.short	0x0021
        /*0048*/ 	.byte	0x00, 0xf0, 0x05, 0x00


	//----- nvinfo : EIATTR_KPARAM_INFO
	.align		4
.L_329:
        /*004c*/ 	.byte	0x04, 0x17
        /*004e*/ 	.short	(.L_331 - .L_330)
.L_330:
        /*0050*/ 	.word	0x00000000
        /*0054*/ 	.short	0x0003
        /*0056*/ 	.short	0x0020
        /*0058*/ 	.byte	0x00, 0xf0, 0x05, 0x00


	//----- nvinfo : EIATTR_KPARAM_INFO
	.align		4
.L_331:
        /*005c*/ 	.byte	0x04, 0x17
        /*005e*/ 	.short	(.L_333 - .L_332)
.L_332:
        /*0060*/ 	.word	0x00000000
        /*0064*/ 	.short	0x0002
        /*0066*/ 	.short	0x0008
        /*0068*/ 	.byte	0x00, 0xf0, 0x61, 0x00


	//----- nvinfo : EIATTR_KPARAM_INFO
	.align		4
.L_333:
        /*006c*/ 	.byte	0x04, 0x17
        /*006e*/ 	.short	(.L_335 - .L_334)
.L_334:
        /*0070*/ 	.word	0x00000000
        /*0074*/ 	.short	0x0001
        /*0076*/ 	.short	0x0004
        /*0078*/ 	.byte	0x00, 0xf0, 0x05, 0x00


	//----- nvinfo : EIATTR_KPARAM_INFO
	.align		4
.L_335:
        /*007c*/ 	.byte	0x04, 0x17
        /*007e*/ 	.short	(.L_337 - .L_336)
.L_336:
        /*0080*/ 	.word	0x00000000
        /*0084*/ 	.short	0x0000
        /*0086*/ 	.short	0x0000
        /*0088*/ 	.byte	0x00, 0xf0, 0x11, 0x00


	//----- nvinfo : EIATTR_MAXREG_COUNT
	.align		4
.L_337:
        /*008c*/ 	.byte	0x03, 0x1b
        /*008e*/ 	.short	0x00ff


	//----- nvinfo : EIATTR_MERCURY_ISA_VERSION
	.align		4
        /*0090*/ 	.byte	0x03, 0x5f
        /*0092*/ 	.short	0x0000


	//----- nvinfo : EIATTR_EXIT_INSTR_OFFSETS
	.align		4
        /*0094*/ 	.byte	0x04, 0x1c
        /*0096*/ 	.short	(.L_339 - .L_338)


	//   ....[0]....
.L_338:
        /*0098*/ 	.word	0x000005b0


	//   ....[1]....
        /*009c*/ 	.word	0x00000630


	//----- nvinfo : EIATTR_MAX_THREADS
	.align		4
.L_339:
        /*00a0*/ 	.byte	0x04, 0x05
        /*00a2*/ 	.short	(.L_341 - .L_340)
.L_340:
        /*00a4*/ 	.word	0x00000080
        /*00a8*/ 	.word	0x00000001
        /*00ac*/ 	.word	0x00000001


	//----- nvinfo : EIATTR_CRS_STACK_SIZE
	.align		4
.L_341:
        /*00b0*/ 	.byte	0x04, 0x1e
        /*00b2*/ 	.short	(.L_343 - .L_342)
.L_342:
        /*00b4*/ 	.word	0x00000000
.L_343:


//--------------------- .nv.info._ZN2at6native29vectorized_elementwise_kernelILi2EZZZNS0_54_GLOBAL__N__7dbc7496_16_ComplexKernel_cu_b2145a98_310717polar_kernel_cudaERNS_14TensorIteratorEENKUlvE_clEvENKUlvE0_clEvEUlffE_St5arrayIPcLm3EEEEviT0_T1_ --------------------------
	.section	.nv.info._ZN2at6native29vectorized_elementwise_kernelILi2EZZZNS0_54_GLOBAL__N__7dbc7496_16_ComplexKernel_cu_b2145a98_310717polar_kernel_cudaERNS_14TensorIteratorEENKUlvE_clEvENKUlvE0_clEvEUlffE_St5arrayIPcLm3EEEEviT0_T1_,"",@"SHT_CUDA_INFO"
	.sectionflags	@""
	.align	4


	//----- nvinfo : EIATTR_CUDA_API_VERSION
	.align		4
        /*0000*/ 	.byte	0x04, 0x37
        /*0002*/ 	.short	(.L_345 - .L_344)
.L_344:
        /*0004*/ 	.word	0x00000082


	//----- nvinfo : EIATTR_SW2861232_WAR
	.align		4
.L_345:
        /*0008*/ 	.byte	0x01, 0x35
	.zero		2


	//----- nvinfo : EIATTR_PARAM_CBANK
	.align		4
        /*000c*/ 	.byte	0x04, 0x0a
        /*000e*/ 	.short	(.L_347 - .L_346)
	.align		4
.L_346:
        /*0010*/ 	.word	index@(.nv.constant0._ZN2at6native29vectorized_elementwise_kernelILi2EZZZNS0_54_GLOBAL__N__7dbc7496_16_ComplexKernel_cu_b2145a98_310717polar_kernel_cudaERNS_14TensorIteratorEENKUlvE_clEvENKUlvE0_clEvEUlffE_St5arrayIPcLm3EEEEviT0_T1_)
        /*0014*/ 	.short	0x0160
        /*0016*/ 	.short	0x0020


	//----- nvinfo : EIATTR_CBANK_PARAM_SIZE
	.align		4
.L_347:
        /*0018*/ 	.byte	0x03, 0x19
        /*001a*/ 	.short	0x0020


	//----- nvinfo : EIATTR_KPARAM_INFO
	.align		4
        /*001c*/ 	.byte	0x04, 0x17
        /*001e*/ 	.short	(.L_349 - .L_348)
.L_348:
        /*0020*/ 	.word	0x00000000
        /*0024*/ 	.short	0x0002
        /*0026*/ 	.short	0x0008
        /*0028*/ 	.byte	0x00, 0xf0, 0x61, 0x00


	//----- nvinfo : EIATTR_KPARAM_INFO
	.align		4
.L_349:
        /*002c*/ 	.byte	0x04, 0x17
        /*002e*/ 	.short	(.L_351 - .L_350)
.L_350:
        /*0030*/ 	.word	0x00000000
        /*0034*/ 	.short	0x0001
        /*0036*/ 	.short	0x0004
        /*0038*/ 	.byte	0x00, 0xf0, 0x05, 0x00


	//----- nvinfo : EIATTR_KPARAM_INFO
	.align		4
.L_351:
        /*003c*/ 	.byte	0x04, 0x17
        /*003e*/ 	.short	(.L_353 - .L_352)
.L_352:
        /*0040*/ 	.word	0x00000000
        /*0044*/ 	.short	0x0000
        /*0046*/ 	.short	0x0000
        /*0048*/ 	.byte	0x00, 0xf0, 0x11, 0x00


	//----- nvinfo : EIATTR_MAXREG_COUNT
	.align		4
.L_353:
        /*004c*/ 	.byte	0x03, 0x1b
        /*004e*/ 	.short	0x00ff


	//----- nvinfo : EIATTR_MERCURY_ISA_VERSION
	.align		4
        /*0050*/ 	.byte	0x03, 0x5f
        /*0052*/ 	.short	0x0000


	//----- nvinfo : EIATTR_EXIT_INSTR_OFFSETS
	.align		4
        /*0054*/ 	.byte	0x04, 0x1c
        /*0056*/ 	.short	(.L_355 - .L_354)


	//   ....[0]....
.L_354:
        /*0058*/ 	.word	0x00000440


	//   ....[1]....
        /*005c*/ 	.word	0x00001050


	//   ....[2]....
        /*0060*/ 	.word	0x000010a0


	//----- nvinfo : EIATTR_MAX_THREADS
	.align		4
.L_355:
        /*0064*/ 	.byte	0x04, 0x05
        /*0066*/ 	.short	(.L_357 - .L_356)
.L_356:
        /*0068*/ 	.word	0x00000080
        /*006c*/ 	.word	0x00000001
        /*0070*/ 	.word	0x00000001


	//----- nvinfo : EIATTR_CRS_STACK_SIZE
	.align		4
.L_357:
        /*0074*/ 	.byte	0x04, 0x1e
        /*0076*/ 	.short	(.L_359 - .L_358)
.L_358:
        /*0078*/ 	.word	0x00000000
.L_359:


//--------------------- .nv.info._ZN2at6native29vectorized_elementwise_kernelILi4EZZZNS0_54_GLOBAL__N__7dbc7496_16_ComplexKernel_cu_b2145a98_310717polar_kernel_cudaERNS_14TensorIteratorEENKUlvE_clEvENKUlvE0_clEvEUlffE_St5arrayIPcLm3EEEEviT0_T1_ --------------------------
	.section	.nv.info._ZN2at6native29vectorized_elementwise_kernelILi4EZZZNS0_54_GLOBAL__N__7dbc7496_16_ComplexKernel_cu_b2145a98_310717polar_kernel_cudaERNS_14TensorIteratorEENKUlvE_clEvENKUlvE0_clEvEUlffE_St5arrayIPcLm3EEEEviT0_T1_,"",@"SHT_CUDA_INFO"
	.sectionflags	@""
	.align	4


	//----- nvinfo : EIATTR_CUDA_API_VERSION
	.align		4
        /*0000*/ 	.byte	0x04, 0x37
        /*0002*/ 	.short	(.L_361 - .L_360)
.L_360:
        /*0004*/ 	.word	0x00000082


	//----- nvinfo : EIATTR_SW2861232_WAR
	.align		4
.L_361:
        /*0008*/ 	.byte	0x01, 0x35
	.zero		2


	//----- nvinfo : EIATTR_PARAM_CBANK
	.align		4
        /*000c*/ 	.byte	0x04, 0x0a
        /*000e*/ 	.short	(.L_363 - .L_362)
	.align		4
.L_362:
        /*0010*/ 	.word	index@(.nv.constant0._ZN2at6native29vectorized_elementwise_kernelILi4EZZZNS0_54_GLOBAL__N__7dbc7496_16_ComplexKernel_cu_b2145a98_310717polar_kernel_cudaERNS_14TensorIteratorEENKUlvE_clEvENKUlvE0_clEvEUlffE_St5arrayIPcLm3EEEEviT0_T1_)
        /*0014*/ 	.short	0x0160
        /*0016*/ 	.short	0x0020


	//----- nvinfo : EIATTR_CBANK_PARAM_SIZE
	.align		4
.L_363:
        /*0018*/ 	.byte	0x03, 0x19
        /*001a*/ 	.short	0x0020


	//----- nvinfo : EIATTR_KPARAM_INFO
	.align		4
        /*001c*/ 	.byte	0x04, 0x17
        /*001e*/ 	.short	(.L_365 - .L_364)
.L_364:
        /*0020*/ 	.word	0x00000000
        /*0024*/ 	.short	0x0002
        /*0026*/ 	.short	0x0008
        /*0028*/ 	.byte	0x00, 0xf0, 0x61, 0x00


	//----- nvinfo : EIATTR_KPARAM_INFO
	.align		4
.L_365:
        /*002c*/ 	.byte	0x04, 0x17
        /*002e*/ 	.short	(.L_367 - .L_366)
.L_366:
        /*0030*/ 	.word	0x00000000
        /*0034*/ 	.short	0x0001
        /*0036*/ 	.short	0x0004
        /*0038*/ 	.byte	0x00, 0xf0, 0x05, 0x00


	//----- nvinfo : EIATTR_KPARAM_INFO
	.align		4
.L_367:
        /*003c*/ 	.byte	0x04, 0x17
        /*003e*/ 	.short	(.L_369 - .L_368)
.L_368:
        /*0040*/ 	.word	0x00000000
        /*0044*/ 	.short	0x0000
        /*0046*/ 	.short	0x0000
        /*0048*/ 	.byte	0x00, 0xf0, 0x11, 0x00


	//----- nvinfo : EIATTR_MAXREG_COUNT
	.align		4
.L_369:
        /*004c*/ 	.byte	0x03, 0x1b
        /*004e*/ 	.short	0x00ff


	//----- nvinfo : EIATTR_MERCURY_ISA_VERSION
	.align		4
        /*0050*/ 	.byte	0x03, 0x5f
        /*0052*/ 	.short	0x0000


	//----- nvinfo : EIATTR_EXIT_INSTR_OFFSETS
	.align		4
        /*0054*/ 	.byte	0x04, 0x1c
        /*0056*/ 	.short	(.L_371 - .L_370)


	//   ....[0]....
.L_370:
        /*0058*/ 	.word	0x00000400


	//   ....[1]....
        /*005c*/ 	.word	0x00000fe0


	//   ....[2]....
        /*0060*/ 	.word	0x00001030


	//----- nvinfo : EIATTR_MAX_THREADS
	.align		4
.L_371:
        /*0064*/ 	.byte	0x04, 0x05
        /*0066*/ 	.short	(.L_373 - .L_372)
.L_372:
        /*0068*/ 	.word	0x00000080
        /*006c*/ 	.word	0x00000001
        /*0070*/ 	.word	0x00000001


	//----- nvinfo : EIATTR_CRS_STACK_SIZE
	.align		4
.L_373:
        /*0074*/ 	.byte	0x04, 0x1e
        /*0076*/ 	.short	(.L_375 - .L_374)
.L_374:
        /*0078*/ 	.word	0x00000000
.L_375:


//--------------------- .nv.info._ZN2at6native29vectorized_elementwise_kernelILi8EZZZNS0_54_GLOBAL__N__7dbc7496_16_ComplexKernel_cu_b2145a98_310717polar_kernel_cudaERNS_14TensorIteratorEENKUlvE_clEvENKUlvE0_clEvEUlffE_St5arrayIPcLm3EEEEviT0_T1_ --------------------------
	.section	.nv.info._ZN2at6native29vectorized_elementwise_kernelILi8EZZZNS0_54_GLOBAL__N__7dbc7496_16_ComplexKernel_cu_b2145a98_310717polar_kernel_cudaERNS_14TensorIteratorEENKUlvE_clEvENKUlvE0_clEvEUlffE_St5arrayIPcLm3EEEEviT0_T1_,"",@"SHT_CUDA_INFO"
	.sectionflags	@""
	.align	4


	//----- nvinfo : EIATTR_CUDA_API_VERSION
	.align		4
        /*0000*/ 	.byte	0x04, 0x37
        /*0002*/ 	.short	(.L_377 - .L_376)
.L_376:
        /*0004*/ 	.word	0x00000082


	//----- nvinfo : EIATTR_SW2861232_WAR
	.align		4
.L_377:
        /*0008*/ 	.byte	0x01, 0x35
	.zero		2


	//----- nvinfo : EIATTR_PARAM_CBANK
	.align		4
        /*000c*/ 	.byte	0x04, 0x0a
        /*000e*/ 	.short	(.L_379 - .L_378)
	.align		4
.L_378:
        /*0010*/ 	.word	index@(.nv.constant0._ZN2at6native29vectorized_elementwise_kernelILi8EZZZNS0_54_GLOBAL__N__7dbc7496_16_ComplexKernel_cu_b2145a98_310717polar_kernel_cudaERNS_14TensorIteratorEENKUlvE_clEvENKUlvE0_clEvEUlffE_St5arrayIPcLm3EEEEviT0_T1_)
        /*0014*/ 	.short	0x0160
        /*0016*/ 	.short	0x0020


	//----- nvinfo : EIATTR_CBANK_PARAM_SIZE
	.align		4
.L_379:
        /*0018*/ 	.byte	0x03, 0x19
        /*001a*/ 	.short	0x0020


	//----- nvinfo : EIATTR_KPARAM_INFO
	.align		4
        /*001c*/ 	.byte	0x04, 0x17
        /*001e*/ 	.short	(.L_381 - .L_380)
.L_380:
        /*0020*/ 	.word	0x00000000
        /*0024*/ 	.short	0x0002
        /*0026*/ 	.short	0x0008
        /*0028*/ 	.byte	0x00, 0xf0, 0x61, 0x00


	//----- nvinfo : EIATTR_KPARAM_INFO
	.align		4
.L_381:
        /*002c*/ 	.byte	0x04, 0x17
        /*002e*/ 	.short	(.L_383 - .L_382)
.L_382:
        /*0030*/ 	.word	0x00000000
        /*0034*/ 	.short	0x0001
        /*0036*/ 	.short	0x0004
        /*0038*/ 	.byte	0x00, 0xf0, 0x05, 0x00


	//----- nvinfo : EIATTR_KPARAM_INFO
	.align		4
.L_383:
        /*003c*/ 	.byte	0x04, 0x17
        /*003e*/ 	.short	(.L_385 - .L_384)
.L_384:
        /*0040*/ 	.word	0x00000000
        /*0044*/ 	.short	0x0000
        /*0046*/ 	.short	0x0000
        /*0048*/ 	.byte	0x00, 0xf0, 0x11, 0x00


	//----- nvinfo : EIATTR_MAXREG_COUNT
	.align		4
.L_385:
        /*004c*/ 	.byte	0x03, 0x1b
        /*004e*/ 	.short	0x00ff


	//----- nvinfo : EIATTR_MERCURY_ISA_VERSION
	.align		4
        /*0050*/ 	.byte	0x03, 0x5f
        /*0052*/ 	.short	0x0000


	//----- nvinfo : EIATTR_EXIT_INSTR_OFFSETS
	.align		4
        /*0054*/ 	.byte	0x04, 0x1c
        /*0056*/ 	.short	(.L_387 - .L_386)


	//   ....[0]....
.L_386:
        /*0058*/ 	.word	0x00000010


	//----- nvinfo : EIATTR_MAX_THREADS
	.align		4
.L_387:
        /*005c*/ 	.byte	0x04, 0x05
        /*005e*/ 	.short	(.L_389 - .L_388)
.L_388:
        /*0060*/ 	.word	0x00000080
        /*0064*/ 	.word	0x00000001
        /*0068*/ 	.word	0x00000001
.L_389:


//--------------------- .nv.info._ZN2at6native18elementwise_kernelILi128ELi4EZNS0_15gpu_kernel_implIZZZNS0_54_GLOBAL__N__7dbc7496_16_ComplexKernel_cu_b2145a98_310717polar_kernel_cudaERNS_14TensorIteratorEENKUlvE_clEvENKUlvE_clEvEUlddE_EEvRNS_18TensorIteratorBaseERKT_EUliE_EEviT1_ --------------------------
	.section	.nv.info._ZN2at6native18elementwise_kernelILi128ELi4EZNS0_15gpu_kernel_implIZZZNS0_54_GLOBAL__N__7dbc7496_16_ComplexKernel_cu_b2145a98_310717polar_kernel_cudaERNS_14TensorIteratorEENKUlvE_clEvENKUlvE_clEvEUlddE_EEvRNS_18TensorIteratorBaseERKT_EUliE_EEviT1_,"",@"SHT_CUDA_INFO"
	.sectionflags	@""
	.align	4


	//----- nvinfo : EIATTR_CUDA_API_VERSION
	.align		4
        /*0000*/ 	.byte	0x04, 0x37
        /*0002*/ 	.short	(.L_391 - .L_390)
.L_390:
        /*0004*/ 	.word	0x00000082


	//----- nvinfo : EIATTR_SW2861232_WAR
	.align		4
.L_391:
        /*0008*/ 	.byte	0x01, 0x35
	.zero		2


	//----- nvinfo : EIATTR_PARAM_CBANK
	.align		4
        /*000c*/ 	.byte	0x04, 0x0a
        /*000e*/ 	.short	(.L_393 - .L_392)
	.align		4
.L_392:
        /*0010*/ 	.word	index@(.nv.constant0._ZN2at6native18elementwise_kernelILi128ELi4EZNS0_15gpu_kernel_implIZZZNS0_54_GLOBAL__N__7dbc7496_16_ComplexKernel_cu_b2145a98_310717polar_kernel_cudaERNS_14TensorIteratorEENKUlvE_clEvENKUlvE_clEvEUlddE_EEvRNS_18TensorIteratorBaseERKT_EUliE_EEviT1_)
        /*0014*/ 	.short	0x0160
        /*0016*/ 	.short	0x0290


	//----- nvinfo : EIATTR_CBANK_PARAM_SIZE
	.align		4
.L_393:
        /*0018*/ 	.byte	0x03, 0x19
        /*001a*/ 	.short	0x0290


	//----- nvinfo : EIATTR_KPARAM_INFO
	.align		4
        /*001c*/ 	.byte	0x04, 0x17
        /*001e*/ 	.short	(.L_395 - .L_394)
.L_394:
        /*0020*/ 	.word	0x00000000
        /*0024*/ 	.short	0x0001
        /*0026*/ 	.short	0x0008
        /*0028*/ 	.byte	0x00, 0xf0, 0x21, 0x0a


	//----- nvinfo : EIATTR_KPARAM_INFO
	.align		4
.L_395:
        /*002c*/ 	.byte	0x04, 0x17
        /*002e*/ 	.short	(.L_397 - .L_396)
.L_396:
        /*0030*/ 	.word	0x00000000
        /*0034*/ 	.short	0x0000
        /*0036*/ 	.short	0x0000
        /*0038*/ 	.byte	0x00, 0xf0, 0x11, 0x00


	//----- nvinfo : EIATTR_MAXREG_COUNT
	.align		4
.L_397:
        /*003c*/ 	.byte	0x03, 0x1b
        /*003e*/ 	.short	0x0080


	//----- nvinfo : EIATTR_EXTERNS
	.align		4
        /*0040*/ 	.byte	0x04, 0x0f
        /*0042*/ 	.short	(.L_399 - .L_398)


	//   ....[0]....
	.align		4
.L_398:
        /*0044*/ 	.word	index@(__assertfail)


	//----- nvinfo : EIATTR_MERCURY_ISA_VERSION
	.align		4
.L_399:
        /*0048*/ 	.byte	0x03, 0x5f
        /*004a*/ 	.short	0x0000


	//----- nvinfo : EIATTR_SYSCALL_OFFSETS
	.align		4
        /*004c*/ 	.byte	0x04, 0x46
        /*004e*/ 	.short	(.L_401 - .L_400)


	//   ....[0]....
.L_400:
        /*0050*/ 	.word	0x00001f40


	//   ....[1]....
        /*0054*/ 	.word	0x00002e70


	//   ....[2]....
        /*0058*/ 	.word	0x00004450


	//   ....[3]....
        /*005c*/ 	.word	0x000063e0


	//   ....[4]....
        /*0060*/ 	.word	0x00007310


	//   ....[5]....
        /*0064*/ 	.word	0x000088f0


	//   ....[6]....
        /*0068*/ 	.word	0x0000a850


	//   ....[7]....
        /*006c*/ 	.word	0x0000b780


	//   ....[8]....
        /*0070*/ 	.word	0x0000cd60


	//   ....[9]....
        /*0074*/ 	.word	0x0000ecd0


	//   ....[10]....
        /*0078*/ 	.word	0x0000fc00


	//   ....[11]....
        /*007c*/ 	.word	0x000111e0


	//----- nvinfo : EIATTR_EXIT_INSTR_OFFSETS
	.align		4
.L_401:
        /*0080*/ 	.byte	0x04, 0x1c
        /*0082*/ 	.short	(.L_403 - .L_402)


	//   ....[0]....
.L_402:
        /*0084*/ 	.word	0x0000ce00


	//   ....[1]....
        /*0088*/ 	.word	0x000102f0


	//   ....[2]....
        /*008c*/ 	.word	0x00010330


	//   ....[3]....
        /*0090*/ 	.word	0x000103c0


	//   ....[4]....
        /*0094*/ 	.word	0x000103f0


	//   ....[5]....
        /*0098*/ 	.word	0x00010420


	//   ....[6]....
        /*009c*/ 	.word	0x000104d0


	//   ....[7]....
        /*00a0*/ 	.word	0x00010530


	//   ....[8]....
        /*00a4*/ 	.word	0x00010610


	//   ....[9]....
        /*00a8*/ 	.word	0x000106a0


	//   ....[10]....
        /*00ac*/ 	.word	0x000106c0


	//   ....[11]....
        /*00b0*/ 	.word	0x00010790


	//   ....[12]....
        /*00b4*/ 	.word	0x000107b0


	//   ....[13]....
        /*00b8*/ 	.word	0x00010960


	//   ....[14]....
        /*00bc*/ 	.word	0x00010ae0


	//   ....[15]....
        /*00c0*/ 	.word	0x00010b40


	//   ....[16]....
        /*00c4*/ 	.word	0x00010bf0


	//   ....[17]....
        /*00c8*/ 	.word	0x00010d90


	//   ....[18]....
        /*00cc*/ 	.word	0x00010f30


	//   ....[19]....
        /*00d0*/ 	.word	0x000110b0


	//   ....[20]....
        /*00d4*/ 	.word	0x000111f0


	//   ....[21]....
        /*00d8*/ 	.word	0x00011220


	//   ....[22]....
        /*00dc*/ 	.word	0x00011250


	//----- nvinfo : EIATTR_MAX_THREADS
	.align		4
.L_403:
        /*00e0*/ 	.byte	0x04, 0x05
        /*00e2*/ 	.short	(.L_405 - .L_404)
.L_404:
        /*00e4*/ 	.word	0x00000080
        /*00e8*/ 	.word	0x00000001
        /*00ec*/ 	.word	0x00000001


	//----- nvinfo : EIATTR_CRS_STACK_SIZE
	.align		4
.L_405:
        /*00f0*/ 	.byte	0x04, 0x1e
        /*00f2*/ 	.short	(.L_407 - .L_406)
.L_406:
        /*00f4*/ 	.word	0x00000000
.L_407:


//--------------------- .nv.info._ZN2at6native27unrolled_elementwise_kernelIZZZNS0_54_GLOBAL__N__7dbc7496_16_ComplexKernel_cu_b2145a98_310717polar_kernel_cudaERNS_14TensorIteratorEENKUlvE_clEvENKUlvE_clEvEUlddE_St5arrayIPcLm3EELi4E23TrivialOffsetCalculatorILi2EjESB_ILi1EjENS0_6memory12LoadWithCastILi2EEENSE_13StoreWithCastILi1EEEEEviT_T0_T2_T3_T4_T5_ --------------------------
	.section	.nv.info._ZN2at6native27unrolled_elementwise_kernelIZZZNS0_54_GLOBAL__N__7dbc7496_16_ComplexKernel_cu_b2145a98_310717polar_kernel_cudaERNS_14TensorIteratorEENKUlvE_clEvENKUlvE_clEvEUlddE_St5arrayIPcLm3EELi4E23TrivialOffsetCalculatorILi2EjESB_ILi1EjENS0_6memory12LoadWithCastILi2EEENSE_13StoreWithCastILi1EEEEEviT_T0_T2_T3_T4_T5_,"",@"SHT_CUDA_INFO"
	.sectionflags	@""
	.align	4


	//----- nvinfo : EIATTR_CUDA_API_VERSION
	.align		4
        /*0000*/ 	.byte	0x04, 0x37
        /*0002*/ 	.short	(.L_409 - .L_408)
.L_408:
        /*0004*/ 	.word	0x00000082


	//----- nvinfo : EIATTR_SW2861232_WAR
	.align		4
.L_409:
        /*0008*/ 	.byte	0x01, 0x35
	.zero		2


	//----- nvinfo : EIATTR_PARAM_CBANK
	.align		4
        /*000c*/ 	.byte	0x04, 0x0a
        /*000e*/ 	.short	(.L_411 - .L_410)
	.align		4
.L_410:
        /*0010*/ 	.word	index@(.nv.constant0._ZN2at6native27unrolled_elementwise_kernelIZZZNS0_54_GLOBAL__N__7dbc7496_16_ComplexKernel_cu_b2145a98_310717polar_kernel_cudaERNS_14TensorIteratorEENKUlvE_clEvENKUlvE_clEvEUlddE_St5arrayIPcLm3EELi4E23TrivialOffsetCalculatorILi2EjESB_ILi1EjENS0_6memory12LoadWithCastILi2EEENSE_13StoreWithCastILi1EEEEEviT_T0_T2_T3_T4_T5_)
        /*0014*/ 	.short	0x0160
        /*0016*/ 	.short	0x0038


	//----- nvinfo : EIATTR_CBANK_PARAM_SIZE
	.align		4
.L_411:
        /*0018*/ 	.byte	0x03, 0x19
        /*001a*/ 	.short	0x0038


	//----- nvinfo : EIATTR_KPARAM_INFO
	.align		4
        /*001c*/ 	.byte	0x04, 0x17
        /*001e*/ 	.short	(.L_413 - .L_412)
.L_412:
        /*0020*/ 	.word	0x00000000
        /*0024*/ 	.short	0x0006
        /*0026*/ 	.short	0x0030
        /*0028*/ 	.byte	0x00, 0xf0, 0x21, 0x00


	//----- nvinfo : EIATTR_KPARAM_INFO
	.align		4
.L_413:
        /*002c*/ 	.byte	0x04, 0x17
        /*002e*/ 	.short	(.L_415 - .L_414)
.L_414:
        /*0030*/ 	.word	0x00000000
        /*0034*/ 	.short	0x0005
        /*0036*/ 	.short	0x0024
        /*0038*/ 	.byte	0x00, 0xf0, 0x31, 0x00


	//----- nvinfo : EIATTR_KPARAM_INFO
	.align		4
.L_415:
        /*003c*/ 	.byte	0x04, 0x17
        /*003e*/ 	.short	(.L_417 - .L_416)
.L_416:
        /*0040*/ 	.word	0x00000000
        /*0044*/ 	.short	0x0004
        /*0046*/ 	.short	0x0021
        /*0048*/ 	.byte	0x00, 0xf0, 0x05, 0x00


	//----- nvinfo : EIATTR_KPARAM_INFO
	.align		4
.L_417:
        /*004c*/ 	.byte	0x04, 0x17
        /*004e*/ 	.short	(.L_419 - .L_418)
.L_418:
        /*0050*/ 	.word	0x00000000
        /*0054*/ 	.short	0x0003
        /*0056*/ 	.short	0x0020
        /*0058*/ 	.byte	0x00, 0xf0, 0x05, 0x00


	//----- nvinfo : EIATTR_KPARAM_INFO
	.align		4
.L_419:
        /*005c*/ 	.byte	0x04, 0x17
        /*005e*/ 	.short	(.L_421 - .L_420)
.L_420:
        /*0060*/ 	.word	0x00000000
        /*0064*/ 	.short	0x0002
        /*0066*/ 	.short	0x0008
        /*0068*/ 	.byte	0x00, 0xf0, 0x61, 0x00


	//----- nvinfo : EIATTR_KPARAM_INFO
	.align		4
.L_421:
        /*006c*/ 	.byte	0x04, 0x17
        /*006e*/ 	.short	(.L_423 - .L_422)
.L_422:
        /*0070*/ 	.word	0x00000000
        /*0074*/ 	.short	0x0001
        /*0076*/ 	.short	0x0004
        /*0078*/ 	.byte	0x00, 0xf0, 0x05, 0x00


	//----- nvinfo : EIATTR_KPARAM_INFO
	.align		4
.L_423:
        /*007c*/ 	.byte	0x04, 0x17
        /*007e*/ 	.short	(.L_425 - .L_424)
.L_424:
        /*0080*/ 	.word	0x00000000
        /*0084*/ 	.short	0x0000
        /*0086*/ 	.short	0x0000
        /*0088*/ 	.byte	0x00, 0xf0, 0x11, 0x00


	//----- nvinfo : EIATTR_MAXREG_COUNT
	.align		4
.L_425:
        /*008c*/ 	.byte	0x03, 0x1b
        /*008e*/ 	.short	0x00ff


	//----- nvinfo : EIATTR_EXTERNS
	.align		4
        /*0090*/ 	.byte	0x04, 0x0f
        /*0092*/ 	.short	(.L_427 - .L_426)


	//   ....[0]....
	.align		4
.L_426:
        /*0094*/ 	.word	index@(__assertfail)


	//----- nvinfo : EIATTR_MERCURY_ISA_VERSION
	.align		4
.L_427:
        /*0098*/ 	.byte	0x03, 0x5f
        /*009a*/ 	.short	0x0000


	//----- nvinfo : EIATTR_SYSCALL_OFFSETS
	.align		4
        /*009c*/ 	.byte	0x04, 0x46
        /*009e*/ 	.short	(.L_429 - .L_428)


	//   ....[0]....
.L_428:
        /*00a0*/ 	.word	0x00000fc0


	//   ....[1]....
        /*00a4*/ 	.word	0x00001ef0


	//   ....[2]....
        /*00a8*/ 	.word	0x00002ea0


	//   ....[3]....
        /*00ac*/ 	.word	0x00003dd0


	//   ....[4]....
        /*00b0*/ 	.word	0x00004d90


	//   ....[5]....
        /*00b4*/ 	.word	0x00005cc0


	//   ....[6]....
        /*00b8*/ 	.word	0x00006c60


	//   ....[7]....
        /*00bc*/ 	.word	0x00007b90


	//   ....[8]....
        /*00c0*/ 	.word	0x0000a5b0


	//   ....[9]....
        /*00c4*/ 	.word	0x0000b680


	//   ....[10]....
        /*00c8*/ 	.word	0x0000c710


	//   ....[11]....
        /*00cc*/ 	.word	0x0000d7c0


	//----- nvinfo : EIATTR_EXIT_INSTR_OFFSETS
	.align		4
.L_429:
        /*00d0*/ 	.byte	0x04, 0x1c
        /*00d2*/ 	.short	(.L_431 - .L_430)


	//   ....[0]....
.L_430:
        /*00d4*/ 	.word	0x0000c7b0


	//   ....[1]....
        /*00d8*/ 	.word	0x0000c8d0


	//   ....[2]....
        /*00dc*/ 	.word	0x0000c910


	//   ....[3]....
        /*00e0*/ 	.word	0x0000c9a0


	//   ....[4]....
        /*00e4*/ 	.word	0x0000c9d0


	//   ....[5]....
        /*00e8*/ 	.word	0x0000ca00


	//   ....[6]....
        /*00ec*/ 	.word	0x0000cab0


	//   ....[7]....
        /*00f0*/ 	.word	0x0000cb10


	//   ....[8]....
        /*00f4*/ 	.word	0x0000cbf0


	//   ....[9]....
        /*00f8*/ 	.word	0x0000cc80


	//   ....[10]....
        /*00fc*/ 	.word	0x0000cca0


	//   ....[11]....
        /*0100*/ 	.word	0x0000cd70


	//   ....[12]....
        /*0104*/ 	.word	0x0000cd90


	//   ....[13]....
        /*0108*/ 	.word	0x0000cf40


	//   ....[14]....
        /*010c*/ 	.word	0x0000d0c0


	//   ....[15]....
        /*0110*/ 	.word	0x0000d120


	//   ....[16]....
        /*0114*/ 	.word	0x0000d1d0


	//   ....[17]....
        /*0118*/ 	.word	0x0000d370


	//   ....[18]....
        /*011c*/ 	.word	0x0000d510


	//   ....[19]....
        /*0120*/ 	.word	0x0000d690


	//   ....[20]....
        /*0124*/ 	.word	0x0000d7d0


	//   ....[21]....
        /*0128*/ 	.word	0x0000d800


	//   ....[22]....
        /*012c*/ 	.word	0x0000d830


	//----- nvinfo : EIATTR_MAX_THREADS
	.align		4
.L_431:
        /*0130*/ 	.byte	0x04, 0x05
        /*0132*/ 	.short	(.L_433 - .L_432)
.L_432:
        /*0134*/ 	.word	0x00000080
        /*0138*/ 	.word	0x00000001
        /*013c*/ 	.word	0x00000001


	//----- nvinfo : EIATTR_CRS_STACK_SIZE
	.align		4
.L_433:
        /*0140*/ 	.byte	0x04, 0x1e
        /*0142*/ 	.short	(.L_435 - .L_434)
.L_434:
        /*0144*/ 	.word	0x00000000
.L_435:


//--------------------- .nv.info._ZN2at6native18elementwise_kernelILi128ELi2EZNS0_22gpu_kernel_impl_nocastIZZZNS0_54_GLOBAL__N__7dbc7496_16_ComplexKernel_cu_b2145a98_310717polar_kernel_cudaERNS_14TensorIteratorEENKUlvE_clEvENKUlvE_clEvEUlddE_EEvRNS_18TensorIteratorBaseERKT_EUliE_EEviT1_ --------------------------
	.section	.nv.info._ZN2at6native18elementwise_kernelILi128ELi2EZNS0_22gpu_kernel_impl_nocastIZZZNS0_54_GLOBAL__N__7dbc7496_16_ComplexKernel_cu_b2145a98_310717polar_kernel_cudaERNS_14TensorIteratorEENKUlvE_clEvENKUlvE_clEvEUlddE_EEvRNS_18TensorIteratorBaseERKT_EUliE_EEviT1_,"",@"SHT_CUDA_INFO"
	.sectionflags	@""
	.align	4


	//----- nvinfo : EIATTR_CUDA_API_VERSION
	.align		4
        /*0000*/ 	.byte	0x04, 0x37
        /*0002*/ 	.short	(.L_437 - .L_436)
.L_436:
        /*0004*/ 	.word	0x00000082


	//----- nvinfo : EIATTR_SW2861232_WAR
	.align		4
.L_437:
        /*0008*/ 	.byte	0x01, 0x35
	.zero		2


	//----- nvinfo : EIATTR_PARAM_CBANK
	.align		4
        /*000c*/ 	.byte	0x04, 0x0a
        /*000e*/ 	.short	(.L_439 - .L_438)
	.align		4
.L_438:
        /*0010*/ 	.word	index@(.nv.constant0._ZN2at6native18elementwise_kernelILi128ELi2EZNS0_22gpu_kernel_impl_nocastIZZZNS0_54_GLOBAL__N__7dbc7496_16_ComplexKernel_cu_b2145a98_310717polar_kernel_cudaERNS_14TensorIteratorEENKUlvE_clEvENKUlvE_clEvEUlddE_EEvRNS_18TensorIteratorBaseERKT_EUliE_EEviT1_)
        /*0014*/ 	.short	0x0160
        /*0016*/ 	.short	0x0290


	//----- nvinfo : EIATTR_CBANK_PARAM_SIZE
	.align		4
.L_439:
        /*0018*/ 	.byte	0x03, 0x19
        /*001a*/ 	.short	0x0290


	//----- nvinfo : EIATTR_KPARAM_INFO
	.align		4
        /*001c*/ 	.byte	0x04, 0x17
        /*001e*/ 	.short	(.L_441 - .L_440)
.L_440:
        /*0020*/ 	.word	0x00000000
        /*0024*/ 	.short	0x0001
        /*0026*/ 	.short	0x0008
        /*0028*/ 	.byte	0x00, 0xf0, 0x21, 0x0a


	//----- nvinfo : EIATTR_KPARAM_INFO
	.align		4
.L_441:
        /*002c*/ 	.byte	0x04, 0x17
        /*002e*/ 	.short	(.L_443 - .L_442)
.L_442:
        /*0030*/ 	.word	0x00000000
        /*0034*/ 	.short	0x0000
        /*0036*/ 	.short	0x0000
        /*0038*/ 	.byte	0x00, 0xf0, 0x11, 0x00


	//----- nvinfo : EIATTR_MAXREG_COUNT
	.align		4
.L_443:
        /*003c*/ 	.byte	0x03, 0x1b
        /*003e*/ 	.short	0x0080


	//----- nvinfo : EIATTR_MERCURY_ISA_VERSION
	.align		4
        /*0040*/ 	.byte	0x03, 0x5f
        /*0042*/ 	.short	0x0000


	//----- nvinfo : EIATTR_EXIT_INSTR_OFFSETS
	.align		4
        /*0044*/ 	.byte	0x04, 0x1c
        /*0046*/ 	.short	(.L_445 - .L_444)


	//   ....[0]....
.L_444:
        /*0048*/ 	.word	0x000016c0


	//   ....[1]....
        /*004c*/ 	.word	0x00002cd0


	//----- nvinfo : EIATTR_MAX_THREADS
	.align		4
.L_445:
        /*0050*/ 	.byte	0x04, 0x05
        /*0052*/ 	.short	(.L_447 - .L_446)
.L_446:
        /*0054*/ 	.word	0x00000080
        /*0058*/ 	.word	0x00000001
        /*005c*/ 	.word	0x00000001


	//----- nvinfo : EIATTR_CRS_STACK_SIZE
	.align		4
.L_447:
        /*0060*/ 	.byte	0x04, 0x1e
        /*0062*/ 	.short	(.L_449 - .L_448)
.L_448:
        /*0064*/ 	.word	0x00000000
.L_449:


//--------------------- .nv.info._ZN2at6native27unrolled_elementwise_kernelIZZZNS0_54_GLOBAL__N__7dbc7496_16_ComplexKernel_cu_b2145a98_310717polar_kernel_cudaERNS_14TensorIteratorEENKUlvE_clEvENKUlvE_clEvEUlddE_St5arrayIPcLm3EELi4E23TrivialOffsetCalculatorILi2EjESB_ILi1EjENS0_6memory15LoadWithoutCastENSE_16StoreWithoutCastEEEviT_T0_T2_T3_T4_T5_ --------------------------
	.section	.nv.info._ZN2at6native27unrolled_elementwise_kernelIZZZNS0_54_GLOBAL__N__7dbc7496_16_ComplexKernel_cu_b2145a98_310717polar_kernel_cudaERNS_14TensorIteratorEENKUlvE_clEvENKUlvE_clEvEUlddE_St5arrayIPcLm3EELi4E23TrivialOffsetCalculatorILi2EjESB_ILi1EjENS0_6memory15LoadWithoutCastENSE_16StoreWithoutCastEEEviT_T0_T2_T3_T4_T5_,"",@"SHT_CUDA_INFO"
	.sectionflags	@""
	.align	4


	//----- nvinfo : EIATTR_CUDA_API_VERSION
	.align		4
        /*0000*/ 	.byte	0x04, 0x37
        /*0002*/ 	.short	(.L_451 - .L_450)
.L_450:
        /*0004*/ 	.word	0x00000082


	//----- nvinfo : EIATTR_SW2861232_WAR
	.align		4
.L_451:
        /*0008*/ 	.byte	0x01, 0x35
	.zero		2


	//----- nvinfo : EIATTR_PARAM_CBANK
	.align		4
        /*000c*/ 	.byte	0x04, 0x0a
        /*000e*/ 	.short	(.L_453 - .L_452)
	.align		4
.L_452:
        /*0010*/ 	.word	index@(.nv.constant0._ZN2at6native27unrolled_elementwise_kernelIZZZNS0_54_GLOBAL__N__7dbc7496_16_ComplexKernel_cu_b2145a98_310717polar_kernel_cudaERNS_14TensorIteratorEENKUlvE_clEvENKUlvE_clEvEUlddE_St5arrayIPcLm3EELi4E23TrivialOffsetCalculatorILi2EjESB_ILi1EjENS0_6memory15LoadWithoutCastENSE_16StoreWithoutCastEEEviT_T0_T2_T3_T4_T5_)
        /*0014*/ 	.short	0x0160
        /*0016*/ 	.short	0x0024


	//----- nvinfo : EIATTR_CBANK_PARAM_SIZE
	.align		4
.L_453:
        /*0018*/ 	.byte	0x03, 0x19
        /*001a*/ 	.short	0x0024


	//----- nvinfo : EIATTR_KPARAM_INFO
	.align		4
        /*001c*/ 	.byte	0x04, 0x17
        /*001e*/ 	.short	(.L_455 - .L_454)
.L_454:
        /*0020*/ 	.word	0x00000000
        /*0024*/ 	.short	0x0006
        /*0026*/ 	.short	0x0023
        /*0028*/ 	.byte	0x00, 0xf0, 0x05, 0x00


	//----- nvinfo : EIATTR_KPARAM_INFO
	.align		4
.L_455:
        /*002c*/ 	.byte	0x04, 0x17
        /*002e*/ 	.short	(.L_457 - .L_456)
.L_456:
        /*0030*/ 	.word	0x00000000
        /*0034*/ 	.short	0x0005
        /*0036*/ 	.short	0x0022
        /*0038*/ 	.byte	0x00, 0xf0, 0x05, 0x00


	//----- nvinfo : EIATTR_KPARAM_INFO
	.align		4
.L_457:
        /*003c*/ 	.byte	0x04, 0x17
        /*003e*/ 	.short	(.L_459 - .L_458)
.L_458:
        /*0040*/ 	.word	0x00000000
        /*0044*/ 	.short	0x0004
        /*0046*/ 	.short	0x0021
        /*0048*/ 	.byte	0x00, 0xf0, 0x05, 0x00


	//----- nvinfo : EIATTR_KPARAM_INFO
	.align		4
.L_459:
        /*004c*/ 	.byte	0x04, 0x17
        /*004e*/ 	.short	(.L_461 - .L_460)
.L_460:
        /*0050*/ 	.word	0x00000000
        /*0054*/ 	.short	0x0003
        /*0056*/ 	.short	0x0020
        /*0058*/ 	.byte	0x00, 0xf0, 0x05, 0x00


	//----- nvinfo : EIATTR_KPARAM_INFO
	.align		4
.L_461:
        /*005c*/ 	.byte	0x04, 0x17
        /*005e*/ 	.short	(.L_463 - .L_462)
.L_462:
        /*0060*/ 	.word	0x00000000
        /*0064*/ 	.short	0x0002
        /*0066*/ 	.short	0x0008
        /*0068*/ 	.byte	0x00, 0xf0, 0x61, 0x00


	//----- nvinfo : EIATTR_KPARAM_INFO
	.align		4
.L_463:
        /*006c*/ 	.byte	0x04, 0x17
        /*006e*/ 	.short	(.L_465 - .L_464)
.L_464:
        /*0070*/ 	.word	0x00000000
        /*0074*/ 	.short	0x0001
        /*0076*/ 	.short	0x0004
        /*0078*/ 	.byte	0x00, 0xf0, 0x05, 0x00


	//----- nvinfo : EIATTR_KPARAM_INFO
	.align		4
.L_465:
        /*007c*/ 	.byte	0x04, 0x17
        /*007e*/ 	.short	(.L_467 - .L_466)
.L_466:
        /*0080*/ 	.word	0x00000000
        /*0084*/ 	.short	0x0000
        /*0086*/ 	.short	0x0000
        /*0088*/ 	.byte	0x00, 0xf0, 0x11, 0x00


	//----- nvinfo : EIATTR_MAXREG_COUNT
	.align		4
.L_467:
        /*008c*/ 	.byte	0x03, 0x1b
        /*008e*/ 	.short	0x00ff


	//----- nvinfo : EIATTR_MERCURY_ISA_VERSION
	.align		4
        /*0090*/ 	.byte	0x03, 0x5f
        /*0092*/ 	.short	0x0000


	//----- nvinfo : EIATTR_EXIT_INSTR_OFFSETS
	.align		4
        /*0094*/ 	.byte	0x04, 0x1c
        /*0096*/ 	.short	(.L_469 - .L_468)


	//   ....[0]....
.L_468:
        /*0098*/ 	.word	0x00001bb0


	//   ....[1]....
        /*009c*/ 	.word	0x00001c00


	//----- nvinfo : EIATTR_MAX_THREADS
	.align		4
.L_469:
        /*00a0*/ 	.byte	0x04, 0x05
        /*00a2*/ 	.short	(.L_471 - .L_470)
.L_470:
        /*00a4*/ 	.word	0x00000080
        /*00a8*/ 	.word	0x00000001
        /*00ac*/ 	.word	0x00000001


	//----- nvinfo : EIATTR_CRS_STACK_SIZE
	.align		4
.L_471:
        /*00b0*/ 	.byte	0x04, 0x1e
        /*00b2*/ 	.short	(.L_473 - .L_472)
.L_472:
        /*00b4*/ 	.word	0x00000000
.L_473:


//--------------------- .nv.info._ZN2at6native29vectorized_elementwise_kernelILi2EZZZNS0_54_GLOBAL__N__7dbc7496_16_ComplexKernel_cu_b2145a98_310717polar_kernel_cudaERNS_14TensorIteratorEENKUlvE_clEvENKUlvE_clEvEUlddE_St5arrayIPcLm3EEEEviT0_T1_ --------------------------
	.section	.nv.info._ZN2at6native29vectorized_elementwise_kernelILi2EZZZNS0_54_GLOBAL__N__7dbc7496_16_ComplexKernel_cu_b2145a98_310717polar_kernel_cudaERNS_14TensorIteratorEENKUlvE_clEvENKUlvE_clEvEUlddE_St5arrayIPcLm3EEEEviT0_T1_,"",@"SHT_CUDA_INFO"
	.sectionflags	@""
	.align	4


	//----- nvinfo : EIATTR_CUDA_API_VERSION
	.align		4
        /*0000*/ 	.byte	0x04, 0x37
        /*0002*/ 	.short	(.L_475 - .L_474)
.L_474:
        /*0004*/ 	.word	0x00000082


	//----- nvinfo : EIATTR_SW2861232_WAR
	.align		4
.L_475:
        /*0008*/ 	.byte	0x01, 0x35
	.zero		2


	//----- nvinfo : EIATTR_PARAM_CBANK
	.align		4
        /*000c*/ 	.byte	0x04, 0x0a
        /*000e*/ 	.short	(.L_477 - .L_476)
	.align		4
.L_476:
        /*0010*/ 	.word	index@(.nv.constant0._ZN2at6native29vectorized_elementwise_kernelILi2EZZZNS0_54_GLOBAL__N__7dbc7496_16_ComplexKernel_cu_b2145a98_310717polar_kernel_cudaERNS_14TensorIteratorEENKUlvE_clEvENKUlvE_clEvEUlddE_St5arrayIPcLm3EEEEviT0_T1_)
        /*0014*/ 	.short	0x0160
        /*0016*/ 	.short	0x0020


	//----- nvinfo : EIATTR_CBANK_PARAM_SIZE
	.align		4
.L_477:
        /*0018*/ 	.byte	0x03, 0x19
        /*001a*/ 	.short	0x0020


	//----- nvinfo : EIATTR_KPARAM_INFO
	.align		4
        /*001c*/ 	.byte	0x04, 0x17
        /*001e*/ 	.short	(.L_479 - .L_478)
.L_478:
        /*0020*/ 	.word	0x00000000
        /*0024*/ 	.short	0x0002
        /*0026*/ 	.short	0x0008
        /*0028*/ 	.byte	0x00, 0xf0, 0x61, 0x00


	//----- nvinfo : EIATTR_KPARAM_INFO
	.align		4
.L_479:
        /*002c*/ 	.byte	0x04, 0x17
        /*002e*/ 	.short	(.L_481 - .L_480)
.L_480:
        /*0030*/ 	.word	0x00000000
        /*0034*/ 	.short	0x0001
        /*0036*/ 	.short	0x0004
        /*0038*/ 	.byte	0x00, 0xf0, 0x05, 0x00


	//----- nvinfo : EIATTR_KPARAM_INFO
	.align		4
.L_481:
        /*003c*/ 	.byte	0x04, 0x17
        /*003e*/ 	.short	(.L_483 - .L_482)
.L_482:
        /*0040*/ 	.word	0x00000000
        /*0044*/ 	.short	0x0000
        /*0046*/ 	.short	0x0000
        /*0048*/ 	.byte	0x00, 0xf0, 0x11, 0x00


	//----- nvinfo : EIATTR_MAXREG_COUNT
	.align		4
.L_483:
        /*004c*/ 	.byte	0x03, 0x1b
        /*004e*/ 	.short	0x00ff


	//----- nvinfo : EIATTR_MERCURY_ISA_VERSION
	.align		4
        /*0050*/ 	.byte	0x03, 0x5f
        /*0052*/ 	.short	0x0000


	//----- nvinfo : EIATTR_EXIT_INSTR_OFFSETS
	.align		4
        /*0054*/ 	.byte	0x04, 0x1c
        /*0056*/ 	.short	(.L_485 - .L_484)


	//   ....[0]....
.L_484:
        /*0058*/ 	.word	0x00002ee0


	//   ....[1]....
        /*005c*/ 	.word	0x00006800


	//   ....[2]....
        /*0060*/ 	.word	0x00006850


	//----- nvinfo : EIATTR_MAX_THREADS
	.align		4
.L_485:
        /*0064*/ 	.byte	0x04, 0x05
        /*0066*/ 	.short	(.L_487 - .L_486)
.L_486:
        /*0068*/ 	.word	0x00000080
        /*006c*/ 	.word	0x00000001
        /*0070*/ 	.word	0x00000001


	//----- nvinfo : EIATTR_CRS_STACK_SIZE
	.align		4
.L_487:
        /*0074*/ 	.byte	0x04, 0x1e
        /*0076*/ 	.short	(.L_489 - .L_488)
.L_488:
        /*0078*/ 	.word	0x00000000
.L_489:


//--------------------- .nv.info._ZN2at6native29vectorized_elementwise_kernelILi4EZZZNS0_54_GLOBAL__N__7dbc7496_16_ComplexKernel_cu_b2145a98_310717polar_kernel_cudaERNS_14TensorIteratorEENKUlvE_clEvENKUlvE_clEvEUlddE_St5arrayIPcLm3EEEEviT0_T1_ --------------------------
	.section	.nv.info._ZN2at6native29vectorized_elementwise_kernelILi4EZZZNS0_54_GLOBAL__N__7dbc7496_16_ComplexKernel_cu_b2145a98_310717polar_kernel_cudaERNS_14TensorIteratorEENKUlvE_clEvENKUlvE_clEvEUlddE_St5arrayIPcLm3EEEEviT0_T1_,"",@"SHT_CUDA_INFO"
	.sectionflags	@""
	.align	4


	//----- nvinfo : EIATTR_CUDA_API_VERSION
	.align		4
        /*0000*/ 	.byte	0x04, 0x37
        /*0002*/ 	.short	(.L_491 - .L_490)
.L_490:
        /*0004*/ 	.word	0x00000082


	//----- nvinfo : EIATTR_SW2861232_WAR
	.align		4
.L_491:
        /*0008*/ 	.byte	0x01, 0x35
	.zero		2


	//----- nvinfo : EIATTR_PARAM_CBANK
	.align		4
        /*000c*/ 	.byte	0x04, 0x0a
        /*000e*/ 	.short	(.L_493 - .L_492)
	.align		4
.L_492:
        /*0010*/ 	.word	index@(.nv.constant0._ZN2at6native29vectorized_elementwise_kernelILi4EZZZNS0_54_GLOBAL__N__7dbc7496_16_ComplexKernel_cu_b2145a98_310717polar_kernel_cudaERNS_14TensorIteratorEENKUlvE_clEvENKUlvE_clEvEUlddE_St5arrayIPcLm3EEEEviT0_T1_)
        /*0014*/ 	.short	0x0160
        /*0016*/ 	.short	0x0020


	//----- nvinfo : EIATTR_CBANK_PARAM_SIZE
	.align		4
.L_493:
        /*0018*/ 	.byte	0x03, 0x19
        /*001a*/ 	.short	0x0020


	//----- nvinfo : EIATTR_KPARAM_INFO
	.align		4
        /*001c*/ 	.byte	0x04, 0x17
        /*001e*/ 	.short	(.L_495 - .L_494)
.L_494:
        /*0020*/ 	.word	0x00000000
        /*0024*/ 	.short	0x0002
        /*0026*/ 	.short	0x0008
        /*0028*/ 	.byte	0x00, 0xf0, 0x61, 0x00


	//----- nvinfo : EIATTR_KPARAM_INFO
	.align		4
.L_495:
        /*002c*/ 	.byte	0x04, 0x17
        /*002e*/ 	.short	(.L_497 - .L_496)
.L_496:
        /*0030*/ 	.word	0x00000000
        /*0034*/ 	.short	0x0001
        /*0036*/ 	.short	0x0004
        /*0038*/ 	.byte	0x00, 0xf0, 0x05, 0x00


	//----- nvinfo : EIATTR_KPARAM_INFO
	.align		4
.L_497:
        /*003c*/ 	.byte	0x04, 0x17
        /*003e*/ 	.short	(.L_499 - .L_498)
.L_498:
        /*0040*/ 	.word	0x00000000
        /*0044*/ 	.short	0x0000
        /*0046*/ 	.short	0x0000
        /*0048*/ 	.byte	0x00, 0xf0, 0x11, 0x00


	//----- nvinfo : EIATTR_MAXREG_COUNT
	.align		4
.L_499:
        /*004c*/ 	.byte	0x03, 0x1b
        /*004e*/ 	.short	0x00ff


	//----- nvinfo : EIATTR_MERCURY_ISA_VERSION
	.align		4
        /*0050*/ 	.byte	0x03, 0x5f
        /*0052*/ 	.short	0x0000


	//----- nvinfo : EIATTR_EXIT_INSTR_OFFSETS
	.align		4
        /*0054*/ 	.byte	0x04, 0x1c
        /*0056*/ 	.short	(.L_501 - .L_500)


	//   ....[0]....
.L_500:
        /*0058*/ 	.word	0x00002ee0


	//   ....[1]....
        /*005c*/ 	.word	0x00006800


	//   ....[2]....
        /*0060*/ 	.word	0x00006850


	//----- nvinfo : EIATTR_MAX_THREADS
	.align		4
.L_501:
        /*0064*/ 	.byte	0x04, 0x05
        /*0066*/ 	.short	(.L_503 - .L_502)
.L_502:
        /*0068*/ 	.word	0x00000080
        /*006c*/ 	.word	0x00000001
        /*0070*/ 	.word	0x00000001


	//----- nvinfo : EIATTR_CRS_STACK_SIZE
	.align		4
.L_503:
        /*0074*/ 	.byte	0x04, 0x1e
        /*0076*/ 	.short	(.L_505 - .L_504)
.L_504:
        /*0078*/ 	.word	0x00000000
.L_505:


//--------------------- .nv.info._ZN2at6native29vectorized_elementwise_kernelILi8EZZZNS0_54_GLOBAL__N__7dbc7496_16_ComplexKernel_cu_b2145a98_310717polar_kernel_cudaERNS_14TensorIteratorEENKUlvE_clEvENKUlvE_clEvEUlddE_St5arrayIPcLm3EEEEviT0_T1_ --------------------------
	.section	.nv.info._ZN2at6native29vectorized_elementwise_kernelILi8EZZZNS0_54_GLOBAL__N__7dbc7496_16_ComplexKernel_cu_b2145a98_310717polar_kernel_cudaERNS_14TensorIteratorEENKUlvE_clEvENKUlvE_clEvEUlddE_St5arrayIPcLm3EEEEviT0_T1_,"",@"SHT_CUDA_INFO"
	.sectionflags	@""
	.align	4


	//----- nvinfo : EIATTR_CUDA_API_VERSION
	.align		4
        /*0000*/ 	.byte	0x04, 0x37
        /*0002*/ 	.short	(.L_507 - .L_506)
.L_506:
        /*0004*/ 	.word	0x00000082


	//----- nvinfo : EIATTR_SW2861232_WAR
	.align		4
.L_507:
        /*0008*/ 	.byte	0x01, 0x35
	.zero		2


	//----- nvinfo : EIATTR_PARAM_CBANK
	.align		4
        /*000c*/ 	.byte	0x04, 0x0a
        /*000e*/ 	.short	(.L_509 - .L_508)
	.align		4
.L_508:
        /*0010*/ 	.word	index@(.nv.constant0._ZN2at6native29vectorized_elementwise_kernelILi8EZZZNS0_54_GLOBAL__N__7dbc7496_16_ComplexKernel_cu_b2145a98_310717polar_kernel_cudaERNS_14TensorIteratorEENKUlvE_clEvENKUlvE_clEvEUlddE_St5arrayIPcLm3EEEEviT0_T1_)
        /*0014*/ 	.short	0x0160
        /*0016*/ 	.short	0x0020


	//----- nvinfo : EIATTR_CBANK_PARAM_SIZE
	.align		4
.L_509:
        /*0018*/ 	.byte	0x03, 0x19
        /*001a*/ 	.short	0x0020


	//----- nvinfo : EIATTR_KPARAM_INFO
	.align		4
        /*001c*/ 	.byte	0x04, 0x17
        /*001e*/ 	.short	(.L_511 - .L_510)
.L_510:
        /*0020*/ 	.word	0x00000000
        /*0024*/ 	.short	0x0002
        /*0026*/ 	.short	0x0008
        /*0028*/ 	.byte	0x00, 0xf0, 0x61, 0x00


	//----- nvinfo : EIATTR_KPARAM_INFO
	.align		4
.L_511:
        /*002c*/ 	.byte	0x04, 0x17
        /*002e*/ 	.short	(.L_513 - .L_512)
.L_512:
        /*0030*/ 	.word	0x00000000
        /*0034*/ 	.short	0x0001
        /*0036*/ 	.short	0x0004
        /*0038*/ 	.byte	0x00, 0xf0, 0x05, 0x00


	//----- nvinfo : EIATTR_KPARAM_INFO
	.align		4
.L_513:
        /*003c*/ 	.byte	0x04, 0x17
        /*003e*/ 	.short	(.L_515 - .L_514)
.L_514:
        /*0040*/ 	.word	0x00000000
        /*0044*/ 	.short	0x0000
        /*0046*/ 	.short	0x0000
        /*0048*/ 	.byte	0x00, 0xf0, 0x11, 0x00


	//----- nvinfo : EIATTR_MAXREG_COUNT
	.align		4
.L_515:
        /*004c*/ 	.byte	0x03, 0x1b
        /*004e*/ 	.short	0x00ff


	//----- nvinfo : EIATTR_MERCURY_ISA_VERSION
	.align		4
        /*0050*/ 	.byte	0x03, 0x5f
        /*0052*/ 	.short	0x0000


	//----- nvinfo : EIATTR_EXIT_INSTR_OFFSETS
	.align		4
        /*0054*/ 	.byte	0x04, 0x1c
        /*0056*/ 	.short	(.L_517 - .L_516)


	//   ....[0]....
.L_516:
        /*0058*/ 	.word	0x00000010


	//----- nvinfo : EIATTR_MAX_THREADS
	.align		4
.L_517:
        /*005c*/ 	.byte	0x04, 0x05
        /*005e*/ 	.short	(.L_519 - .L_518)
.L_518:
        /*0060*/ 	.word	0x00000080
        /*0064*/ 	.word	0x00000001
        /*0068*/ 	.word	0x00000001
.L_519:


//--------------------- .nv.info._ZN2at6native18elementwise_kernelILi128ELi4EZNS0_15gpu_kernel_implIZZZNS0_54_GLOBAL__N__7dbc7496_16_ComplexKernel_cu_b2145a98_310719complex_kernel_cudaERNS_14TensorIteratorEENKUlvE_clEvENKUlvE1_clEvEUlN3c104HalfES9_E_EEvRNS_18TensorIteratorBaseERKT_EUliE_EEviT1_ --------------------------
	.section	.nv.info._ZN2at6native18elementwise_kernelILi128ELi4EZNS0_15gpu_kernel_implIZZZNS0_54_GLOBAL__N__7dbc7496_16_ComplexKernel_cu_b2145a98_310719complex_kernel_cudaERNS_14TensorIteratorEENKUlvE_clEvENKUlvE1_clEvEUlN3c104HalfES9_E_EEvRNS_18TensorIteratorBaseERKT_EUliE_EEviT1_,"",@"SHT_CUDA_INFO"
	.sectionflags	@""
	.align	4


	//----- nvinfo : EIATTR_CUDA_API_VERSION
	.align		4
        /*0000*/ 	.byte	0x04, 0x37
        /*0002*/ 	.short	(.L_521 - .L_520)
.L_520:
        /*0004*/ 	.word	0x00000082


	//----- nvinfo : EIATTR_SW2861232_WAR
	.align		4
.L_521:
        /*0008*/ 	.byte	0x01, 0x35
	.zero		2


	//----- nvinfo : EIATTR_PARAM_CBANK
	.align		4
        /*000c*/ 	.byte	0x04, 0x0a
        /*000e*/ 	.short	(.L_523 - .L_522)
	.align		4
.L_522:
        /*0010*/ 	.word	index@(.nv.constant0._ZN2at6native18elementwise_kernelILi128ELi4EZNS0_15gpu_kernel_implIZZZNS0_54_GLOBAL__N__7dbc7496_16_ComplexKernel_cu_b2145a98_310719complex_kernel_cudaERNS_14TensorIteratorEENKUlvE_clEvENKUlvE1_clEvEUlN3c104HalfES9_E_EEvRNS_18TensorIteratorBaseERKT_EUliE_EEviT1_)
        /*0014*/ 	.short	0x0160
        /*0016*/ 	.short	0x0290


	//----- nvinfo : EIATTR_CBANK_PARAM_SIZE
	.align		4
.L_523:
        /*0018*/ 	.byte	0x03, 0x19
        /*001a*/ 	.short	0x0290


	//----- nvinfo : EIATTR_KPARAM_INFO
	.align		4
        /*001c*/ 	.byte	0x04, 0x17
        /*001e*/ 	.short	(.L_525 - .L_524)
.L_524:
        /*0020*/ 	.word	0x00000000
        /*0024*/ 	.short	0x0001
        /*0026*/ 	.short	0x0008
        /*0028*/ 	.byte	0x00, 0xf0, 0x21, 0x0a


	//----- nvinfo : EIATTR_KPARAM_INFO
	.align		4
.L_525:
        /*002c*/ 	.byte	0x04, 0x17
        /*002e*/ 	.short	(.L_527 - .L_526)
.L_526:
        /*0030*/ 	.word	0x00000000
        /*0034*/ 	.short	0x0000
        /*0036*/ 	.short	0x0000
        /*0038*/ 	.byte	0x00, 0xf0, 0x11, 0x00


	//----- nvinfo : EIATTR_MAXREG_COUNT
	.align		4
.L_527:
        /*003c*/ 	.byte	0x03, 0x1b
        /*003e*/ 	.short	0x0080


	//----- nvinfo : EIATTR_EXTERNS
	.align		4
        /*0040*/ 	.byte	0x04, 0x0f
        /*0042*/ 	.short	(.L_529 - .L_528)


	//   ....[0]....
	.align		4
.L_528:
        /*0044*/ 	.word	index@(__assertfail)


	//----- nvinfo : EIATTR_MERCURY_ISA_VERSION
	.align		4
.L_529:
        /*0048*/ 	.byte	0x03, 0x5f
        /*004a*/ 	.short	0x0000


	//----- nvinfo : EIATTR_SYSCALL_OFFSETS
	.align		4
        /*004c*/ 	.byte	0x04, 0x46
        /*004e*/ 	.short	(.L_531 - .L_530)


	//   ....[0]....
.L_530:
        /*0050*/ 	.word	0x00002020


	//   ....[1]....
        /*0054*/ 	.word	0x00002fb0


	//   ....[2]....
        /*0058*/ 	.word	0x00003f70


	//   ....[3]....
        /*005c*/ 	.word	0x00006000


	//   ....[4]....
        /*0060*/ 	.word	0x00006f90


	//   ....[5]....
        /*0064*/ 	.word	0x00007f50


	//   ....[6]....
        /*0068*/ 	.word	0x00009fb0


	//   ....[7]....
        /*006c*/ 	.word	0x0000af40


	//   ....[8]....
        /*0070*/ 	.word	0x0000bf00


	//   ....[9]....
        /*0074*/ 	.word	0x0000df70


	//   ....[10]....
        /*0078*/ 	.word	0x0000ef00


	//   ....[11]....
        /*007c*/ 	.word	0x0000fec0


	//----- nvinfo : EIATTR_EXIT_INSTR_OFFSETS
	.align		4
.L_531:
        /*0080*/ 	.byte	0x04, 0x1c
        /*0082*/ 	.short	(.L_533 - .L_532)


	//   ....[0]....
.L_532:
        /*0084*/ 	.word	0x0000bfc0


	//   ....[1]....
        /*0088*/ 	.word	0x0000f090


	//   ....[2]....
        /*008c*/ 	.word	0x0000f0d0


	//   ....[3]....
        /*0090*/ 	.word	0x0000f170


	//   ....[4]....
        /*0094*/ 	.word	0x0000f1b0


	//   ....[5]....
        /*0098*/ 	.word	0x0000f1f0


	//   ....[6]....
        /*009c*/ 	.word	0x0000f280


	//   ....[7]....
        /*00a0*/ 	.word	0x0000f2a0


	//   ....[8]....
        /*00a4*/ 	.word	0x0000f340


	//   ....[9]....
        /*00a8*/ 	.word	0x0000f370


	//   ....[10]....
        /*00ac*/ 	.word	0x0000f3c0


	//   ....[11]....
        /*00b0*/ 	.word	0x0000f4c0


	//   ....[12]....
        /*00b4*/ 	.word	0x0000f540


	//   ....[13]....
        /*00b8*/ 	.word	0x0000f6d0


	//   ....[14]....
        /*00bc*/ 	.word	0x0000f830


	//   ....[15]....
        /*00c0*/ 	.word	0x0000f870


	//   ....[16]....
        /*00c4*/ 	.word	0x0000f930


	//   ....[17]....
        /*00c8*/ 	.word	0x0000fab0


	//   ....[18]....
        /*00cc*/ 	.word	0x0000fc30


	//   ....[19]....
        /*00d0*/ 	.word	0x0000fd90


	//   ....[20]....
        /*00d4*/ 	.word	0x0000fed0


	//   ....[21]....
        /*00d8*/ 	.word	0x0000ff10


	//   ....[22]....
        /*00dc*/ 	.word	0x0000ff50


	//----- nvinfo : EIATTR_MAX_THREADS
	.align		4
.L_533:
        /*00e0*/ 	.byte	0x04, 0x05
        /*00e2*/ 	.short	(.L_535 - .L_534)
.L_534:
        /*00e4*/ 	.word	0x00000080
        /*00e8*/ 	.word	0x00000001
        /*00ec*/ 	.word	0x00000001


	//----- nvinfo : EIATTR_CRS_STACK_SIZE
	.align		4
.L_535:
        /*00f0*/ 	.byte	0x04, 0x1e
        /*00f2*/ 	.short	(.L_537 - .L_536)
.L_536:
        /*00f4*/ 	.word	0x00000000
.L_537:


//--------------------- .nv.info._ZN2at6native27unrolled_elementwise_kernelIZZZNS0_54_GLOBAL__N__7dbc7496_16_ComplexKernel_cu_b2145a98_310719complex_kernel_cudaERNS_14TensorIteratorEENKUlvE_clEvENKUlvE1_clEvEUlN3c104HalfES8_E_St5arrayIPcLm3EELi4E23TrivialOffsetCalculatorILi2EjESD_ILi1EjENS0_6memory12LoadWithCastILi2EEENSG_13StoreWithCastILi1EEEEEviT_T0_T2_T3_T4_T5_ --------------------------
	.section	.nv.info._ZN2at6native27unrolled_elementwise_kernelIZZZNS0_54_GLOBAL__N__7dbc7496_16_ComplexKernel_cu_b2145a98_310719complex_kernel_cudaERNS_14TensorIteratorEENKUlvE_clEvENKUlvE1_clEvEUlN3c104HalfES8_E_St5arrayIPcLm3EELi4E23TrivialOffsetCalculatorILi2EjESD_ILi1EjENS0_6memory12LoadWithCastILi2EEENSG_13StoreWithCastILi1EEEEEviT_T0_T2_T3_T4_T5_,"",@"SHT_CUDA_INFO"
	.sectionflags	@""
	.align	4


	//----- nvinfo : EIATTR_CUDA_API_VERSION
	.align		4
        /*0000*/ 	.byte	0x04, 0x37
        /*0002*/ 	.short	(.L_539 - .L_538)
.L_538:
        /*0004*/ 	.word	0x00000082


	//----- nvinfo : EIATTR_SW2861232_WAR
	.align		4
.L_539:
        /*0008*/ 	.byte	0x01, 0x35
	.zero		2


	//----- nvinfo : EIATTR_PARAM_CBANK
	.align		4
        /*000c*/ 	.byte	0x04, 0x0a
        /*000e*/ 	.short	(.L_541 - .L_540)
	.align		4
.L_540:
        /*0010*/ 	.word	index@(.nv.constant0._ZN2at6native27unrolled_elementwise_kernelIZZZNS0_54_GLOBAL__N__7dbc7496_16_ComplexKernel_cu_b2145a98_310719complex_kernel_cudaERNS_14TensorIteratorEENKUlvE_clEvENKUlvE1_clEvEUlN3c104HalfES8_E_St5arrayIPcLm3EELi4E23TrivialOffsetCalculatorILi2EjESD_ILi1EjENS0_6memory12LoadWithCastILi2EEENSG_13StoreWithCastILi1EEEEEviT_T0_T2_T3_T4_T5_)
        /*0014*/ 	.short	0x0160
        /*0016*/ 	.short	0x0038


	//----- nvinfo : EIATTR_CBANK_PARAM_SIZE
	.align		4
.L_541:
        /*0018*/ 	.byte	0x03, 0x19
        /*001a*/ 	.short	0x0038


	//----- nvinfo : EIATTR_KPARAM_INFO
	.align		4
        /*001c*/ 	.byte	0x04, 0x17
        /*001e*/ 	.short	(.L_543 - .L_542)
.L_542:
        /*0020*/ 	.word	0x00000000
        /*0024*/ 	.short	0x0006
        /*0026*/ 	.short	0x0030
        /*0028*/ 	.byte	0x00, 0xf0, 0x21, 0x00


	//----- nvinfo : EIATTR_KPARAM_INFO
	.align		4
.L_543:
        /*002c*/ 	.byte	0x04, 0x17
        /*002e*/ 	.short	(.L_545 - .L_544)
.L_544:
        /*0030*/ 	.word	0x00000000
        /*0034*/ 	.short	0x0005
        /*0036*/ 	.short	0x0024
        /*0038*/ 	.byte	0x00, 0xf0, 0x31, 0x00


	//----- nvinfo : EIATTR_KPARAM_INFO
	.align		4
.L_545:
        /*003c*/ 	.byte	0x04, 0x17
        /*003e*/ 	.short	(.L_547 - .L_546)
.L_546:
        /*0040*/ 	.word	0x00000000
        /*0044*/ 	.short	0x0004
        /*0046*/ 	.short	0x0021
        /*0048*/ 	.byte	0x00, 0xf0, 0x05, 0x00


	//----- nvinfo : EIATTR_KPARAM_INFO
	.align		4
.L_547:
        /*004c*/ 	.byte	0x04, 0x17
        /*004e*/ 	.short	(.L_549 - .L_548)
.L_548:
        /*0050*/ 	.word	0x00000000
        /*0054*/ 	.short	0x0003
        /*0056*/ 	.short	0x0020
        /*0058*/ 	.byte	0x00, 0xf0, 0x05, 0x00


	//----- nvinfo : EIATTR_KPARAM_INFO
	.align		4
.L_549:
        /*005c*/ 	.byte	0x04, 0x17
        /*005e*/ 	.short	(.L_551 - .L_550)
.L_550:
        /*0060*/ 	.word	0x00000000
        /*0064*/ 	.short	0x0002
        /*0066*/ 	.short	0x0008
        /*0068*/ 	.byte	0x00, 0xf0, 0x61, 0x00


	//----- nvinfo : EIATTR_KPARAM_INFO
	.align		4
.L_551:
        /*006c*/ 	.byte	0x04, 0x17
        /*006e*/ 	.short	(.L_553 - .L_552)
.L_552:
        /*0070*/ 	.word	0x00000000
        /*0074*/ 	.short	0x0001
        /*0076*/ 	.short	0x0004
        /*0078*/ 	.byte	0x00, 0xf0, 0x05, 0x00


	//----- nvinfo : EIATTR_KPARAM_INFO
	.align		4
.L_553:
        /*007c*/ 	.byte	0x04, 0x17
        /*007e*/ 	.short	(.L_555 - .L_554)
.L_554:
        /*0080*/ 	.word	0x00000000
        /*0084*/ 	.short	0x0000
        /*0086*/ 	.short	0x0000
        /*0088*/ 	.byte	0x00, 0xf0, 0x11, 0x00


	//----- nvinfo : EIATTR_MAXREG_COUNT
	.align		4
.L_555:
        /*008c*/ 	.byte	0x03, 0x1b
        /*008e*/ 	.short	0x00ff


	//----- nvinfo : EIATTR_EXTERNS
	.align		4
        /*0090*/ 	.byte	0x04, 0x0f
        /*0092*/ 	.short	(.L_557 - .L_556)


	//   ....[0]....
	.align		4
.L_556:
        /*0094*/ 	.word	index@(__assertfail)


	//----- nvinfo : EIATTR_MERCURY_ISA_VERSION
	.align		4
.L_557:
        /*0098*/ 	.byte	0x03, 0x5f
        /*009a*/ 	.short	0x0000


	//----- nvinfo : EIATTR_SYSCALL_OFFSETS
	.align		4
        /*009c*/ 	.byte	0x04, 0x46
        /*009e*/ 	.short	(.L_559 - .L_558)


	//   ....[0]....
.L_558:
        /*00a0*/ 	.word	0x00001080


	//   ....[1]....
        /*00a4*/ 	.word	0x000020d0


	//   ....[2]....
        /*00a8*/ 	.word	0x000031a0


	//   ....[3]....
        /*00ac*/ 	.word	0x000041f0


	//   ....[4]....
        /*00b0*/ 	.word	0x000052d0


	//   ....[5]....
        /*00b4*/ 	.word	0x00006320


	//   ....[6]....
        /*00b8*/ 	.word	0x000073e0


	//   ....[7]....
        /*00bc*/ 	.word	0x00008430


	//   ....[8]....
        /*00c0*/ 	.word	0x000094c0


	//   ....[9]....
        /*00c4*/ 	.word	0x0000a4f0


	//   ....[10]....
        /*00c8*/ 	.word	0x0000b510


	//   ....[11]....
        /*00cc*/ 	.word	0x0000c530


	//----- nvinfo : EIATTR_EXIT_INSTR_OFFSETS
	.align		4
.L_559:
        /*00d0*/ 	.byte	0x04, 0x1c
        /*00d2*/ 	.short	(.L_561 - .L_560)


	//   ....[0]....
.L_560:
        /*00d4*/ 	.word	0x0000b5d0


	//   ....[1]....
        /*00d8*/ 	.word	0x0000b700


	//   ....[2]....
        /*00dc*/ 	.word	0x0000b740


	//   ....[3]....
        /*00e0*/ 	.word	0x0000b7e0


	//   ....[4]....
        /*00e4*/ 	.word	0x0000b820


	//   ....[5]....
        /*00e8*/ 	.word	0x0000b860


	//   ....[6]....
        /*00ec*/ 	.word	0x0000b8f0


	//   ....[7]....
        /*00f0*/ 	.word	0x0000b910


	//   ....[8]....
        /*00f4*/ 	.word	0x0000b9b0


	//   ....[9]....
        /*00f8*/ 	.word	0x0000b9e0


	//   ....[10]....
        /*00fc*/ 	.word	0x0000ba30


	//   ....[11]....
        /*0100*/ 	.word	0x0000bb30


	//   ....[12]....
        /*0104*/ 	.word	0x0000bbb0


	//   ....[13]....
        /*0108*/ 	.word	0x0000bd40


	//   ....[14]....
        /*010c*/ 	.word	0x0000bea0


	//   ....[15]....
        /*0110*/ 	.word	0x0000bee0


	//   ....[16]....
        /*0114*/ 	.word	0x0000bfa0


	//   ....[17]....
        /*0118*/ 	.word	0x0000c120


	//   ....[18]....
        /*011c*/ 	.word	0x0000c2a0


	//   ....[19]....
        /*0120*/ 	.word	0x0000c400


	//   ....[20]....
        /*0124*/ 	.word	0x0000c540


	//   ....[21]....
        /*0128*/ 	.word	0x0000c580


	//   ....[22]....
        /*012c*/ 	.word	0x0000c5c0


	//----- nvinfo : EIATTR_MAX_THREADS
	.align		4
.L_561:
        /*0130*/ 	.byte	0x04, 0x05
        /*0132*/ 	.short	(.L_563 - .L_562)
.L_562:
        /*0134*/ 	.word	0x00000080
        /*0138*/ 	.word	0x00000001
        /*013c*/ 	.word	0x00000001


	//----- nvinfo : EIATTR_CRS_STACK_SIZE
	.align		4
.L_563:
        /*0140*/ 	.byte	0x04, 0x1e
        /*0142*/ 	.short	(.L_565 - .L_564)
.L_564:
        /*0144*/ 	.word	0x00000000
.L_565:


//--------------------- .nv.info._ZN2at6native18elementwise_kernelILi128ELi2EZNS0_22gpu_kernel_impl_nocastIZZZNS0_54_GLOBAL__N__7dbc7496_16_ComplexKernel_cu_b2145a98_310719complex_kernel_cudaERNS_14TensorIteratorEENKUlvE_clEvENKUlvE1_clEvEUlN3c104HalfES9_E_EEvRNS_18TensorIteratorBaseERKT_EUliE_EEviT1_ --------------------------
	.section	.nv.info._ZN2at6native18elementwise_kernelILi128ELi2EZNS0_22gpu_kernel_impl_nocastIZZZNS0_54_GLOBAL__N__7dbc7496_16_ComplexKernel_cu_b2145a98_310719complex_kernel_cudaERNS_14TensorIteratorEENKUlvE_clEvENKUlvE1_clEvEUlN3c104HalfES9_E_EEvRNS_18TensorIteratorBaseERKT_EUliE_EEviT1_,"",@"SHT_CUDA_INFO"
	.sectionflags	@""
	.align	4


	//----- nvinfo : EIATTR_CUDA_API_VERSION
	.align		4
        /*0000*/ 	.byte	0x04, 0x37
        /*0002*/ 	.short	(.L_567 - .L_566)
.L_566:
        /*0004*/ 	.word	0x00000082


	//----- nvinfo : EIATTR_SW2861232_WAR
	.align		4
.L_567:
        /*0008*/ 	.byte	0x01, 0x35
	.zero		2


	//----- nvinfo : EIATTR_PARAM_CBANK
	.align		4
        /*000c*/ 	.byte	0x04, 0x0a
        /*000e*/ 	.short	(.L_569 - .L_568)
	.align		4
.L_568:
        /*0010*/ 	.word	index@(.nv.constant0._ZN2at6native18elementwise_kernelILi128ELi2EZNS0_22gpu_kernel_impl_nocastIZZZNS0_54_GLOBAL__N__7dbc7496_16_ComplexKernel_cu_b2145a98_310719complex_kernel_cudaERNS_14TensorIteratorEENKUlvE_clEvENKUlvE1_clEvEUlN3c104HalfES9_E_EEvRNS_18TensorIteratorBaseERKT_EUliE_EEviT1_)
        /*0014*/ 	.short	0x0160
        /*0016*/ 	.short	0x0290


	//----- nvinfo : EIATTR_CBANK_PARAM_SIZE
	.align		4
.L_569:
        /*0018*/ 	.byte	0x03, 0x19
        /*001a*/ 	.short	0x0290


	//----- nvinfo : EIATTR_KPARAM_INFO
	.align		4
        /*001c*/ 	.byte	0x04, 0x17
        /*001e*/ 	.short	(.L_571 - .L_570)
.L_570:
        /*0020*/ 	.word	0x00000000
        /*0024*/ 	.short	0x0001
        /*0026*/ 	.short	0x0008
        /*0028*/ 	.byte	0x00, 0xf0, 0x21, 0x0a


	//----- nvinfo : EIATTR_KPARAM_INFO
	.align		4
.L_571:
        /*002c*/ 	.byte	0x04, 0x17
        /*002e*/ 	.short	(.L_573 - .L_572)
.L_572:
        /*0030*/ 	.word	0x00000000
        /*0034*/ 	.short	0x0000
        /*0036*/ 	.short	0x0000
        /*0038*/ 	.byte	0x00, 0xf0, 0x11, 0x00


	//----- nvinfo : EIATTR_MAXREG_COUNT
	.align		4
.L_573:
        /*003c*/ 	.byte	0x03, 0x1b
        /*003e*/ 	.short	0x0080


	//----- nvinfo : EIATTR_MERCURY_ISA_VERSION
	.align		4
        /*0040*/ 	.byte	0x03, 0x5f
        /*0042*/ 	.short	0x0000


	//----- nvinfo : EIATTR_EXIT_INSTR_OFFSETS
	.align		4
        /*0044*/ 	.byte	0x04, 0x1c
        /*0046*/ 	.short	(.L_575 - .L_574)


	//   ....[0]....
.L_574:
        /*0048*/ 	.word	0x00001130


	//   ....[1]....
        /*004c*/ 	.word	0x000021b0


	//----- nvinfo : EIATTR_MAX_THREADS
	.align		4
.L_575:
        /*0050*/ 	.byte	0x04, 0x05
        /*0052*/ 	.short	(.L_577 - .L_576)
.L_576:
        /*0054*/ 	.word	0x00000080
        /*0058*/ 	.word	0x00000001
        /*005c*/ 	.word	0x00000001


	//----- nvinfo : EIATTR_CRS_STACK_SIZE
	.align		4
.L_577:
        /*0060*/ 	.byte	0x04, 0x1e
        /*0062*/ 	.short	(.L_579 - .L_578)
.L_578:
        /*0064*/ 	.word	0x00000000
.L_579:


//--------------------- .nv.info._ZN2at6native27unrolled_elementwise_kernelIZZZNS0_54_GLOBAL__N__7dbc7496_16_ComplexKernel_cu_b2145a98_310719complex_kernel_cudaERNS_14TensorIteratorEENKUlvE_clEvENKUlvE1_clEvEUlN3c104HalfES8_E_St5arrayIPcLm3EELi4E23TrivialOffsetCalculatorILi2EjESD_ILi1EjENS0_6memory15LoadWithoutCastENSG_16StoreWithoutCastEEEviT_T0_T2_T3_T4_T5_ --------------------------
	.section	.nv.info._ZN2at6native27unrolled_elementwise_kernelIZZZNS0_54_GLOBAL__N__7dbc7496_16_ComplexKernel_cu_b2145a98_310719complex_kernel_cudaERNS_14TensorIteratorEENKUlvE_clEvENKUlvE1_clEvEUlN3c104HalfES8_E_St5arrayIPcLm3EELi4E23TrivialOffsetCalculatorILi2EjESD_ILi1EjENS0_6memory15LoadWithoutCastENSG_16StoreWithoutCastEEEviT_T0_T2_T3_T4_T5_,"",@"SHT_CUDA_INFO"
	.sectionflags	@""
	.align	4


	//----- nvinfo : EIATTR_CUDA_API_VERSION
	.align		4
        /*0000*/ 	.byte	0x04, 0x37
        /*0002*/ 	.short	(.L_581 - .L_580)
.L_580:
        /*0004*/ 	.word	0x00000082


	//----- nvinfo : EIATTR_SW2861232_WAR
	.align		4
.L_581:
        /*0008*/ 	.byte	0x01, 0x35
	.zero		2


	//----- nvinfo : EIATTR_PARAM_CBANK
	.align		4
        /*000c*/ 	.byte	0x04, 0x0a
        /*000e*/ 	.short	(.L_583 - .L_582)
	.align		4
.L_582:
        /*0010*/ 	.word	index@(.nv.constant0._ZN2at6native27unrolled_elementwise_kernelIZZZNS0_54_GLOBAL__N__7dbc7496_16_ComplexKernel_cu_b2145a98_310719complex_kernel_cudaERNS_14TensorIteratorEENKUlvE_clEvENKUlvE1_clEvEUlN3c104HalfES8_E_St5arrayIPcLm3EELi4E23TrivialOffsetCalculatorILi2EjESD_ILi1EjENS0_6memory15LoadWithoutCastENSG_16StoreWithoutCastEEEviT_T0_T2_T3_T4_T5_)
        /*0014*/ 	.short	0x0160
        /*0016*/ 	.short	0x0024


	//----- nvinfo : EIATTR_CBANK_PARAM_SIZE
	.align		4
.L_583:
        /*0018*/ 	.byte	0x03, 0x19
        /*001a*/ 	.short	0x0024


	//----- nvinfo : EIATTR_KPARAM_INFO
	.align		4
        /*001c*/ 	.byte	0x04, 0x17
        /*001e*/ 	.short	(.L_585 - .L_584)
.L_584:
        /*0020*/ 	.word	0x00000000
        /*0024*/ 	.short	0x0006
        /*0026*/ 	.short	0x0023
        /*0028*/ 	.byte	0x00, 0xf0, 0x05, 0x00


	//----- nvinfo : EIATTR_KPARAM_INFO
	.align		4
.L_585:
        /*002c*/ 	.byte	0x04, 0x17
        /*002e*/ 	.short	(.L_587 - .L_586)
.L_586:
        /*0030*/ 	.word	0x00000000
        /*0034*/ 	.short	0x0005
        /*0036*/ 	.short	0x0022
        /*0038*/ 	.byte	0x00, 0xf0, 0x05, 0x00


	//----- nvinfo : EIATTR_KPARAM_INFO
	.align		4
.L_587:
        /*003c*/ 	.byte	0x04, 0x17
        /*003e*/ 	.short	(.L_589 - .L_588)
.L_588:
        /*0040*/ 	.word	0x00000000
        /*0044*/ 	.short	0x0004
        /*0046*/ 	.short	0x0021
        /*0048*/ 	.byte	0x00, 0xf0, 0x05, 0x00


	//----- nvinfo : EIATTR_KPARAM_INFO
	.align		4
.L_589:
        /*004c*/ 	.byte	0x04, 0x17
        /*004e*/ 	.short	(.L_591 - .L_590)
.L_590:
        /*0050*/ 	.word	0x00000000
        /*0054*/ 	.short	0x0003
        /*0056*/ 	.short	0x0020
        /*0058*/ 	.byte	0x00, 0xf0, 0x05, 0x00


	//----- nvinfo : EIATTR_KPARAM_INFO
	.align		4
.L_591:
        /*005c*/ 	.byte	0x04, 0x17
        /*005e*/ 	.short	(.L_593 - .L_592)
.L_592:
        /*0060*/ 	.word	0x00000000
        /*0064*/ 	.short	0x0002
        /*0066*/ 	.short	0x0008
        /*0068*/ 	.byte	0x00, 0xf0, 0x61, 0x00


	//----- nvinfo : EIATTR_KPARAM_INFO
	.align		4
.L_593:
        /*006c*/ 	.byte	0x04, 0x17
        /*006e*/ 	.short	(.L_595 - .L_594)
.L_594:
        /*0070*/ 	.word	0x00000000
        /*0074*/ 	.short	0x0001
        /*0076*/ 	.short	0x0004
        /*0078*/ 	.byte	0x00, 0xf0, 0x05, 0x00


	//----- nvinfo : EIATTR_KPARAM_INFO
	.align		4
.L_595:
        /*007c*/ 	.byte	0x04, 0x17
        /*007e*/ 	.short	(.L_597 - .L_596)
.L_596:
        /*0080*/ 	.word	0x00000000
        /*0084*/ 	.short	0x0000
        /*0086*/ 	.short	0x0000
        /*0088*/ 	.byte	0x00, 0xf0, 0x11, 0x00


	//----- nvinfo : EIATTR_MAXREG_COUNT
	.align		4
.L_597:
        /*008c*/ 	.byte	0x03, 0x1b
        /*008e*/ 	.short	0x00ff


	//----- nvinfo : EIATTR_MERCURY_ISA_VERSION
	.align		4
        /*0090*/ 	.byte	0x03, 0x5f
        /*0092*/ 	.short	0x0000


	//----- nvinfo : EIATTR_EXIT_INSTR_OFFSETS
	.align		4
        /*0094*/ 	.byte	0x04, 0x1c
        /*0096*/ 	.short	(.L_599 - .L_598)


	//   ....[0]....
.L_598:
        /*0098*/ 	.word	0x00000450


	//   ....[1]....
        /*009c*/ 	.word	0x000004b0


	//----- nvinfo : EIATTR_MAX_THREADS
	.align		4
.L_599:
        /*00a0*/ 	.byte	0x04, 0x05
        /*00a2*/ 	.short	(.L_601 - .L_600)
.L_600:
        /*00a4*/ 	.word	0x00000080
        /*00a8*/ 	.word	0x00000001
        /*00ac*/ 	.word	0x00000001


	//----- nvinfo : EIATTR_CRS_STACK_SIZE
	.align		4
.L_601:
        /*00b0*/ 	.byte	0x04, 0x1e
        /*00b2*/ 	.short	(.L_603 - .L_602)
.L_602:
        /*00b4*/ 	.word	0x00000000
.L_603:


//--------------------- .nv.info._ZN2at6native29vectorized_elementwise_kernelILi2EZZZNS0_54_GLOBAL__N__7dbc7496_16_ComplexKernel_cu_b2145a98_310719complex_kernel_cudaERNS_14TensorIteratorEENKUlvE_clEvENKUlvE1_clEvEUlN3c104HalfES8_E_St5arrayIPcLm3EEEEviT0_T1_ --------------------------
	.section	.nv.info._ZN2at6native29vectorized_elementwise_kernelILi2EZZZNS0_54_GLOBAL__N__7dbc7496_16_ComplexKernel_cu_b2145a98_310719complex_kernel_cudaERNS_14TensorIteratorEENKUlvE_clEvENKUlvE1_clEvEUlN3c104HalfES8_E_St5arrayIPcLm3EEEEviT0_T1_,"",@"SHT_CUDA_INFO"
	.sectionflags	@""
	.align	4


	//----- nvinfo : EIATTR_CUDA_API_VERSION
	.align		4
        /*0000*/ 	.byte	0x04, 0x37
        /*0002*/ 	.short	(.L_605 - .L_604)
.L_604:
        /*0004*/ 	.word	0x00000082


	//----- nvinfo : EIATTR_SW2861232_WAR
	.align		4
.L_605:
        /*0008*/ 	.byte	0x01, 0x35
	.zero		2


	//----- nvinfo : EIATTR_PARAM_CBANK
	.align		4
        /*000c*/ 	.byte	0x04, 0x0a
        /*000e*/ 	.short	(.L_607 - .L_606)
	.align		4
.L_606:
        /*0010*/ 	.word	index@(.nv.constant0._ZN2at6native29vectorized_elementwise_kernelILi2EZZZNS0_54_GLOBAL__N__7dbc7496_16_ComplexKernel_cu_b2145a98_310719complex_kernel_cudaERNS_14TensorIteratorEENKUlvE_clEvENKUlvE1_clEvEUlN3c104HalfES8_E_St5arrayIPcLm3EEEEviT0_T1_)
        /*0014*/ 	.short	0x0160
        /*0016*/ 	.short	0x0020


	//----- nvinfo : EIATTR_CBANK_PARAM_SIZE
	.align		4
.L_607:
        /*0018*/ 	.byte	0x03, 0x19
        /*001a*/ 	.short	0x0020


	//----- nvinfo : EIATTR_KPARAM_INFO
	.align		4
        /*001c*/ 	.byte	0x04, 0x17
        /*001e*/ 	.short	(.L_609 - .L_608)
.L_608:
        /*0020*/ 	.word	0x00000000
        /*0024*/ 	.short	0x0002
        /*0026*/ 	.short	0x0008
        /*0028*/ 	.byte	0x00, 0xf0, 0x61, 0x00


	//----- nvinfo : EIATTR_KPARAM_INFO
	.align		4
.L_609:
        /*002c*/ 	.byte	0x04, 0x17
        /*002e*/ 	.short	(.L_611 - .L_610)
.L_610:
        /*0030*/ 	.word	0x00000000
        /*0034*/ 	.short	0x0001
        /*0036*/ 	.short	0x0004
        /*0038*/ 	.byte	0x00, 0xf0, 0x05, 0x00


	//----- nvinfo : EIATTR_KPARAM_INFO
	.align		4
.L_611:
        /*003c*/ 	.byte	0x04, 0x17
        /*003e*/ 	.short	(.L_613 - .L_612)
.L_612:
        /*0040*/ 	.word	0x00000000
        /*0044*/ 	.short	0x0000
        /*0046*/ 	.short	0x0000
        /*0048*/ 	.byte	0x00, 0xf0, 0x11, 0x00


	//----- nvinfo : EIATTR_MAXREG_COUNT
	.align		4
.L_613:
        /*004c*/ 	.byte	0x03, 0x1b
        /*004e*/ 	.short	0x00ff


	//----- nvinfo : EIATTR_MERCURY_ISA_VERSION
	.align		4
        /*0050*/ 	.byte	0x03, 0x5f
        /*0052*/ 	.short	0x0000


	//----- nvinfo : EIATTR_EXIT_INSTR_OFFSETS
	.align		4
        /*0054*/ 	.byte	0x04, 0x1c
        /*0056*/ 	.short	(.L_615 - .L_614)


	//   ....[0]....
.L_614:
        /*0058*/ 	.word	0x00000240


	//   ....[1]....
        /*005c*/ 	.word	0x00000b20


	//   ....[2]....
        /*0060*/ 	.word	0x00000b80


	//----- nvinfo : EIATTR_MAX_THREADS
	.align		4
.L_615:
        /*0064*/ 	.byte	0x04, 0x05
        /*0066*/ 	.short	(.L_617 - .L_616)
.L_616:
        /*0068*/ 	.word	0x00000080
        /*006c*/ 	.word	0x00000001
        /*0070*/ 	.word	0x00000001


	//----- nvinfo : EIATTR_CRS_STACK_SIZE
	.align		4
.L_617:
        /*0074*/ 	.byte	0x04, 0x1e
        /*0076*/ 	.short	(.L_619 - .L_618)
.L_618:
        /*0078*/ 	.word	0x00000000
.L_619:


//--------------------- .nv.info._ZN2at6native29vectorized_elementwise_kernelILi4EZZZNS0_54_GLOBAL__N__7dbc7496_16_ComplexKernel_cu_b2145a98_310719complex_kernel_cudaERNS_14TensorIteratorEENKUlvE_clEvENKUlvE1_clEvEUlN3c104HalfES8_E_St5arrayIPcLm3EEEEviT0_T1_ --------------------------
	.section	.nv.info._ZN2at6native29vectorized_elementwise_kernelILi4EZZZNS0_54_GLOBAL__N__7dbc7496_16_ComplexKernel_cu_b2145a98_310719complex_kernel_cudaERNS_14TensorIteratorEENKUlvE_clEvENKUlvE1_clEvEUlN3c104HalfES8_E_St5arrayIPcLm3EEEEviT0_T1_,"",@"SHT_CUDA_INFO"
	.sectionflags	@""
	.align	4


	//----- nvinfo : EIATTR_CUDA_API_VERSION
	.align		4
        /*0000*/ 	.byte	0x04, 0x37
        /*0002*/ 	.short	(.L_621 - .L_620)
.L_620:
        /*0004*/ 	.word	0x00000082


	//----- nvinfo : EIATTR_SW2861232_WAR
	.align		4
.L_621:
        /*0008*/ 	.byte	0x01, 0x35
	.zero		2


	//----- nvinfo : EIATTR_PARAM_CBANK
	.align		4
        /*000c*/ 	.byte	0x04, 0x0a
        /*000e*/ 	.short	(.L_623 - .L_622)
	.align		4
.L_622:
        /*0010*/ 	.word	index@(.nv.constant0._ZN2at6native29vectorized_elementwise_kernelILi4EZZZNS0_54_GLOBAL__N__7dbc7496_16_ComplexKernel_cu_b2145a98_310719complex_kernel_cudaERNS_14TensorIteratorEENKUlvE_clEvENKUlvE1_clEvEUlN3c104HalfES8_E_St5arrayIPcLm3EEEEviT0_T1_)
        /*0014*/ 	.short	0x0160
        /*0016*/ 	.short	0x0020


	//----- nvinfo : EIATTR_CBANK_PARAM_SIZE
	.align		4
.L_623:
        /*0018*/ 	.byte	0x03, 0x19
        /*001a*/ 	.short	0x0020


	//----- nvinfo : EIATTR_KPARAM_INFO
	.align		4
        /*001c*/ 	.byte	0x04, 0x17
        /*001e*/ 	.short	(.L_625 - .L_624)
.L_624:
        /*0020*/ 	.word	0x00000000
        /*0024*/ 	.short	0x0002
        /*0026*/ 	.short	0x0008
        /*0028*/ 	.byte	0x00, 0xf0, 0x61, 0x00


	//----- nvinfo : EIATTR_KPARAM_INFO
	.align		4
.L_625:
        /*002c*/ 	.byte	0x04, 0x17
        /*002e*/ 	.short	(.L_627 - .L_626)
.L_626:
        /*0030*/ 	.word	0x00000000
        /*0034*/ 	.short	0x0001
        /*0036*/ 	.short	0x0004
        /*0038*/ 	.byte	0x00, 0xf0, 0x05, 0x00


	//----- nvinfo : EIATTR_KPARAM_INFO
	.align		4
.L_627:
        /*003c*/ 	.byte	0x04, 0x17
        /*003e*/ 	.short	(.L_629 - .L_628)
.L_628:
        /*0040*/ 	.word	0x00000000
        /*0044*/ 	.short	0x0000
        /*0046*/ 	.short	0x0000
        /*0048*/ 	.byte	0x00, 0xf0, 0x11, 0x00


	//----- nvinfo : EIATTR_MAXREG_COUNT
	.align		4
.L_629:
        /*004c*/ 	.byte	0x03, 0x1b
        /*004e*/ 	.short	0x00ff


	//----- nvinfo : EIATTR_MERCURY_ISA_VERSION
	.align		4
        /*0050*/ 	.byte	0x03, 0x5f
        /*0052*/ 	.short	0x0000


	//----- nvinfo : EIATTR_EXIT_INSTR_OFFSETS
	.align		4
        /*0054*/ 	.byte	0x04, 0x1c
        /*0056*/ 	.short	(.L_631 - .L_630)


	//   ....[0]....
.L_630:
        /*0058*/ 	.word	0x000001e0


	//   ....[1]....
        /*005c*/ 	.word	0x00000ac0


	//   ....[2]....
        /*0060*/ 	.word	0x00000b20


	//----- nvinfo : EIATTR_MAX_THREADS
	.align		4
.L_631:
        /*0064*/ 	.byte	0x04, 0x05
        /*0066*/ 	.short	(.L_633 - .L_632)
.L_632:
        /*0068*/ 	.word	0x00000080
        /*006c*/ 	.word	0x00000001
        /*0070*/ 	.word	0x00000001


	//----- nvinfo : EIATTR_CRS_STACK_SIZE
	.align		4
.L_633:
        /*0074*/ 	.byte	0x04, 0x1e
        /*0076*/ 	.short	(.L_635 - .L_634)
.L_634:
        /*0078*/ 	.word	0x00000000
.L_635:


//--------------------- .nv.info._ZN2at6native29vectorized_elementwise_kernelILi8EZZZNS0_54_GLOBAL__N__7dbc7496_16_ComplexKernel_cu_b2145a98_310719complex_kernel_cudaERNS_14TensorIteratorEENKUlvE_clEvENKUlvE1_clEvEUlN3c104HalfES8_E_St5arrayIPcLm3EEEEviT0_T1_ --------------------------
	.section	.nv.info._ZN2at6native29vectorized_elementwise_kernelILi8EZZZNS0_54_GLOBAL__N__7dbc7496_16_ComplexKernel_cu_b2145a98_310719complex_kernel_cudaERNS_14TensorIteratorEENKUlvE_clEvENKUlvE1_clEvEUlN3c104HalfES8_E_St5arrayIPcLm3EEEEviT0_T1_,"",@"SHT_CUDA_INFO"
	.sectionflags	@""
	.align	4


	//----- nvinfo : EIATTR_CUDA_API_VERSION
	.align		4
        /*0000*/ 	.byte	0x04, 0x37
        /*0002*/ 	.short	(.L_637 - .L_636)
.L_636:
        /*0004*/ 	.word	0x00000082


	//----- nvinfo : EIATTR_SW2861232_WAR
	.align		4
.L_637:
        /*0008*/ 	.byte	0x01, 0x35
	.zero		2


	//----- nvinfo : EIATTR_PARAM_CBANK
	.align		4
        /*000c*/ 	.byte	0x04, 0x0a
        /*000e*/ 	.short	(.L_639 - .L_638)
	.align		4
.L_638:
        /*0010*/ 	.word	index@(.nv.constant0._ZN2at6native29vectorized_elementwise_kernelILi8EZZZNS0_54_GLOBAL__N__7dbc7496_16_ComplexKernel_cu_b2145a98_310719complex_kernel_cudaERNS_14TensorIteratorEENKUlvE_clEvENKUlvE1_clEvEUlN3c104HalfES8_E_St5arrayIPcLm3EEEEviT0_T1_)
        /*0014*/ 	.short	0x0160
        /*0016*/ 	.short	0x0020


	//----- nvinfo : EIATTR_CBANK_PARAM_SIZE
	.align		4
.L_639:
        /*0018*/ 	.byte	0x03, 0x19
        /*001a*/ 	.short	0x0020


	//----- nvinfo : EIATTR_KPARAM_INFO
	.align		4
        /*001c*/ 	.byte	0x04, 0x17
        /*001e*/ 	.short	(.L_641 - .L_640)
.L_640:
        /*0020*/ 	.word	0x00000000
        /*0024*/ 	.short	0x0002
        /*0026*/ 	.short	0x0008
        /*0028*/ 	.byte	0x00, 0xf0, 0x61, 0x00


	//----- nvinfo : EIATTR_KPARAM_INFO
	.align		4
.L_641:
        /*002c*/ 	.byte	0x04, 0x17
        /*002e*/ 	.short	(.L_643 - .L_642)
.L_642:
        /*0030*/ 	.word	0x00000000
        /*0034*/ 	.short	0x0001
        /*0036*/ 	.short	0x0004
        /*0038*/ 	.byte	0x00, 0xf0, 0x05, 0x00


	//----- nvinfo : EIATTR_KPARAM_INFO
	.align		4
.L_643:
        /*003c*/ 	.byte	0x04, 0x17
        /*003e*/ 	.short	(.L_645 - .L_644)
.L_644:
        /*0040*/ 	.word	0x00000000
        /*0044*/ 	.short	0x0000
        /*0046*/ 	.short	0x0000
        /*0048*/ 	.byte	0x00, 0xf0, 0x11, 0x00


	//----- nvinfo : EIATTR_MAXREG_COUNT
	.align		4
.L_645:
        /*004c*/ 	.byte	0x03, 0x1b
        /*004e*/ 	.short	0x00ff


	//----- nvinfo : EIATTR_MERCURY_ISA_VERSION
	.align		4
        /*0050*/ 	.byte	0x03, 0x5f
        /*0052*/ 	.short	0x0000


	//----- nvinfo : EIATTR_EXIT_INSTR_OFFSETS
	.align		4
        /*0054*/ 	.byte	0x04, 0x1c
        /*0056*/ 	.short	(.L_647 - .L_646)


	//   ....[0]....
.L_646:
        /*0058*/ 	.word	0x00000010


	//----- nvinfo : EIATTR_MAX_THREADS
	.align		4
.L_647:
        /*005c*/ 	.byte	0x04, 0x05
        /*005e*/ 	.short	(.L_649 - .L_648)
.L_648:
        /*0060*/ 	.word	0x00000080
        /*0064*/ 	.word	0x00000001
        /*0068*/ 	.word	0x00000001
.L_649:


//--------------------- .nv.info._ZN2at6native18elementwise_kernelILi128ELi4EZNS0_15gpu_kernel_implIZZZNS0_54_GLOBAL__N__7dbc7496_16_ComplexKernel_cu_b2145a98_310719complex_kernel_cudaERNS_14TensorIteratorEENKUlvE_clEvENKUlvE0_clEvEUlffE_EEvRNS_18TensorIteratorBaseERKT_EUliE_EEviT1_ --------------------------
	.section	.nv.info._ZN2at6native18elementwise_kernelILi128ELi4EZNS0_15gpu_kernel_implIZZZNS0_54_GLOBAL__N__7dbc7496_16_ComplexKernel_cu_b2145a98_310719complex_kernel_cudaERNS_14TensorIteratorEENKUlvE_clEvENKUlvE0_clEvEUlffE_EEvRNS_18TensorIteratorBaseERKT_EUliE_EEviT1_,"",@"SHT_CUDA_INFO"
	.sectionflags	@""
	.align	4


	//----- nvinfo : EIATTR_CUDA_API_VERSION
	.align		4
        /*0000*/ 	.byte	0x04, 0x37
        /*0002*/ 	.short	(.L_651 - .L_650)
.L_650:
        /*0004*/ 	.word	0x00000082


	//----- nvinfo : EIATTR_SW2861232_WAR
	.align		4
.L_651:
        /*0008*/ 	.byte	0x01, 0x35
	.zero		2


	//----- nvinfo : EIATTR_PARAM_CBANK
	.align		4
        /*000c*/ 	.byte	0x04, 0x0a
        /*000e*/ 	.short	(.L_653 - .L_652)
	.align		4
.L_652:
        /*0010*/ 	.word	index@(.nv.constant0._ZN2at6native18elementwise_kernelILi128ELi4EZNS0_15gpu_kernel_implIZZZNS0_54_GLOBAL__N__7dbc7496_16_ComplexKernel_cu_b2145a98_310719complex_kernel_cudaERNS_14TensorIteratorEENKUlvE_clEvENKUlvE0_clEvEUlffE_EEvRNS_18TensorIteratorBaseERKT_EUliE_EEviT1_)
        /*0014*/ 	.short	0x0160
        /*0016*/ 	.short	0x0290


	//----- nvinfo : EIATTR_CBANK_PARAM_SIZE
	.align		4
.L_653:
        /*0018*/ 	.byte	0x03, 0x19
        /*001a*/ 	.short	0x0290


	//----- nvinfo : EIATTR_KPARAM_INFO
	.align		4
        /*001c*/ 	.byte	0x04, 0x17
        /*001e*/ 	.short	(.L_655 - .L_654)
.L_654:
        /*0020*/ 	.word	0x00000000
        /*0024*/ 	.short	0x0001
        /*0026*/ 	.short	0x0008
        /*0028*/ 	.byte	0x00, 0xf0, 0x21, 0x0a


	//----- nvinfo : EIATTR_KPARAM_INFO
	.align		4
.L_655:
        /*002c*/ 	.byte	0x04, 0x17
        /*002e*/ 	.short	(.L_657 - .L_656)
.L_656:
        /*0030*/ 	.word	0x00000000
        /*0034*/ 	.short	0x0000
        /*0036*/ 	.short	0x0000
        /*0038*/ 	.byte	0x00, 0xf0, 0x11, 0x00


	//----- nvinfo : EIATTR_MAXREG_COUNT
	.align		4
.L_657:
        /*003c*/ 	.byte	0x03, 0x1b
        /*003e*/ 	.short	0x0080


	//----- nvinfo : EIATTR_EXTERNS
	.align		4
        /*0040*/ 	.byte	0x04, 0x0f
        /*0042*/ 	.short	(.L_659 - .L_658)


	//   ....[0]....
	.align		4
.L_658:
        /*0044*/ 	.word	index@(__assertfail)


	//----- nvinfo : EIATTR_MERCURY_ISA_VERSION
	.align		4
.L_659:
        /*0048*/ 	.byte	0x03, 0x5f
        /*004a*/ 	.short	0x0000


	//----- nvinfo : EIATTR_SYSCALL_OFFSETS
	.align		4
        /*004c*/ 	.byte	0x04, 0x46
        /*004e*/ 	.short	(.L_661 - .L_660)


	//   ....[0]....
.L_660:
        /*0050*/ 	.word	0x00001e00


	//   ....[1]....
        /*0054*/ 	.word	0x00002c00


	//   ....[2]....
        /*0058*/ 	.word	0x00003a90


	//   ....[3]....
        /*005c*/ 	.word	0x000058e0


	//   ....[4]....
        /*0060*/ 	.word	0x000066e0


	//   ....[5]....
        /*0064*/ 	.word	0x00007570


	//   ....[6]....
        /*0068*/ 	.word	0x00009390


	//   ....[7]....
        /*006c*/ 	.word	0x0000a190


	//   ....[8]....
        /*0070*/ 	.word	0x0000b020


	//   ....[9]....
        /*0074*/ 	.word	0x0000ce50


	//   ....[10]....
        /*0078*/ 	.word	0x0000dc50


	//   ....[11]....
        /*007c*/ 	.word	0x0000eae0


	//----- nvinfo : EIATTR_EXIT_INSTR_OFFSETS
	.align		4
.L_661:
        /*0080*/ 	.byte	0x04, 0x1c
        /*0082*/ 	.short	(.L_663 - .L_662)


	//   ....[0]....
.L_662:
        /*0084*/ 	.word	0x0000b0c0


	//   ....[1]....
        /*0088*/ 	.word	0x0000ddc0


	//   ....[2]....
        /*008c*/ 	.word	0x0000de00


	//   ....[3]....
        /*0090*/ 	.word	0x0000de90


	//   ....[4]....
        /*0094*/ 	.word	0x0000dec0


	//   ....[5]....
        /*0098*/ 	.word	0x0000def0


	//   ....[6]....
        /*009c*/ 	.word	0x0000df70


	//   ....[7]....
        /*00a0*/ 	.word	0x0000dfa0


	//   ....[8]....
        /*00a4*/ 	.word	0x0000e020


	//   ....[9]....
        /*00a8*/ 	.word	0x0000e050


	//   ....[10]....
        /*00ac*/ 	.word	0x0000e090


	//   ....[11]....
        /*00b0*/ 	.word	0x0000e170


	//   ....[12]....
        /*00b4*/ 	.word	0x0000e1d0


	//   ....[13]....
        /*00b8*/ 	.word	0x0000e350


	//   ....[14]....
        /*00bc*/ 	.word	0x0000e4a0


	//   ....[15]....
        /*00c0*/ 	.word	0x0000e4d0


	//   ....[16]....
        /*00c4*/ 	.word	0x0000e580


	//   ....[17]....
        /*00c8*/ 	.word	0x0000e6f0


	//   ....[18]....
        /*00cc*/ 	.word	0x0000e860


	//   ....[19]....
        /*00d0*/ 	.word	0x0000e9b0


	//   ....[20]....
        /*00d4*/ 	.word	0x0000eaf0


	//   ....[21]....
        /*00d8*/ 	.word	0x0000eb20


	//   ....[22]....
        /*00dc*/ 	.word	0x0000eb50


	//----- nvinfo : EIATTR_MAX_THREADS
	.align		4
.L_663:
        /*00e0*/ 	.byte	0x04, 0x05
        /*00e2*/ 	.short	(.L_665 - .L_664)
.L_664:
        /*00e4*/ 	.word	0x00000080
        /*00e8*/ 	.word	0x00000001
        /*00ec*/ 	.word	0x00000001


	//----- nvinfo : EIATTR_CRS_STACK_SIZE
	.align		4
.L_665:
        /*00f0*/ 	.byte	0x04, 0x1e
        /*00f2*/ 	.short	(.L_667 - .L_666)
.L_666:
        /*00f4*/ 	.word	0x00000000
.L_667:


//--------------------- .nv.info._ZN2at6native27unrolled_elementwise_kernelIZZZNS0_54_GLOBAL__N__7dbc7496_16_ComplexKernel_cu_b2145a98_310719complex_kernel_cudaERNS_14TensorIteratorEENKUlvE_clEvENKUlvE0_clEvEUlffE_St5arrayIPcLm3EELi4E23TrivialOffsetCalculatorILi2EjESB_ILi1EjENS0_6memory12LoadWithCastILi2EEENSE_13StoreWithCastILi1EEEEEviT_T0_T2_T3_T4_T5_ --------------------------
	.section	.nv.info._ZN2at6native27unrolled_elementwise_kernelIZZZNS0_54_GLOBAL__N__7dbc7496_16_ComplexKernel_cu_b2145a98_310719complex_kernel_cudaERNS_14TensorIteratorEENKUlvE_clEvENKUlvE0_clEvEUlffE_St5arrayIPcLm3EELi4E23TrivialOffsetCalculatorILi2EjESB_ILi1EjENS0_6memory12LoadWithCastILi2EEENSE_13StoreWithCastILi1EEEEEviT_T0_T2_T3_T4_T5_,"",@"SHT_CUDA_INFO"
	.sectionflags	@""
	.align	4


	//----- nvinfo : EIATTR_CUDA_API_VERSION
	.align		4
        /*0000*/ 	.byte	0x04, 0x37
        /*0002*/ 	.short	(.L_669 - .L_668)
.L_668:
        /*0004*/ 	.word	0x00000082


	//----- nvinfo : EIATTR_SW2861232_WAR
	.align		4
.L_669:
        /*0008*/ 	.byte	0x01, 0x35
	.zero		2


	//----- nvinfo : EIATTR_PARAM_CBANK
	.align		4
        /*000c*/ 	.byte	0x04, 0x0a
        /*000e*/ 	.short	(.L_671 - .L_670)
	.align		4
.L_670:
        /*0010*/ 	.word	index@(.nv.constant0._ZN2at6native27unrolled_elementwise_kernelIZZZNS0_54_GLOBAL__N__7dbc7496_16_ComplexKernel_cu_b2145a98_310719complex_kernel_cudaERNS_14TensorIteratorEENKUlvE_clEvENKUlvE0_clEvEUlffE_St5arrayIPcLm3EELi4E23TrivialOffsetCalculatorILi2EjESB_ILi1EjENS0_6memory12LoadWithCastILi2EEENSE_13StoreWithCastILi1EEEEEviT_T0_T2_T3_T4_T5_)
        /*0014*/ 	.short	0x0160
        /*0016*/ 	.short	0x0038


	//----- nvinfo : EIATTR_CBANK_PARAM_SIZE
	.align		4
.L_671:
        /*0018*/ 	.byte	0x03, 0x19
        /*001a*/ 	.short	0x0038


	//----- nvinfo : EIATTR_KPARAM_INFO
	.align		4
        /*001c*/ 	.byte	0x04, 0x17
        /*001e*/ 	.short	(.L_673 - .L_672)
.L_672:
        /*0020*/ 	.word	0x00000000
        /*0024*/ 	.short	0x0006
        /*0026*/ 	.short	0x0030
        /*0028*/ 	.byte	0x00, 0xf0, 0x21, 0x00


	//----- nvinfo : EIATTR_KPARAM_INFO
	.align		4
.L_673:
        /*002c*/ 	.byte	0x04, 0x17
        /*002e*/ 	.short	(.L_675 - .L_674)
.L_674:
        /*0030*/ 	.word	0x00000000
        /*0034*/ 	.short	0x0005
        /*0036*/ 	.short	0x0024
        /*0038*/ 	.byte	0x00, 0xf0, 0x31, 0x00


	//----- nvinfo : EIATTR_KPARAM_INFO
	.align		4
.L_675:
        /*003c*/ 	.byte	0x04, 0x17
        /*003e*/ 	.short	(.L_677 - .L_676)
.L_676:
        /*0040*/ 	.word	0x00000000
        /*0044*/ 	.short	0x0004
        /*0046*/ 	.short	0x0021
        /*0048*/ 	.byte	0x00, 0xf0, 0x05, 0x00


	//----- nvinfo : EIATTR_KPARAM_INFO
	.align		4
.L_677:
        /*004c*/ 	.byte	0x04, 0x17
        /*004e*/ 	.short	(.L_679 - .L_678)
.L_678:
        /*0050*/ 	.word	0x00000000
        /*0054*/ 	.short	0x0003
        /*0056*/ 	.short	0x0020
        /*0058*/ 	.byte	0x00, 0xf0, 0x05, 0x00


	//----- nvinfo : EIATTR_KPARAM_INFO
	.align		4
.L_679:
        /*005c*/ 	.byte	0x04, 0x17
        /*005e*/ 	.short	(.L_681 - .L_680)
.L_680:
        /*0060*/ 	.word	0x00000000
        /*0064*/ 	.short	0x0002
        /*0066*/ 	.short	0x0008
        /*0068*/ 	.byte	0x00, 0xf0, 0x61, 0x00


	//----- nvinfo : EIATTR_KPARAM_INFO
	.align		4
.L_681:
        /*006c*/ 	.byte	0x04, 0x17
        /*006e*/ 	.short	(.L_683 - .L_682)
.L_682:
        /*0070*/ 	.word	0x00000000
        /*0074*/ 	.short	0x0001
        /*0076*/ 	.short	0x0004
        /*0078*/ 	.byte	0x00, 0xf0, 0x05, 0x00


	//----- nvinfo : EIATTR_KPARAM_INFO
	.align		4
.L_683:
        /*007c*/ 	.byte	0x04, 0x17
        /*007e*/ 	.short	(.L_685 - .L_684)
.L_684:
        /*0080*/ 	.word	0x00000000
        /*0084*/ 	.short	0x0000
        /*0086*/ 	.short	0x0000
        /*0088*/ 	.byte	0x00, 0xf0, 0x11, 0x00


	//----- nvinfo : EIATTR_MAXREG_COUNT
	.align		4
.L_685:
        /*008c*/ 	.byte	0x03, 0x1b
        /*008e*/ 	.short	0x00ff


	//----- nvinfo : EIATTR_EXTERNS
	.align		4
        /*0090*/ 	.byte	0x04, 0x0f
        /*0092*/ 	.short	(.L_687 - .L_686)


	//   ....[0]....
	.align		4
.L_686:
        /*0094*/ 	.word	index@(__assertfail)


	//----- nvinfo : EIATTR_MERCURY_ISA_VERSION
	.align		4
.L_687:
        /*0098*/ 	.byte	0x03, 0x5f
        /*009a*/ 	.short	0x0000


	//----- nvinfo : EIATTR_SYSCALL_OFFSETS
	.align		4
        /*009c*/ 	.byte	0x04, 0x46
        /*009e*/ 	.short	(.L_689 - .L_688)


	//   ....[0]....
.L_688:
        /*00a0*/ 	.word	0x00000e70


	//   ....[1]....
        /*00a4*/ 	.word	0x00001c70


	//   ....[2]....
        /*00a8*/ 	.word	0x00002af0


	//   ....[3]....
        /*00ac*/ 	.word	0x000038f0


	//   ....[4]....
        /*00b0*/ 	.word	0x00004770


	//   ....[5]....
        /*00b4*/ 	.word	0x00005570


	//   ....[6]....
        /*00b8*/ 	.word	0x000063e0


	//   ....[7]....
        /*00bc*/ 	.word	0x000071b0


	//   ....[8]....
        /*00c0*/ 	.word	0x000082e0


	//   ....[9]....
        /*00c4*/ 	.word	0x00009200


	//   ....[10]....
        /*00c8*/ 	.word	0x0000a0e0


	//   ....[11]....
        /*00cc*/ 	.word	0x0000afc0


	//----- nvinfo : EIATTR_EXIT_INSTR_OFFSETS
	.align		4
.L_689:
        /*00d0*/ 	.byte	0x04, 0x1c
        /*00d2*/ 	.short	(.L_691 - .L_690)


	//   ....[0]....
.L_690:
        /*00d4*/ 	.word	0x0000a180


	//   ....[1]....
        /*00d8*/ 	.word	0x0000a2a0


	//   ....[2]....
        /*00dc*/ 	.word	0x0000a2e0


	//   ....[3]....
        /*00e0*/ 	.word	0x0000a370


	//   ....[4]....
        /*00e4*/ 	.word	0x0000a3a0


	//   ....[5]....
        /*00e8*/ 	.word	0x0000a3d0


	//   ....[6]....
        /*00ec*/ 	.word	0x0000a450


	//   ....[7]....
        /*00f0*/ 	.word	0x0000a480


	//   ....[8]....
        /*00f4*/ 	.word	0x0000a500


	//   ....[9]....
        /*00f8*/ 	.word	0x0000a530


	//   ....[10]....
        /*00fc*/ 	.word	0x0000a570


	//   ....[11]....
        /*0100*/ 	.word	0x0000a650


	//   ....[12]....
        /*0104*/ 	.word	0x0000a6b0


	//   ....[13]....
        /*0108*/ 	.word	0x0000a830


	//   ....[14]....
        /*010c*/ 	.word	0x0000a980


	//   ....[15]....
        /*0110*/ 	.word	0x0000a9b0


	//   ....[16]....
        /*0114*/ 	.word	0x0000aa60


	//   ....[17]....
        /*0118*/ 	.word	0x0000abd0


	//   ....[18]....
        /*011c*/ 	.word	0x0000ad40


	//   ....[19]....
        /*0120*/ 	.word	0x0000ae90


	//   ....[20]....
        /*0124*/ 	.word	0x0000afd0


	//   ....[21]....
        /*0128*/ 	.word	0x0000b000


	//   ....[22]....
        /*012c*/ 	.word	0x0000b030


	//----- nvinfo : EIATTR_MAX_THREADS
	.align		4
.L_691:
        /*0130*/ 	.byte	0x04, 0x05
        /*0132*/ 	.short	(.L_693 - .L_692)
.L_692:
        /*0134*/ 	.word	0x00000080
        /*0138*/ 	.word	0x00000001
        /*013c*/ 	.word	0x00000001


	//----- nvinfo : EIATTR_CRS_STACK_SIZE
	.align		4
.L_693:
        /*0140*/ 	.byte	0x04, 0x1e
        /*0142*/ 	.short	(.L_695 - .L_694)
.L_694:
        /*0144*/ 	.word	0x00000000
.L_695:


//--------------------- .nv.info._ZN2at6native18elementwise_kernelILi128ELi2EZNS0_22gpu_kernel_impl_nocastIZZZNS0_54_GLOBAL__N__7dbc7496_16_ComplexKernel_cu_b2145a98_310719complex_kernel_cudaERNS_14TensorIteratorEENKUlvE_clEvENKUlvE0_clEvEUlffE_EEvRNS_18TensorIteratorBaseERKT_EUliE_EEviT1_ --------------------------
	.section	.nv.info._ZN2at6native18elementwise_kernelILi128ELi2EZNS0_22gpu_kernel_impl_nocastIZZZNS0_54_GLOBAL__N__7dbc7496_16_ComplexKernel_cu_b2145a98_310719complex_kernel_cudaERNS_14TensorIteratorEENKUlvE_clEvENKUlvE0_clEvEUlffE_EEvRNS_18TensorIteratorBaseERKT_EUliE_EEviT1_,"",@"SHT_CUDA_INFO"
	.sectionflags	@""
	.align	4


	//----- nvinfo : EIATTR_CUDA_API_VERSION
	.align		4
        /*0000*/ 	.byte	0x04, 0x37
        /*0002*/ 	.short	(.L_697 - .L_696)
.L_696:
        /*0004*/ 	.word	0x00000082


	//----- nvinfo : EIATTR_SW2861232_WAR
	.align		4
.L_697:
        /*0008*/ 	.byte	0x01, 0x35
	.zero		2


	//----- nvinfo : EIATTR_PARAM_CBANK
	.align		4
        /*000c*/ 	.byte	0x04, 0x0a
        /*000e*/ 	.short	(.L_699 - .L_698)
	.align		4
.L_698:
        /*0010*/ 	.word	index@(.nv.constant0._ZN2at6native18elementwise_kernelILi128ELi2EZNS0_22gpu_kernel_impl_nocastIZZZNS0_54_GLOBAL__N__7dbc7496_16_ComplexKernel_cu_b2145a98_310719complex_kernel_cudaERNS_14TensorIteratorEENKUlvE_clEvENKUlvE0_clEvEUlffE_EEvRNS_18TensorIteratorBaseERKT_EUliE_EEviT1_)
        /*0014*/ 	.short	0x0160
        /*0016*/ 	.short	0x0290


	//----- nvinfo : EIATTR_CBANK_PARAM_SIZE
	.align		4
.L_699:
        /*0018*/ 	.byte	0x03, 0x19
        /*001a*/ 	.short	0x0290


	//----- nvinfo : EIATTR_KPARAM_INFO
	.align		4
        /*001c*/ 	.byte	0x04, 0x17
        /*001e*/ 	.short	(.L_701 - .L_700)
.L_700:
        /*0020*/ 	.word	0x00000000
        /*0024*/ 	.short	0x0001
        /*0026*/ 	.short	0x0008
        /*0028*/ 	.byte	0x00, 0xf0, 0x21, 0x0a


	//----- nvinfo : EIATTR_KPARAM_INFO
	.align		4
.L_701:
        /*002c*/ 	.byte	0x04, 0x17
        /*002e*/ 	.short	(.L_703 - .L_702)
.L_702:
        /*0030*/ 	.word	0x00000000
        /*0034*/ 	.short	0x0000
        /*0036*/ 	.short	0x0000
        /*0038*/ 	.byte	0x00, 0xf0, 0x11, 0x00


	//----- nvinfo : EIATTR_MAXREG_COUNT
	.align		4
.L_703:
        /*003c*/ 	.byte	0x03, 0x1b
        /*003e*/ 	.short	0x0080


	//----- nvinfo : EIATTR_MERCURY_ISA_VERSION
	.align		4
        /*0040*/ 	.byte	0x03, 0x5f
        /*0042*/ 	.short	0x0000


	//----- nvinfo : EIATTR_EXIT_INSTR_OFFSETS
	.align		4
        /*0044*/ 	.byte	0x04, 0x1c
        /*0046*/ 	.short	(.L_705 - .L_704)


	//   ....[0]....
.L_704:
        /*0048*/ 	.word	0x00001120


	//   ....[1]....
        /*004c*/ 	.word	0x00002190


	//----- nvinfo : EIATTR_MAX_THREADS
	.align		4
.L_705:
        /*0050*/ 	.byte	0x04, 0x05
        /*0052*/ 	.short	(.L_707 - .L_706)
.L_706:
        /*0054*/ 	.word	0x00000080
        /*0058*/ 	.word	0x00000001
        /*005c*/ 	.word	0x00000001


	//----- nvinfo : EIATTR_CRS_STACK_SIZE
	.align		4
.L_707:
        /*0060*/ 	.byte	0x04, 0x1e
        /*0062*/ 	.short	(.L_709 - .L_708)
.L_708:
        /*0064*/ 	.word	0x00000000
.L_709:


//--------------------- .nv.info._ZN2at6native27unrolled_elementwise_kernelIZZZNS0_54_GLOBAL__N__7dbc7496_16_ComplexKernel_cu_b2145a98_310719complex_kernel_cudaERNS_14TensorIteratorEENKUlvE_clEvENKUlvE0_clEvEUlffE_St5arrayIPcLm3EELi4E23TrivialOffsetCalculatorILi2EjESB_ILi1EjENS0_6memory15LoadWithoutCastENSE_16StoreWithoutCastEEEviT_T0_T2_T3_T4_T5_ --------------------------
	.section	.nv.info._ZN2at6native27unrolled_elementwise_kernelIZZZNS0_54_GLOBAL__N__7dbc7496_16_ComplexKernel_cu_b2145a98_310719complex_kernel_cudaERNS_14TensorIteratorEENKUlvE_clEvENKUlvE0_clEvEUlffE_St5arrayIPcLm3EELi4E23TrivialOffsetCalculatorILi2EjESB_ILi1EjENS0_6memory15LoadWithoutCastENSE_16StoreWithoutCastEEEviT_T0_T2_T3_T4_T5_,"",@"SHT_CUDA_INFO"
	.sectionflags	@""
	.align	4


	//----- nvinfo : EIATTR_CUDA_API_VERSION
	.align		4
        /*0000*/ 	.byte	0x04, 0x37
        /*0002*/ 	.short	(.L_711 - .L_710)
.L_710:
        /*0004*/ 	.word	0x00000082


	//----- nvinfo : EIATTR_SW2861232_WAR
	.align		4
.L_711:
        /*0008*/ 	.byte	0x01, 0x35
	.zero		2


	//----- nvinfo : EIATTR_PARAM_CBANK
	.align		4
        /*000c*/ 	.byte	0x04, 0x0a
        /*000e*/ 	.short	(.L_713 - .L_712)
	.align		4
.L_712:
        /*0010*/ 	.word	index@(.nv.constant0._ZN2at6native27unrolled_elementwise_kernelIZZZNS0_54_GLOBAL__N__7dbc7496_16_ComplexKernel_cu_b2145a98_310719complex_kernel_cudaERNS_14TensorIteratorEENKUlvE_clEvENKUlvE0_clEvEUlffE_St5arrayIPcLm3EELi4E23TrivialOffsetCalculatorILi2EjESB_ILi1EjENS0_6memory15LoadWithoutCastENSE_16StoreWithoutCastEEEviT_T0_T2_T3_T4_T5_)
        /*0014*/ 	.short	0x0160
        /*0016*/ 	.short	0x0024


	//----- nvinfo : EIATTR_CBANK_PARAM_SIZE
	.align		4
.L_713:
        /*0018*/ 	.byte	0x03, 0x19
        /*001a*/ 	.short	0x0024


	//----- nvinfo : EIATTR_KPARAM_INFO
	.align		4
        /*001c*/ 	.byte	0x04, 0x17
        /*001e*/ 	.short	(.L_715 - .L_714)
.L_714:
        /*0020*/ 	.word	0x00000000
        /*0024*/ 	.short	0x0006
        /*0026*/ 	.short	0x0023
        /*0028*/ 	.byte	0x00, 0xf0, 0x05, 0x00


	//----- nvinfo : EIATTR_KPARAM_INFO
	.align		4
.L_715:
        /*002c*/ 	.byte	0x04, 0x17
        /*002e*/ 	.short	(.L_717 - .L_716)
.L_716:
        /*0030*/ 	.word	0x00000000
        /*0034*/ 	.short	0x0005
        /*0036*/ 	.short	0x0022
        /*0038*/ 	.byte	0x00, 0xf0, 0x05, 0x00


	//----- nvinfo : EIATTR_KPARAM_INFO
	.align		4
.L_717:
        /*003c*/ 	.byte	0x04, 0x17
        /*003e*/ 	.short	(.L_719 - .L_718)
.L_718:
        /*0040*/ 	.word	0x00000000
        /*0044*/ 	.short	0x0004
        /*0046*/ 	.short	0x0021
        /*0048*/ 	.byte	0x00, 0xf0, 0x05, 0x00


	//----- nvinfo : EIATTR_KPARAM_INFO
	.align		4
.L_719:
        /*004c*/ 	.byte	0x04, 0x17
        /*004e*/ 	.short	(.L_721 - .L_720)
.L_720:
        /*0050*/ 	.word	0x00000000
        /*0054*/ 	.short	0x0003
        /*0056*/ 	.short	0x0020
        /*0058*/ 	.byte	0x00, 0xf0, 0x05, 0x00


	//----- nvinfo : EIATTR_KPARAM_INFO
	.align		4
.L_721:
        /*005c*/ 	.byte	0x04, 0x17
        /*005e*/ 	.short	(.L_723 - .L_722)
.L_722:
        /*0060*/ 	.word	0x00000000
        /*0064*/ 	.short	0x0002
        /*0066*/ 	.short	0x0008
        /*0068*/ 	.byte	0x00, 0xf0, 0x61, 0x00


	//----- nvinfo : EIATTR_KPARAM_INFO
	.align		4
.L_723:
        /*006c*/ 	.byte	0x04, 0x17
        /*006e*/ 	.short	(.L_725 - .L_724)
.L_724:
        /*0070*/ 	.word	0x00000000
        /*0074*/ 	.short	0x0001
        /*0076*/ 	.short	0x0004
        /*0078*/ 	.byte	0x00, 0xf0, 0x05, 0x00


	//----- nvinfo : EIATTR_KPARAM_INFO
	.align		4
.L_725:
        /*007c*/ 	.byte	0x04, 0x17
        /*007e*/ 	.short	(.L_727 - .L_726)
.L_726:
        /*0080*/ 	.word	0x00000000
        /*0084*/ 	.short	0x0000
        /*0086*/ 	.short	0x0000
        /*0088*/ 	.byte	0x00, 0xf0, 0x11, 0x00


	//----- nvinfo : EIATTR_MAXREG_COUNT
	.align		4
.L_727:
        /*008c*/ 	.byte	0x03, 0x1b
        /*008e*/ 	.short	0x00ff


	//----- nvinfo : EIATTR_MERCURY_ISA_VERSION
	.align		4
        /*0090*/ 	.byte	0x03, 0x5f
        /*0092*/ 	.short	0x0000


	//----- nvinfo : EIATTR_EXIT_INSTR_OFFSETS
	.align		4
        /*0094*/ 	.byte	0x04, 0x1c
        /*0096*/ 	.short	(.L_729 - .L_728)


	//   ....[0]....
.L_728:
        /*0098*/ 	.word	0x000004c0


	//   ....[1]....
        /*009c*/ 	.word	0x00000530


	//----- nvinfo : EIATTR_MAX_THREADS
	.align		4
.L_729:
        /*00a0*/ 	.byte	0x04, 0x05
        /*00a2*/ 	.short	(.L_731 - .L_730)
.L_730:
        /*00a4*/ 	.word	0x00000080
        /*00a8*/ 	.word	0x00000001
        /*00ac*/ 	.word	0x00000001


	//----- nvinfo : EIATTR_CRS_STACK_SIZE
	.align		4
.L_731:
        /*00b0*/ 	.byte	0x04, 0x1e
        /*00b2*/ 	.short	(.L_733 - .L_732)
.L_732:
        /*00b4*/ 	.word	0x00000000
.L_733:


//--------------------- .nv.info._ZN2at6native29vectorized_elementwise_kernelILi2EZZZNS0_54_GLOBAL__N__7dbc7496_16_ComplexKernel_cu_b2145a98_310719complex_kernel_cudaERNS_14TensorIteratorEENKUlvE_clEvENKUlvE0_clEvEUlffE_St5arrayIPcLm3EEEEviT0_T1_ --------------------------
	.section	.nv.info._ZN2at6native29vectorized_elementwise_kernelILi2EZZZNS0_54_GLOBAL__N__7dbc7496_16_ComplexKernel_cu_b2145a98_310719complex_kernel_cudaERNS_14TensorIteratorEENKUlvE_clEvENKUlvE0_clEvEUlffE_St5arrayIPcLm3EEEEviT0_T1_,"",@"SHT_CUDA_INFO"
	.sectionflags	@""
	.align	4


	//----- nvinfo : EIATTR_CUDA_API_VERSION
	.align		4
        /*0000*/ 	.byte	0x04, 0x37
        /*0002*/ 	.short	(.L_735 - .L_734)
.L_734:
        /*0004*/ 	.word	0x00000082


	//----- nvinfo : EIATTR_SW2861232_WAR
	.align		4
.L_735:
        /*0008*/ 	.byte	0x01, 0x35
	.zero		2


	//----- nvinfo : EIATTR_PARAM_CBANK
	.align		4
        /*000c*/ 	.byte	0x04, 0x0a
        /*000e*/ 	.short	(.L_737 - .L_736)
	.align		4
.L_736:
        /*0010*/ 	.word	index@(.nv.constant0._ZN2at6native29vectorized_elementwise_kernelILi2EZZZNS0_54_GLOBAL__N__7dbc7496_16_ComplexKernel_cu_b2145a98_310719complex_kernel_cudaERNS_14TensorIteratorEENKUlvE_clEvENKUlvE0_clEvEUlffE_St5arrayIPcLm3EEEEviT0_T1_)
        /*0014*/ 	.short	0x0160
        /*0016*/ 	.short	0x0020


	//----- nvinfo : EIATTR_CBANK_PARAM_SIZE
	.align		4
.L_737:
        /*0018*/ 	.byte	0x03, 0x19
        /*001a*/ 	.short	0x0020


	//----- nvinfo : EIATTR_KPARAM_INFO
	.align		4
        /*001c*/ 	.byte	0x04, 0x17
        /*001e*/ 	.short	(.L_739 - .L_738)
.L_738:
        /*0020*/ 	.word	0x00000000
        /*0024*/ 	.short	0x0002
        /*0026*/ 	.short	0x0008
        /*0028*/ 	.byte	0x00, 0xf0, 0x61, 0x00


	//----- nvinfo : EIATTR_KPARAM_INFO
	.align		4
.L_739:
        /*002c*/ 	.byte	0x04, 0x17
        /*002e*/ 	.short	(.L_741 - .L_740)
.L_740:
        /*0030*/ 	.word	0x00000000
        /*0034*/ 	.short	0x0001
        /*0036*/ 	.short	0x0004
        /*0038*/ 	.byte	0x00, 0xf0, 0x05, 0x00


	//----- nvinfo : EIATTR_KPARAM_INFO
	.align		4
.L_741:
        /*003c*/ 	.byte	0x04, 0x17
        /*003e*/ 	.short	(.L_743 - .L_742)
.L_742:
        /*0040*/ 	.word	0x00000000
        /*0044*/ 	.short	0x0000
        /*0046*/ 	.short	0x0000
        /*0048*/ 	.byte	0x00, 0xf0, 0x11, 0x00


	//----- nvinfo : EIATTR_MAXREG_COUNT
	.align		4
.L_743:
        /*004c*/ 	.byte	0x03, 0x1b
        /*004e*/ 	.short	0x00ff


	//----- nvinfo : EIATTR_MERCURY_ISA_VERSION
	.align		4
        /*0050*/ 	.byte	0x03, 0x5f
        /*0052*/ 	.short	0x0000


	//----- nvinfo : EIATTR_EXIT_INSTR_OFFSETS
	.align		4
        /*0054*/ 	.byte	0x04, 0x1c
        /*0056*/ 	.short	(.L_745 - .L_744)


	//   ....[0]....
.L_744:
        /*0058*/ 	.word	0x00000280


	//   ....[1]....
        /*005c*/ 	.word	0x00000c80


	//   ....[2]....
        /*0060*/ 	.word	0x00000cd0


	//----- nvinfo : EIATTR_MAX_THREADS
	.align		4
.L_745:
        /*0064*/ 	.byte	0x04, 0x05
        /*0066*/ 	.short	(.L_747 - .L_746)
.L_746:
        /*0068*/ 	.word	0x00000080
        /*006c*/ 	.word	0x00000001
        /*0070*/ 	.word	0x00000001


	//----- nvinfo : EIATTR_CRS_STACK_SIZE
	.align		4
.L_747:
        /*0074*/ 	.byte	0x04, 0x1e
        /*0076*/ 	.short	(.L_749 - .L_748)
.L_748:
        /*0078*/ 	.word	0x00000000
.L_749:


//--------------------- .nv.info._ZN2at6native29vectorized_elementwise_kernelILi4EZZZNS0_54_GLOBAL__N__7dbc7496_16_ComplexKernel_cu_b2145a98_310719complex_kernel_cudaERNS_14TensorIteratorEENKUlvE_clEvENKUlvE0_clEvEUlffE_St5arrayIPcLm3EEEEviT0_T1_ --------------------------
	.section	.nv.info._ZN2at6native29vectorized_elementwise_kernelILi4EZZZNS0_54_GLOBAL__N__7dbc7496_16_ComplexKernel_cu_b2145a98_310719complex_kernel_cudaERNS_14TensorIteratorEENKUlvE_clEvENKUlvE0_clEvEUlffE_St5arrayIPcLm3EEEEviT0_T1_,"",@"SHT_CUDA_INFO"
	.sectionflags	@""
	.align	4


	//----- nvinfo : EIATTR_CUDA_API_VERSION
	.align		4
        /*0000*/ 	.byte	0x04, 0x37
        /*0002*/ 	.short	(.L_751 - .L_750)
.L_750:
        /*0004*/ 	.word	0x00000082


	//----- nvinfo : EIATTR_SW2861232_WAR
	.align		4
.L_751:
        /*0008*/ 	.byte	0x01, 0x35
	.zero		2


	//----- nvinfo : EIATTR_PARAM_CBANK
	.align		4
        /*000c*/ 	.byte	0x04, 0x0a
        /*000e*/ 	.short	(.L_753 - .L_752)
	.align		4
.L_752:
        /*0010*/ 	.word	index@(.nv.constant0._ZN2at6native29vectorized_elementwise_kernelILi4EZZZNS0_54_GLOBAL__N__7dbc7496_16_ComplexKernel_cu_b2145a98_310719complex_kernel_cudaERNS_14TensorIteratorEENKUlvE_clEvENKUlvE0_clEvEUlffE_St5arrayIPcLm3EEEEviT0_T1_)
        /*0014*/ 	.short	0x0160
        /*0016*/ 	.short	0x0020


	//----- nvinfo : EIATTR_CBANK_PARAM_SIZE
	.align		4
.L_753:
        /*0018*/ 	.byte	0x03, 0x19
        /*001a*/ 	.short	0x0020


	//----- nvinfo : EIATTR_KPARAM_INFO
	.align		4
        /*001c*/ 	.byte	0x04, 0x17
        /*001e*/ 	.short	(.L_755 - .L_754)
.L_754:
        /*0020*/ 	.word	0x00000000
        /*0024*/ 	.short	0x0002
        /*0026*/ 	.short	0x0008
        /*0028*/ 	.byte	0x00, 0xf0, 0x61, 0x00


	//----- nvinfo : EIATTR_KPARAM_INFO
	.align		4
.L_755:
        /*002c*/ 	.byte	0x04, 0x17
        /*002e*/ 	.short	(.L_757 - .L_756)
.L_756:
        /*0030*/ 	.word	0x00000000
        /*0034*/ 	.short	0x0001
        /*0036*/ 	.short	0x0004
        /*0038*/ 	.byte	0x00, 0xf0, 0x05, 0x00


	//----- nvinfo : EIATTR_KPARAM_INFO
	.align		4
.L_757:
        /*003c*/ 	.byte	0x04, 0x17
        /*003e*/ 	.short	(.L_759 - .L_758)
.L_758:
        /*0040*/ 	.word	0x00000000
        /*0044*/ 	.short	0x0000
        /*0046*/ 	.short	0x0000
        /*0048*/ 	.byte	0x00, 0xf0, 0x11, 0x00


	//----- nvinfo : EIATTR_MAXREG_COUNT
	.align		4
.L_759:
        /*004c*/ 	.byte	0x03, 0x1b
        /*004e*/ 	.short	0x00ff


	//----- nvinfo : EIATTR_MERCURY_ISA_VERSION
	.align		4
        /*0050*/ 	.byte	0x03, 0x5f
        /*0052*/ 	.short	0x0000


	//----- nvinfo : EIATTR_EXIT_INSTR_OFFSETS
	.align		4
        /*0054*/ 	.byte	0x04, 0x1c
        /*0056*/ 	.short	(.L_761 - .L_760)


	//   ....[0]....
.L_760:
        /*0058*/ 	.word	0x00000280


	//   ....[1]....
        /*005c*/ 	.word	0x00000c80


	//   ....[2]....
        /*0060*/ 	.word	0x00000cd0


	//----- nvinfo : EIATTR_MAX_THREADS
	.align		4
.L_761:
        /*0064*/ 	.byte	0x04, 0x05
        /*0066*/ 	.short	(.L_763 - .L_762)
.L_762:
        /*0068*/ 	.word	0x00000080
        /*006c*/ 	.word	0x00000001
        /*0070*/ 	.word	0x00000001


	//----- nvinfo : EIATTR_CRS_STACK_SIZE
	.align		4
.L_763:
        /*0074*/ 	.byte	0x04, 0x1e
        /*0076*/ 	.short	(.L_765 - .L_764)
.L_764:
        /*0078*/ 	.word	0x00000000
.L_765:


//--------------------- .nv.info._ZN2at6native29vectorized_elementwise_kernelILi8EZZZNS0_54_GLOBAL__N__7dbc7496_16_ComplexKernel_cu_b2145a98_310719complex_kernel_cudaERNS_14TensorIteratorEENKUlvE_clEvENKUlvE0_clEvEUlffE_St5arrayIPcLm3EEEEviT0_T1_ --------------------------
	.section	.nv.info._ZN2at6native29vectorized_elementwise_kernelILi8EZZZNS0_54_GLOBAL__N__7dbc7496_16_ComplexKernel_cu_b2145a98_310719complex_kernel_cudaERNS_14TensorIteratorEENKUlvE_clEvENKUlvE0_clEvEUlffE_St5arrayIPcLm3EEEEviT0_T1_,"",@"SHT_CUDA_INFO"
	.sectionflags	@""
	.align	4


	//----- nvinfo : EIATTR_CUDA_API_VERSION
	.align		4
        /*0000*/ 	.byte	0x04, 0x37
        /*0002*/ 	.short	(.L_767 - .L_766)
.L_766:
        /*0004*/ 	.word	0x00000082


	//----- nvinfo : EIATTR_SW2861232_WAR
	.align		4
.L_767:
        /*0008*/ 	.byte	0x01, 0x35
	.zero		2


	//----- nvinfo : EIATTR_PARAM_CBANK
	.align		4
        /*000c*/ 	.byte	0x04, 0x0a
        /*000e*/ 	.short	(.L_769 - .L_768)
	.align		4
.L_768:
        /*0010*/ 	.word	index@(.nv.constant0._ZN2at6native29vectorized_elementwise_kernelILi8EZZZNS0_54_GLOBAL__N__7dbc7496_16_ComplexKernel_cu_b2145a98_310719complex_kernel_cudaERNS_14TensorIteratorEENKUlvE_clEvENKUlvE0_clEvEUlffE_St5arrayIPcLm3EEEEviT0_T1_)
        /*0014*/ 	.short	0x0160
        /*0016*/ 	.short	0x0020


	//----- nvinfo : EIATTR_CBANK_PARAM_SIZE
	.align		4
.L_769:
        /*0018*/ 	.byte	0x03, 0x19
        /*001a*/ 	.short	0x0020


	//----- nvinfo : EIATTR_KPARAM_INFO
	.align		4
        /*001c*/ 	.byte	0x04, 0x17
        /*001e*/ 	.short	(.L_771 - .L_770)
.L_770:
        /*0020*/ 	.word	0x00000000
        /*0024*/ 	.short	0x0002
        /*0026*/ 	.short	0x0008
        /*0028*/ 	.byte	0x00, 0xf0, 0x61, 0x00


	//----- nvinfo : EIATTR_KPARAM_INFO
	.align		4
.L_771:
        /*002c*/ 	.byte	0x04, 0x17
        /*002e*/ 	.short	(.L_773 - .L_772)
.L_772:
        /*0030*/ 	.word	0x00000000
        /*0034*/ 	.short	0x0001
        /*0036*/ 	.short	0x0004
        /*0038*/ 	.byte	0x00, 0xf0, 0x05, 0x00


	//----- nvinfo : EIATTR_KPARAM_INFO
	.align		4
.L_773:
        /*003c*/ 	.byte	0x04, 0x17
        /*003e*/ 	.short	(.L_775 - .L_774)
.L_774:
        /*0040*/ 	.word	0x00000000
        /*0044*/ 	.short	0x0000
        /*0046*/ 	.short	0x0000
        /*0048*/ 	.byte	0x00, 0xf0, 0x11, 0x00


	//----- nvinfo : EIATTR_MAXREG_COUNT
	.align		4
.L_775:
        /*004c*/ 	.byte	0x03, 0x1b
        /*004e*/ 	.short	0x00ff


	//----- nvinfo : EIATTR_MERCURY_ISA_VERSION
	.align		4
        /*0050*/ 	.byte	0x03, 0x5f
        /*0052*/ 	.short	0x0000


	//----- nvinfo : EIATTR_EXIT_INSTR_OFFSETS
	.align		4
        /*0054*/ 	.byte	0x04, 0x1c
        /*0056*/ 	.short	(.L_777 - .L_776)


	//   ....[0]....
.L_776:
        /*0058*/ 	.word	0x00000010


	//----- nvinfo : EIATTR_MAX_THREADS
	.align		4
.L_777:
        /*005c*/ 	.byte	0x04, 0x05
        /*005e*/ 	.short	(.L_779 - .L_778)
.L_778:
        /*0060*/ 	.word	0x00000080
        /*0064*/ 	.word	0x00000001
        /*0068*/ 	.word	0x00000001
.L_779:


//--------------------- .nv.info._ZN2at6native18elementwise_kernelILi128ELi4EZNS0_15gpu_kernel_implIZZZNS0_54_GLOBAL__N__7dbc7496_16_ComplexKernel_cu_b2145a98_310719complex_kernel_cudaERNS_14TensorIteratorEENKUlvE_clEvENKUlvE_clEvEUlddE_EEvRNS_18TensorIteratorBaseERKT_EUliE_EEviT1_ --------------------------
	.section	.nv.info._ZN2at6native18elementwise_kernelILi128ELi4EZNS0_15gpu_kernel_implIZZZNS0_54_GLOBAL__N__7dbc7496_16_ComplexKernel_cu_b2145a98_310719complex_kernel_cudaERNS_14TensorIteratorEENKUlvE_clEvENKUlvE_clEvEUlddE_EEvRNS_18TensorIteratorBaseERKT_EUliE_EEviT1_,"",@"SHT_CUDA_INFO"
	.sectionflags	@""
	.align	4


	//----- nvinfo : EIATTR_CUDA_API_VERSION
	.align		4
        /*0000*/ 	.byte	0x04, 0x37
        /*0002*/ 	.short	(.L_781 - .L_780)
.L_780:
        /*0004*/ 	.word	0x00000082


	//----- nvinfo : EIATTR_SW2861232_WAR
	.align		4
.L_781:
        /*0008*/ 	.byte	0x01, 0x35
	.zero		2


	//----- nvinfo : EIATTR_PARAM_CBANK
	.align		4
        /*000c*/ 	.byte	0x04, 0x0a
        /*000e*/ 	.short	(.L_783 - .L_782)
	.align		4
.L_782:
        /*0010*/ 	.word	index@(.nv.constant0._ZN2at6native18elementwise_kernelILi128ELi4EZNS0_15gpu_kernel_implIZZZNS0_54_GLOBAL__N__7dbc7496_16_ComplexKernel_cu_b2145a98_310719complex_kernel_cudaERNS_14TensorIteratorEENKUlvE_clEvENKUlvE_clEvEUlddE_EEvRNS_18TensorIteratorBaseERKT_EUliE_EEviT1_)
        /*0014*/ 	.short	0x0160
        /*0016*/ 	.short	0x0290


	//----- nvinfo : EIATTR_CBANK_PARAM_SIZE
	.align		4
.L_783:
        /*0018*/ 	.byte	0x03, 0x19
        /*001a*/ 	.short	0x0290


	//----- nvinfo : EIATTR_KPARAM_INFO
	.align		4
        /*001c*/ 	.byte	0x04, 0x17
        /*001e*/ 	.short	(.L_785 - .L_784)
.L_784:
        /*0020*/ 	.word	0x00000000
        /*0024*/ 	.short	0x0001
        /*0026*/ 	.short	0x0008
        /*0028*/ 	.byte	0x00, 0xf0, 0x21, 0x0a


	//----- nvinfo : EIATTR_KPARAM_INFO
	.align		4
.L_785:
        /*002c*/ 	.byte	0x04, 0x17
        /*002e*/ 	.short	(.L_787 - .L_786)
.L_786:
        /*0030*/ 	.word	0x00000000
        /*0034*/ 	.short	0x0000
        /*0036*/ 	.short	0x0000
        /*0038*/ 	.byte	0x00, 0xf0, 0x11, 0x00


	//----- nvinfo : EIATTR_MAXREG_COUNT
	.align		4
.L_787:
        /*003c*/ 	.byte	0x03, 0x1b
        /*003e*/ 	.short	0x0080


	//----- nvinfo : EIATTR_EXTERNS
	.align		4
        /*0040*/ 	.byte	0x04, 0x0f
        /*0042*/ 	.short	(.L_789 - .L_788)


	//   ....[0]....
	.align		4
.L_788:
        /*0044*/ 	.word	index@(__assertfail)


	//----- nvinfo : EIATTR_MERCURY_ISA_VERSION
	.align		4
.L_789:
        /*0048*/ 	.byte	0x03, 0x5f
        /*004a*/ 	.short	0x0000


	//----- nvinfo : EIATTR_SYSCALL_OFFSETS
	.align		4
        /*004c*/ 	.byte	0x04, 0x46
        /*004e*/ 	.short	(.L_791 - .L_790)


	//   ....[0]....
.L_790:
        /*0050*/ 	.word	0x00001f50


	//   ....[1]....
        /*0054*/ 	.word	0x00002e80


	//   ....[2]....
        /*0058*/ 	.word	0x00003ed0


	//   ....[3]....
        /*005c*/ 	.word	0x00005e60


	//   ....[4]....
        /*0060*/ 	.word	0x00006d90


	//   ....[5]....
        /*0064*/ 	.word	0x00007de0


	//   ....[6]....
        /*0068*/ 	.word	0x00009d40


	//   ....[7]....
        /*006c*/ 	.word	0x0000ac70


	//   ....[8]....
        /*0070*/ 	.word	0x0000bcc0


	//   ....[9]....
        /*0074*/ 	.word	0x0000dc30


	//   ....[10]....
        /*0078*/ 	.word	0x0000eb60


	//   ....[11]....
        /*007c*/ 	.word	0x0000fbb0


	//----- nvinfo : EIATTR_EXIT_INSTR_OFFSETS
	.align		4
.L_791:
        /*0080*/ 	.byte	0x04, 0x1c
        /*0082*/ 	.short	(.L_793 - .L_792)


	//   ....[0]....
.L_792:
        /*0084*/ 	.word	0x0000bd60


	//   ....[1]....
        /*0088*/ 	.word	0x0000ecc0


	//   ....[2]....
        /*008c*/ 	.word	0x0000ed00


	//   ....[3]....
        /*0090*/ 	.word	0x0000ed90


	//   ....[4]....
        /*0094*/ 	.word	0x0000edc0


	//   ....[5]....
        /*0098*/ 	.word	0x0000edf0


	//   ....[6]....
        /*009c*/ 	.word	0x0000eea0


	//   ....[7]....
        /*00a0*/ 	.word	0x0000ef00


	//   ....[8]....
        /*00a4*/ 	.word	0x0000efe0


	//   ....[9]....
        /*00a8*/ 	.word	0x0000f070


	//   ....[10]....
        /*00ac*/ 	.word	0x0000f090


	//   ....[11]....
        /*00b0*/ 	.word	0x0000f160


	//   ....[12]....
        /*00b4*/ 	.word	0x0000f180


	//   ....[13]....
        /*00b8*/ 	.word	0x0000f330


	//   ....[14]....
        /*00bc*/ 	.word	0x0000f4b0


	//   ....[15]....
        /*00c0*/ 	.word	0x0000f510


	//   ....[16]....
        /*00c4*/ 	.word	0x0000f5c0


	//   ....[17]....
        /*00c8*/ 	.word	0x0000f760


	//   ....[18]....
        /*00cc*/ 	.word	0x0000f900


	//   ....[19]....
        /*00d0*/ 	.word	0x0000fa80


	//   ....[20]....
        /*00d4*/ 	.word	0x0000fbc0


	//   ....[21]....
        /*00d8*/ 	.word	0x0000fbf0


	//   ....[22]....
        /*00dc*/ 	.word	0x0000fc20


	//----- nvinfo : EIATTR_MAX_THREADS
	.align		4
.L_793:
        /*00e0*/ 	.byte	0x04, 0x05
        /*00e2*/ 	.short	(.L_795 - .L_794)
.L_794:
        /*00e4*/ 	.word	0x00000080
        /*00e8*/ 	.word	0x00000001
        /*00ec*/ 	.word	0x00000001


	//----- nvinfo : EIATTR_CRS_STACK_SIZE
	.align		4
.L_795:
        /*00f0*/ 	.byte	0x04, 0x1e
        /*00f2*/ 	.short	(.L_797 - .L_796)
.L_796:
        /*00f4*/ 	.word	0x00000000
.L_797:


//--------------------- .nv.info._ZN2at6native27unrolled_elementwise_kernelIZZZNS0_54_GLOBAL__N__7dbc7496_16_ComplexKernel_cu_b2145a98_310719complex_kernel_cudaERNS_14TensorIteratorEENKUlvE_clEvENKUlvE_clEvEUlddE_St5arrayIPcLm3EELi4E23TrivialOffsetCalculatorILi2EjESB_ILi1EjENS0_6memory12LoadWithCastILi2EEENSE_13StoreWithCastILi1EEEEEviT_T0_T2_T3_T4_T5_ --------------------------
	.section	.nv.info._ZN2at6native27unrolled_elementwise_kernelIZZZNS0_54_GLOBAL__N__7dbc7496_16_ComplexKernel_cu_b2145a98_310719complex_kernel_cudaERNS_14TensorIteratorEENKUlvE_clEvENKUlvE_clEvEUlddE_St5arrayIPcLm3EELi4E23TrivialOffsetCalculatorILi2EjESB_ILi1EjENS0_6memory12LoadWithCastILi2EEENSE_13StoreWithCastILi1EEEEEviT_T0_T2_T3_T4_T5_,"",@"SHT_CUDA_INFO"
	.sectionflags	@""
	.align	4


	//----- nvinfo : EIATTR_CUDA_API_VERSION
	.align		4
        /*0000*/ 	.byte	0x04, 0x37
        /*0002*/ 	.short	(.L_799 - .L_798)
.L_798:
        /*0004*/ 	.word	0x00000082


	//----- nvinfo : EIATTR_SW2861232_WAR
	.align		4
.L_799:
        /*0008*/ 	.byte	0x01, 0x35
	.zero		2


	//----- nvinfo : EIATTR_PARAM_CBANK
	.align		4
        /*000c*/ 	.byte	0x04, 0x0a
        /*000e*/ 	.short	(.L_801 - .L_800)
	.align		4
.L_800:
        /*0010*/ 	.word	index@(.nv.constant0._ZN2at6native27unrolled_elementwise_kernelIZZZNS0_54_GLOBAL__N__7dbc7496_16_ComplexKernel_cu_b2145a98_310719complex_kernel_cudaERNS_14TensorIteratorEENKUlvE_clEvENKUlvE_clEvEUlddE_St5arrayIPcLm3EELi4E23TrivialOffsetCalculatorILi2EjESB_ILi1EjENS0_6memory12LoadWithCastILi2EEENSE_13StoreWithCastILi1EEEEEviT_T0_T2_T3_T4_T5_)
        /*0014*/ 	.short	0x0160
        /*0016*/ 	.short	0x0038


	//----- nvinfo : EIATTR_CBANK_PARAM_SIZE
	.align		4
.L_801:
        /*0018*/ 	.byte	0x03, 0x19
        /*001a*/ 	.short	0x0038


	//----- nvinfo : EIATTR_KPARAM_INFO
	.align		4
        /*001c*/ 	.byte	0x04, 0x17
        /*001e*/ 	.short	(.L_803 - .L_802)
.L_802:
        /*0020*/ 	.word	0x00000000
        /*0024*/ 	.short	0x0006
        /*0026*/ 	.short	0x0030
        /*0028*/ 	.byte	0x00, 0xf0, 0x21, 0x00


	//----- nvinfo : EIATTR_KPARAM_INFO
	.align		4
.L_803:
        /*002c*/ 	.byte	0x04, 0x17
        /*002e*/ 	.short	(.L_805 - .L_804)
.L_804:
        /*0030*/ 	.word	0x00000000
        /*0034*/ 	.short	0x0005
        /*0036*/ 	.short	0x0024
        /*0038*/ 	.byte	0x00, 0xf0, 0x31, 0x00


	//----- nvinfo : EIATTR_KPARAM_INFO
	.align		4
.L_805:
        /*003c*/ 	.byte	0x04, 0x17
        /*003e*/ 	.short	(.L_807 - .L_806)
.L_806:
        /*0040*/ 	.word	0x00000000
        /*0044*/ 	.short	0x0004
        /*0046*/ 	.short	0x0021
        /*0048*/ 	.byte	0x00, 0xf0, 0x05, 0x00


	//----- nvinfo : EIATTR_KPARAM_INFO
	.align		4
.L_807:
        /*004c*/ 	.byte	0x04, 0x17
        /*004e*/ 	.short	(.L_809 - .L_808)
.L_808:
        /*0050*/ 	.word	0x00000000
        /*0054*/ 	.short	0x0003
        /*0056*/ 	.short	0x0020
        /*0058*/ 	.byte	0x00, 0xf0, 0x05, 0x00


	//----- nvinfo : EIATTR_KPARAM_INFO
	.align		4
.L_809:
        /*005c*/ 	.byte	0x04, 0x17
        /*005e*/ 	.short	(.L_811 - .L_810)
.L_810:
        /*0060*/ 	.word	0x00000000
        /*0064*/ 	.short	0x0002
        /*0066*/ 	.short	0x0008
        /*0068*/ 	.byte	0x00, 0xf0, 0x61, 0x00


	//----- nvinfo : EIATTR_KPARAM_INFO
	.align		4
.L_811:
        /*006c*/ 	.byte	0x04, 0x17
        /*006e*/ 	.short	(.L_813 - .L_812)
.L_812:
        /*0070*/ 	.word	0x00000000
        /*0074*/ 	.short	0x0001
        /*0076*/ 	.short	0x0004
        /*0078*/ 	.byte	0x00, 0xf0, 0x05, 0x00


	//----- nvinfo : EIATTR_KPARAM_INFO
	.align		4
.L_813:
        /*007c*/ 	.byte	0x04, 0x17
        /*007e*/ 	.short	(.L_815 - .L_814)
.L_814:
        /*0080*/ 	.word	0x00000000
        /*0084*/ 	.short	0x0000
        /*0086*/ 	.short	0x0000
        /*0088*/ 	.byte	0x00, 0xf0, 0x11, 0x00


	//----- nvinfo : EIATTR_MAXREG_COUNT
	.align		4
.L_815:
        /*008c*/ 	.byte	0x03, 0x1b
        /*008e*/ 	.short	0x00ff


	//----- nvinfo : EIATTR_EXTERNS
	.align		4
        /*0090*/ 	.byte	0x04, 0x0f
        /*0092*/ 	.short	(.L_817 - .L_816)


	//   ....[0]....
	.align		4
.L_816:
        /*0094*/ 	.word	index@(__assertfail)


	//----- nvinfo : EIATTR_MERCURY_ISA_VERSION
	.align		4
.L_817:
        /*0098*/ 	.byte	0x03, 0x5f
        /*009a*/ 	.short	0x0000


	//----- nvinfo : EIATTR_SYSCALL_OFFSETS
	.align		4
        /*009c*/ 	.byte	0x04, 0x46
        /*009e*/ 	.short	(.L_819 - .L_818)


	//   ....[0]....
.L_818:
        /*00a0*/ 	.word	0x00000fb0


	//   ....[1]....
        /*00a4*/ 	.word	0x00001ee0


	//   ....[2]....
        /*00a8*/ 	.word	0x00002e90


	//   ....[3]....
        /*00ac*/ 	.word	0x00003dc0


	//   ....[4]....
        /*00b0*/ 	.word	0x00004d80


	//   ....[5]....
        /*00b4*/ 	.word	0x00005cb0


	//   ....[6]....
        /*00b8*/ 	.word	0x00006c50


	//   ....[7]....
        /*00bc*/ 	.word	0x00007b80


	//   ....[8]....
        /*00c0*/ 	.word	0x00008f20


	//   ....[9]....
        /*00c4*/ 	.word	0x00009ff0


	//   ....[10]....
        /*00c8*/ 	.word	0x0000b080


	//   ....[11]....
        /*00cc*/ 	.word	0x0000c130


	//----- nvinfo : EIATTR_EXIT_INSTR_OFFSETS
	.align		4
.L_819:
        /*00d0*/ 	.byte	0x04, 0x1c
        /*00d2*/ 	.short	(.L_821 - .L_820)


	//   ....[0]....
.L_820:
        /*00d4*/ 	.word	0x0000b120


	//   ....[1]....
        /*00d8*/ 	.word	0x0000b240


	//   ....[2]....
        /*00dc*/ 	.word	0x0000b280


	//   ....[3]....
        /*00e0*/ 	.word	0x0000b310


	//   ....[4]....
        /*00e4*/ 	.word	0x0000b340


	//   ....[5]....
        /*00e8*/ 	.word	0x0000b370


	//   ....[6]....
        /*00ec*/ 	.word	0x0000b420


	//   ....[7]....
        /*00f0*/ 	.word	0x0000b480


	//   ....[8]....
        /*00f4*/ 	.word	0x0000b560


	//   ....[9]....
        /*00f8*/ 	.word	0x0000b5f0


	//   ....[10]....
        /*00fc*/ 	.word	0x0000b610


	//   ....[11]....
        /*0100*/ 	.word	0x0000b6e0


	//   ....[12]....
        /*0104*/ 	.word	0x0000b700


	//   ....[13]....
        /*0108*/ 	.word	0x0000b8b0


	//   ....[14]....
        /*010c*/ 	.word	0x0000ba30


	//   ....[15]....
        /*0110*/ 	.word	0x0000ba90


	//   ....[16]....
        /*0114*/ 	.word	0x0000bb40


	//   ....[17]....
        /*0118*/ 	.word	0x0000bce0


	//   ....[18]....
        /*011c*/ 	.word	0x0000be80


	//   ....[19]....
        /*0120*/ 	.word	0x0000c000


	//   ....[20]....
        /*0124*/ 	.word	0x0000c140


	//   ....[21]....
        /*0128*/ 	.word	0x0000c170


	//   ....[22]....
        /*012c*/ 	.word	0x0000c1a0


	//----- nvinfo : EIATTR_MAX_THREADS
	.align		4
.L_821:
        /*0130*/ 	.byte	0x04, 0x05
        /*0132*/ 	.short	(.L_823 - .L_822)
.L_822:
        /*0134*/ 	.word	0x00000080
        /*0138*/ 	.word	0x00000001
        /*013c*/ 	.word	0x00000001


	//----- nvinfo : EIATTR_CRS_STACK_SIZE
	.align		4
.L_823:
        /*0140*/ 	.byte	0x04, 0x1e
        /*0142*/ 	.short	(.L_825 - .L_824)
.L_824:
        /*0144*/ 	.word	0x00000000
.L_825:


//--------------------- .nv.info._ZN2at6native18elementwise_kernelILi128ELi2EZNS0_22gpu_kernel_impl_nocastIZZZNS0_54_GLOBAL__N__7dbc7496_16_ComplexKernel_cu_b2145a98_310719complex_kernel_cudaERNS_14TensorIteratorEENKUlvE_clEvENKUlvE_clEvEUlddE_EEvRNS_18TensorIteratorBaseERKT_EUliE_EEviT1_ --------------------------
	.section	.nv.info._ZN2at6native18elementwise_kernelILi128ELi2EZNS0_22gpu_kernel_impl_nocastIZZZNS0_54_GLOBAL__N__7dbc7496_16_ComplexKernel_cu_b2145a98_310719complex_kernel_cudaERNS_14TensorIteratorEENKUlvE_clEvENKUlvE_clEvEUlddE_EEvRNS_18TensorIteratorBaseERKT_EUliE_EEviT1_,"",@"SHT_CUDA_INFO"
	.sectionflags	@""
	.align	4


	//----- nvinfo : EIATTR_CUDA_API_VERSION
	.align		4
        /*0000*/ 	.byte	0x04, 0x37
        /*0002*/ 	.short	(.L_827 - .L_826)
.L_826:
        /*0004*/ 	.word	0x00000082


	//----- nvinfo : EIATTR_SW2861232_WAR
	.align		4
.L_827:
        /*0008*/ 	.byte	0x01, 0x35
	.zero		2


	//----- nvinfo : EIATTR_PARAM_CBANK
	.align		4
        /*000c*/ 	.byte	0x04, 0x0a
        /*000e*/ 	.short	(.L_829 - .L_828)
	.align		4
.L_828:
        /*0010*/ 	.word	index@(.nv.constant0._ZN2at6native18elementwise_kernelILi128ELi2EZNS0_22gpu_kernel_impl_nocastIZZZNS0_54_GLOBAL__N__7dbc7496_16_ComplexKernel_cu_b2145a98_310719complex_kernel_cudaERNS_14TensorIteratorEENKUlvE_clEvENKUlvE_clEvEUlddE_EEvRNS_18TensorIteratorBaseERKT_EUliE_EEviT1_)
        /*0014*/ 	.short	0x0160
        /*0016*/ 	.short	0x0290


	//----- nvinfo : EIATTR_CBANK_PARAM_SIZE
	.align		4
.L_829:
        /*0018*/ 	.byte	0x03, 0x19
        /*001a*/ 	.short	0x0290


	//----- nvinfo : EIATTR_KPARAM_INFO
	.align		4
        /*001c*/ 	.byte	0x04, 0x17
        /*001e*/ 	.short	(.L_831 - .L_830)
.L_830:
        /*0020*/ 	.word	0x00000000
        /*0024*/ 	.short	0x0001
        /*0026*/ 	.short	0x0008
        /*0028*/ 	.byte	0x00, 0xf0, 0x21, 0x0a


	//----- nvinfo : EIATTR_KPARAM_INFO
	.align		4
.L_831:
        /*002c*/ 	.byte	0x04, 0x17
        /*002e*/ 	.short	(.L_833 - .L_832)
.L_832:
        /*0030*/ 	.word	0x00000000
        /*0034*/ 	.short	0x0000
        /*0036*/ 	.short	0x0000
        /*0038*/ 	.byte	0x00, 0xf0, 0x11, 0x00


	//----- nvinfo : EIATTR_MAXREG_COUNT
	.align		4
.L_833:
        /*003c*/ 	.byte	0x03, 0x1b
        /*003e*/ 	.short	0x0080


	//----- nvinfo : EIATTR_MERCURY_ISA_VERSION
	.align		4
        /*0040*/ 	.byte	0x03, 0x5f
        /*0042*/ 	.short	0x0000


	//----- nvinfo : EIATTR_EXIT_INSTR_OFFSETS
	.align		4
        /*0044*/ 	.byte	0x04, 0x1c
        /*0046*/ 	.short	(.L_835 - .L_834)


	//   ....[0]....
.L_834:
        /*0048*/ 	.word	0x00001120


	//   ....[1]....
        /*004c*/ 	.word	0x00002190


	//----- nvinfo : EIATTR_MAX_THREADS
	.align		4
.L_835:
        /*0050*/ 	.byte	0x04, 0x05
        /*0052*/ 	.short	(.L_837 - .L_836)
.L_836:
        /*0054*/ 	.word	0x00000080
        /*0058*/ 	.word	0x00000001
        /*005c*/ 	.word	0x00000001


	//----- nvinfo : EIATTR_CRS_STACK_SIZE
	.align		4
.L_837:
        /*0060*/ 	.byte	0x04, 0x1e
        /*0062*/ 	.short	(.L_839 - .L_838)
.L_838:
        /*0064*/ 	.word	0x00000000
.L_839:


//--------------------- .nv.info._ZN2at6native27unrolled_elementwise_kernelIZZZNS0_54_GLOBAL__N__7dbc7496_16_ComplexKernel_cu_b2145a98_310719complex_kernel_cudaERNS_14TensorIteratorEENKUlvE_clEvENKUlvE_clEvEUlddE_St5arrayIPcLm3EELi4E23TrivialOffsetCalculatorILi2EjESB_ILi1EjENS0_6memory15LoadWithoutCastENSE_16StoreWithoutCastEEEviT_T0_T2_T3_T4_T5_ --------------------------
	.section	.nv.info._ZN2at6native27unrolled_elementwise_kernelIZZZNS0_54_GLOBAL__N__7dbc7496_16_ComplexKernel_cu_b2145a98_310719complex_kernel_cudaERNS_14TensorIteratorEENKUlvE_clEvENKUlvE_clEvEUlddE_St5arrayIPcLm3EELi4E23TrivialOffsetCalculatorILi2EjESB_ILi1EjENS0_6memory15LoadWithoutCastENSE_16StoreWithoutCastEEEviT_T0_T2_T3_T4_T5_,"",@"SHT_CUDA_INFO"
	.sectionflags	@""
	.align	4


	//----- nvinfo : EIATTR_CUDA_API_VERSION
	.align		4
        /*0000*/ 	.byte	0x04, 0x37
        /*0002*/ 	.short	(.L_841 - .L_840)
.L_840:
        /*0004*/ 	.word	0x00000082


	//----- nvinfo : EIATTR_SW2861232_WAR
	.align		4
.L_841:
        /*0008*/ 	.byte	0x01, 0x35
	.zero		2


	//----- nvinfo : EIATTR_PARAM_CBANK
	.align		4
        /*000c*/ 	.byte	0x04, 0x0a
        /*000e*/ 	.short	(.L_843 - .L_842)
	.align		4
.L_842:
        /*0010*/ 	.word	index@(.nv.constant0._ZN2at6native27unrolled_elementwise_kernelIZZZNS0_54_GLOBAL__N__7dbc7496_16_ComplexKernel_cu_b2145a98_310719complex_kernel_cudaERNS_14TensorIteratorEENKUlvE_clEvENKUlvE_clEvEUlddE_St5arrayIPcLm3EELi4E23TrivialOffsetCalculatorILi2EjESB_ILi1EjENS0_6memory15LoadWithoutCastENSE_16StoreWithoutCastEEEviT_T0_T2_T3_T4_T5_)
        /*0014*/ 	.short	0x0160
        /*0016*/ 	.short	0x0024


	//----- nvinfo : EIATTR_CBANK_PARAM_SIZE
	.align		4
.L_843:
        /*0018*/ 	.byte	0x03, 0x19
        /*001a*/ 	.short	0x0024


	//----- nvinfo : EIATTR_KPARAM_INFO
	.align		4
        /*001c*/ 	.byte	0x04, 0x17
        /*001e*/ 	.short	(.L_845 - .L_844)
.L_844:
        /*0020*/ 	.word	0x00000000
        /*0024*/ 	.short	0x0006
        /*0026*/ 	.short	0x0023
        /*0028*/ 	.byte	0x00, 0xf0, 0x05, 0x00


	//----- nvinfo : EIATTR_KPARAM_INFO
	.align		4
.L_845:
        /*002c*/ 	.byte	0x04, 0x17
        /*002e*/ 	.short	(.L_847 - .L_846)
.L_846:
        /*0030*/ 	.word	0x00000000
        /*0034*/ 	.short	0x0005
        /*0036*/ 	.short	0x0022
        /*0038*/ 	.byte	0x00, 0xf0, 0x05, 0x00


	//----- nvinfo : EIATTR_KPARAM_INFO
	.align		4
.L_847:
        /*003c*/ 	.byte	0x04, 0x17
        /*003e*/ 	.short	(.L_849 - .L_848)
.L_848:
        /*0040*/ 	.word	0x00000000
        /*0044*/ 	.short	0x0004
        /*0046*/ 	.short	0x0021
        /*0048*/ 	.byte	0x00, 0xf0, 0x05, 0x00


	//----- nvinfo : EIATTR_KPARAM_INFO
	.align		4
.L_849:
        /*004c*/ 	.byte	0x04, 0x17
        /*004e*/ 	.short	(.L_851 - .L_850)
.L_850:
        /*0050*/ 	.word	0x00000000
        /*0054*/ 	.short	0x0003
        /*0056*/ 	.short	0x0020
        /*0058*/ 	.byte	0x00, 0xf0, 0x05, 0x00


	//----- nvinfo : EIATTR_KPARAM_INFO
	.align		4
.L_851:
        /*005c*/ 	.byte	0x04, 0x17
        /*005e*/ 	.short	(.L_853 - .L_852)
.L_852:
        /*0060*/ 	.word	0x00000000
        /*0064*/ 	.short	0x0002
        /*0066*/ 	.short	0x0008
        /*0068*/ 	.byte	0x00, 0xf0, 0x61, 0x00


	//----- nvinfo : EIATTR_KPARAM_INFO
	.align		4
.L_853:
        /*006c*/ 	.byte	0x04, 0x17
        /*006e*/ 	.short	(.L_855 - .L_854)
.L_854:
        /*0070*/ 	.word	0x00000000
        /*0074*/ 	.short	0x0001
        /*0076*/ 	.short	0x0004
        /*0078*/ 	.byte	0x00, 0xf0, 0x05, 0x00


	//----- nvinfo : EIATTR_KPARAM_INFO
	.align		4
.L_855:
        /*007c*/ 	.byte	0x04, 0x17
        /*007e*/ 	.short	(.L_857 - .L_856)
.L_856:
        /*0080*/ 	.word	0x00000000
        /*0084*/ 	.short	0x0000
        /*0086*/ 	.short	0x0000
        /*0088*/ 	.byte	0x00, 0xf0, 0x11, 0x00


	//----- nvinfo : EIATTR_MAXREG_COUNT
	.align		4
.L_857:
        /*008c*/ 	.byte	0x03, 0x1b
        /*008e*/ 	.short	0x00ff


	//----- nvinfo : EIATTR_MERCURY_ISA_VERSION
	.align		4
        /*0090*/ 	.byte	0x03, 0x5f
        /*0092*/ 	.short	0x0000


	//----- nvinfo : EIATTR_EXIT_INSTR_OFFSETS
	.align		4
        /*0094*/ 	.byte	0x04, 0x1c
        /*0096*/ 	.short	(.L_859 - .L_858)


	//   ....[0]....
.L_858:
        /*0098*/ 	.word	0x00000600


	//   ....[1]....
        /*009c*/ 	.word	0x00000690


	//----- nvinfo : EIATTR_MAX_THREADS
	.align		4
.L_859:
        /*00a0*/ 	.byte	0x04, 0x05
        /*00a2*/ 	.short	(.L_861 - .L_860)
.L_860:
        /*00a4*/ 	.word	0x00000080
        /*00a8*/ 	.word	0x00000001
        /*00ac*/ 	.word	0x00000001


	//----- nvinfo : EIATTR_CRS_STACK_SIZE
	.align		4
.L_861:
        /*00b0*/ 	.byte	0x04, 0x1e
        /*00b2*/ 	.short	(.L_863 - .L_862)
.L_862:
        /*00b4*/ 	.word	0x00000000
.L_863:


//--------------------- .nv.info._ZN2at6native29vectorized_elementwise_kernelILi2EZZZNS0_54_GLOBAL__N__7dbc7496_16_ComplexKernel_cu_b2145a98_310719complex_kernel_cudaERNS_14TensorIteratorEENKUlvE_clEvENKUlvE_clEvEUlddE_St5arrayIPcLm3EEEEviT0_T1_ --------------------------
	.section	.nv.info._ZN2at6native29vectorized_elementwise_kernelILi2EZZZNS0_54_GLOBAL__N__7dbc7496_16_ComplexKernel_cu_b2145a98_310719complex_kernel_cudaERNS_14TensorIteratorEENKUlvE_clEvENKUlvE_clEvEUlddE_St5arrayIPcLm3EEEEviT0_T1_,"",@"SHT_CUDA_INFO"
	.sectionflags	@""
	.align	4


	//----- nvinfo : EIATTR_CUDA_API_VERSION
	.align		4
        /*0000*/ 	.byte	0x04, 0x37
        /*0002*/ 	.short	(.L_865 - .L_864)
.L_864:
        /*0004*/ 	.word	0x00000082


	//----- nvinfo : EIATTR_SW2861232_WAR
	.align		4
.L_865:
        /*0008*/ 	.byte	0x01, 0x35
	.zero		2


	//----- nvinfo : EIATTR_PARAM_CBANK
	.align		4
        /*000c*/ 	.byte	0x04, 0x0a
        /*000e*/ 	.short	(.L_867 - .L_866)
	.align		4
.L_866:
        /*0010*/ 	.word	index@(.nv.constant0._ZN2at6native29vectorized_elementwise_kernelILi2EZZZNS0_54_GLOBAL__N__7dbc7496_16_ComplexKernel_cu_b2145a98_310719complex_kernel_cudaERNS_14TensorIteratorEENKUlvE_clEvENKUlvE_clEvEUlddE_St5arrayIPcLm3EEEEviT0_T1_)
        /*0014*/ 	.short	0x0160
        /*0016*/ 	.short	0x0020


	//----- nvinfo : EIATTR_CBANK_PARAM_SIZE
	.align		4
.L_867:
        /*0018*/ 	.byte	0x03, 0x19
        /*001a*/ 	.short	0x0020


	//----- nvinfo : EIATTR_KPARAM_INFO
	.align		4
        /*001c*/ 	.byte	0x04, 0x17
        /*001e*/ 	.short	(.L_869 - .L_868)
.L_868:
        /*0020*/ 	.word	0x00000000
        /*0024*/ 	.short	0x0002
        /*0026*/ 	.short	0x0008
        /*0028*/ 	.byte	0x00, 0xf0, 0x61, 0x00


	//----- nvinfo : EIATTR_KPARAM_INFO
	.align		4
.L_869:
        /*002c*/ 	.byte	0x04, 0x17
        /*002e*/ 	.short	(.L_871 - .L_870)
.L_870:
        /*0030*/ 	.word	0x00000000
        /*0034*/ 	.short	0x0001
        /*0036*/ 	.short	0x0004
        /*0038*/ 	.byte	0x00, 0xf0, 0x05, 0x00


	//----- nvinfo : EIATTR_KPARAM_INFO
	.align		4
.L_871:
        /*003c*/ 	.byte	0x04, 0x17
        /*003e*/ 	.short	(.L_873 - .L_872)
.L_872:
        /*0040*/ 	.word	0x00000000
        /*0044*/ 	.short	0x0000
        /*0046*/ 	.short	0x0000
        /*0048*/ 	.byte	0x00, 0xf0, 0x11, 0x00


	//----- nvinfo : EIATTR_MAXREG_COUNT
	.align		4
.L_873:
        /*004c*/ 	.byte	0x03, 0x1b
        /*004e*/ 	.short	0x00ff


	//----- nvinfo : EIATTR_MERCURY_ISA_VERSION
	.align		4
        /*0050*/ 	.byte	0x03, 0x5f
        /*0052*/ 	.short	0x0000


	//----- nvinfo : EIATTR_EXIT_INSTR_OFFSETS
	.align		4
        /*0054*/ 	.byte	0x04, 0x1c
        /*0056*/ 	.short	(.L_875 - .L_874)


	//   ....[0]....
.L_874:
        /*0058*/ 	.word	0x00000440


	//   ....[1]....
        /*005c*/ 	.word	0x00001140


	//   ....[2]....
        /*0060*/ 	.word	0x000011d0


	//----- nvinfo : EIATTR_MAX_THREADS
	.align		4
.L_875:
        /*0064*/ 	.byte	0x04, 0x05
        /*0066*/ 	.short	(.L_877 - .L_876)
.L_876:
        /*0068*/ 	.word	0x00000080
        /*006c*/ 	.word	0x00000001
        /*0070*/ 	.word	0x00000001


	//----- nvinfo : EIATTR_CRS_STACK_SIZE
	.align		4
.L_877:
        /*0074*/ 	.byte	0x04, 0x1e
        /*0076*/ 	.short	(.L_879 - .L_878)
.L_878:
        /*0078*/ 	.word	0x00000000
.L_879:


//--------------------- .nv.info._ZN2at6native29vectorized_elementwise_kernelILi4EZZZNS0_54_GLOBAL__N__7dbc7496_16_ComplexKernel_cu_b2145a98_310719complex_kernel_cudaERNS_14TensorIteratorEENKUlvE_clEvENKUlvE_clEvEUlddE_St5arrayIPcLm3EEEEviT0_T1_ --------------------------
	.section	.nv.info._ZN2at6native29vectorized_elementwise_kernelILi4EZZZNS0_54_GLOBAL__N__7dbc7496_16_ComplexKernel_cu_b2145a98_310719complex_kernel_cudaERNS_14TensorIteratorEENKUlvE_clEvENKUlvE_clEvEUlddE_St5arrayIPcLm3EEEEviT0_T1_,"",@"SHT_CUDA_INFO"
	.sectionflags	@""
	.align	4


	//----- nvinfo : EIATTR_CUDA_API_VERSION
	.align		4
        /*0000*/ 	.byte	0x04, 0x37
        /*0002*/ 	.short	(.L_881 - .L_880)
.L_880:
        /*0004*/ 	.word	0x00000082


	//----- nvinfo : EIATTR_SW2861232_WAR
	.align		4
.L_881:
        /*0008*/ 	.byte	0x01, 0x35
	.zero		2


	//----- nvinfo : EIATTR_PARAM_CBANK
	.align		4
        /*000c*/ 	.byte	0x04, 0x0a
        /*000e*/ 	.short	(.L_883 - .L_882)
	.align		4
.L_882:
        /*0010*/ 	.word	index@(.nv.constant0._ZN2at6native29vectorized_elementwise_kernelILi4EZZZNS0_54_GLOBAL__N__7dbc7496_16_ComplexKernel_cu_b2145a98_310719complex_kernel_cudaERNS_14TensorIteratorEENKUlvE_clEvENKUlvE_clEvEUlddE_St5arrayIPcLm3EEEEviT0_T1_)
        /*0014*/ 	.short	0x0160
        /*0016*/ 	.short	0x0020


	//----- nvinfo : EIATTR_CBANK_PARAM_SIZE
	.align		4
.L_883:
        /*0018*/ 	.byte	0x03, 0x19
        /*001a*/ 	.short	0x0020


	//----- nvinfo : EIATTR_KPARAM_INFO
	.align		4
        /*001c*/ 	.byte	0x04, 0x17
        /*001e*/ 	.short	(.L_885 - .L_884)
.L_884:
        /*0020*/ 	.word	0x00000000
        /*0024*/ 	.short	0x0002
        /*0026*/ 	.short	0x0008
        /*0028*/ 	.byte	0x00, 0xf0, 0x61, 0x00


	//----- nvinfo : EIATTR_KPARAM_INFO
	.align		4
.L_885:
        /*002c*/ 	.byte	0x04, 0x17
        /*002e*/ 	.short	(.L_887 - .L_886)
.L_886:
        /*0030*/ 	.word	0x00000000
        /*0034*/ 	.short	0x0001
        /*0036*/ 	.short	0x0004
        /*0038*/ 	.byte	0x00, 0xf0, 0x05, 0x00


	//----- nvinfo : EIATTR_KPARAM_INFO
	.align		4
.L_887:
        /*003c*/ 	.byte	0x04, 0x17
        /*003e*/ 	.short	(.L_889 - .L_888)
.L_888:
        /*0040*/ 	.word	0x00000000
        /*0044*/ 	.short	0x0000
        /*0046*/ 	.short	0x0000
        /*0048*/ 	.byte	0x00, 0xf0, 0x11, 0x00


	//----- nvinfo : EIATTR_MAXREG_COUNT
	.align		4
.L_889:
        /*004c*/ 	.byte	0x03, 0x1b
        /*004e*/ 	.short	0x00ff


	//----- nvinfo : EIATTR_MERCURY_ISA_VERSION
	.align		4
        /*0050*/ 	.byte	0x03, 0x5f
        /*0052*/ 	.short	0x0000


	//----- nvinfo : EIATTR_EXIT_INSTR_OFFSETS
	.align		4
        /*0054*/ 	.byte	0x04, 0x1c
        /*0056*/ 	.short	(.L_891 - .L_890)


	//   ....[0]....
.L_890:
        /*0058*/ 	.word	0x00000440


	//   ....[1]....
        /*005c*/ 	.word	0x00001140


	//   ....[2]....
        /*0060*/ 	.word	0x000011d0


	//----- nvinfo : EIATTR_MAX_THREADS
	.align		4
.L_891:
        /*0064*/ 	.byte	0x04, 0x05
        /*0066*/ 	.short	(.L_893 - .L_892)
.L_892:
        /*0068*/ 	.word	0x00000080
        /*006c*/ 	.word	0x00000001
        /*0070*/ 	.word	0x00000001


	//----- nvinfo : EIATTR_CRS_STACK_SIZE
	.align		4
.L_893:
        /*0074*/ 	.byte	0x04, 0x1e
        /*0076*/ 	.short	(.L_895 - .L_894)
.L_894:
        /*0078*/ 	.word	0x00000000
.L_895:


//--------------------- .nv.info._ZN2at6native29vectorized_elementwise_kernelILi8EZZZNS0_54_GLOBAL__N__7dbc7496_16_ComplexKernel_cu_b2145a98_310719complex_kernel_cudaERNS_14TensorIteratorEENKUlvE_clEvENKUlvE_clEvEUlddE_St5arrayIPcLm3EEEEviT0_T1_ --------------------------
	.section	.nv.info._ZN2at6native29vectorized_elementwise_kernelILi8EZZZNS0_54_GLOBAL__N__7dbc7496_16_ComplexKernel_cu_b2145a98_310719complex_kernel_cudaERNS_14TensorIteratorEENKUlvE_clEvENKUlvE_clEvEUlddE_St5arrayIPcLm3EEEEviT0_T1_,"",@"SHT_CUDA_INFO"
	.sectionflags	@""
	.align	4


	//----- nvinfo : EIATTR_CUDA_API_VERSION
	.align		4
        /*0000*/ 	.byte	0x04, 0x37
        /*0002*/ 	.short	(.L_897 - .L_896)
.L_896:
        /*0004*/ 	.word	0x00000082


	//----- nvinfo : EIATTR_SW2861232_WAR
	.align		4
.L_897:
        /*0008*/ 	.byte	0x01, 0x35
	.zero		2


	//----- nvinfo : EIATTR_PARAM_CBANK
	.align		4
        /*000c*/ 	.byte	0x04, 0x0a
        /*000e*/ 	.short	(.L_899 - .L_898)
	.align		4
.L_898:
        /*0010*/ 	.word	index@(.nv.constant0._ZN2at6native29vectorized_elementwise_kernelILi8EZZZNS0_54_GLOBAL__N__7dbc7496_16_ComplexKernel_cu_b2145a98_310719complex_kernel_cudaERNS_14TensorIteratorEENKUlvE_clEvENKUlvE_clEvEUlddE_St5arrayIPcLm3EEEEviT0_T1_)
        /*0014*/ 	.short	0x0160
        /*0016*/ 	.short	0x0020


	//----- nvinfo : EIATTR_CBANK_PARAM_SIZE
	.align		4
.L_899:
        /*0018*/ 	.byte	0x03, 0x19
        /*001a*/ 	.short	0x0020


	//----- nvinfo : EIATTR_KPARAM_INFO
	.align		4
        /*001c*/ 	.byte	0x04, 0x17
        /*001e*/ 	.short	(.L_901 - .L_900)
.L_900:
        /*0020*/ 	.word	0x00000000
        /*0024*/ 	.short	0x0002
        /*0026*/ 	.short	0x0008
        /*0028*/ 	.byte	0x00, 0xf0, 0x61, 0x00


	//----- nvinfo : EIATTR_KPARAM_INFO
	.align		4
.L_901:
        /*002c*/ 	.byte	0x04, 0x17
        /*002e*/ 	.short	(.L_903 - .L_902)
.L_902:
        /*0030*/ 	.word	0x00000000
        /*0034*/ 	.short	0x0001
        /*0036*/ 	.short	0x0004
        /*0038*/ 	.byte	0x00, 0xf0, 0x05, 0x00


	//----- nvinfo : EIATTR_KPARAM_INFO
	.align		4
.L_903:
        /*003c*/ 	.byte	0x04, 0x17
        /*003e*/ 	.short	(.L_905 - .L_904)
.L_904:
        /*0040*/ 	.word	0x00000000
        /*0044*/ 	.short	0x0000
        /*0046*/ 	.short	0x0000
        /*0048*/ 	.byte	0x00, 0xf0, 0x11, 0x00


	//----- nvinfo : EIATTR_MAXREG_COUNT
	.align		4
.L_905:
        /*004c*/ 	.byte	0x03, 0x1b
        /*004e*/ 	.short	0x00ff


	//----- nvinfo : EIATTR_MERCURY_ISA_VERSION
	.align		4
        /*0050*/ 	.byte	0x03, 0x5f
        /*0052*/ 	.short	0x0000


	//----- nvinfo : EIATTR_EXIT_INSTR_OFFSETS
	.align		4
        /*0054*/ 	.byte	0x04, 0x1c
        /*0056*/ 	.short	(.L_907 - .L_906)


	//   ....[0]....
.L_906:
        /*0058*/ 	.word	0x00000010


	//----- nvinfo : EIATTR_MAX_THREADS
	.align		4
.L_907:
        /*005c*/ 	.byte	0x04, 0x05
        /*005e*/ 	.short	(.L_909 - .L_908)
.L_908:
        /*0060*/ 	.word	0x00000080
        /*0064*/ 	.word	0x00000001
        /*0068*/ 	.word	0x00000001
.L_909:


//--------------------- .nv.callgraph             --------------------------
	.section	.nv.callgraph,"",@"SHT_CUDA_CALLGRAPH"
	.align	4
	.sectionentsize	8
	.align		4
        /*0000*/ 	.word	0x00000000
	.align		4
        /*0004*/ 	.word	0xffffffff
	.align		4
        /*0008*/ 	.word	index@(_ZN2at6native18elementwise_kernelILi128ELi4EZNS0_15gpu_kernel_implIZZZNS0_54_GLOBAL__N__7dbc7496_16_ComplexKernel_cu_b2145a98_310717polar_kernel_cudaERNS_14TensorIteratorEENKUlvE_clEvENKUlvE0_clEvEUlffE_EEvRNS_18TensorIteratorBaseERKT_EUliE_EEviT1_)
	.align		4
        /*000c*/ 	.word	index@(__assertfail)
	.align		4
        /*0010*/ 	.word	index@(_ZN2at6native27unrolled_elementwise_kernelIZZZNS0_54_GLOBAL__N__7dbc7496_16_ComplexKernel_cu_b2145a98_310717polar_kernel_cudaERNS_14TensorIteratorEENKUlvE_clEvENKUlvE0_clEvEUlffE_St5arrayIPcLm3EELi4E23TrivialOffsetCalculatorILi2EjESB_ILi1EjENS0_6memory12LoadWithCastILi2EEENSE_13StoreWithCastILi1EEEEEviT_T0_T2_T3_T4_T5_)
	.align		4
        /*0014*/ 	.word	index@(__assertfail)
	.align		4
        /*0018*/ 	.word	index@(_ZN2at6native18elementwise_kernelILi128ELi4EZNS0_15gpu_kernel_implIZZZNS0_54_GLOBAL__N__7dbc7496_16_ComplexKernel_cu_b2145a98_310717polar_kernel_cudaERNS_14TensorIteratorEENKUlvE_clEvENKUlvE_clEvEUlddE_EEvRNS_18TensorIteratorBaseERKT_EUliE_EEviT1_)
	.align		4
        /*001c*/ 	.word	index@(__assertfail)
	.align		4
        /*0020*/ 	.word	index@(_ZN2at6native27unrolled_elementwise_kernelIZZZNS0_54_GLOBAL__N__7dbc7496_16_ComplexKernel_cu_b2145a98_310717polar_kernel_cudaERNS_14TensorIteratorEENKUlvE_clEvENKUlvE_clEvEUlddE_St5arrayIPcLm3EELi4E23TrivialOffsetCalculatorILi2EjESB_ILi1EjENS0_6memory12LoadWithCastILi2EEENSE_13StoreWithCastILi1EEEEEviT_T0_T2_T3_T4_T5_)
	.align		4
        /*0024*/ 	.word	index@(__assertfail)
	.align		4
        /*0028*/ 	.word	index@(_ZN2at6native18elementwise_kernelILi128ELi4EZNS0_15gpu_kernel_implIZZZNS0_54_GLOBAL__N__7dbc7496_16_ComplexKernel_cu_b2145a98_310719complex_kernel_cudaERNS_14TensorIteratorEENKUlvE_clEvENKUlvE1_clEvEUlN3c104HalfES9_E_EEvRNS_18TensorIteratorBaseERKT_EUliE_EEviT1_)
	.align		4
        /*002c*/ 	.word	index@(__assertfail)
	.align		4
        /*0030*/ 	.word	index@(_ZN2at6native27unrolled_elementwise_kernelIZZZNS0_54_GLOBAL__N__7dbc7496_16_ComplexKernel_cu_b2145a98_310719complex_kernel_cudaERNS_14TensorIteratorEENKUlvE_clEvENKUlvE1_clEvEUlN3c104HalfES8_E_St5arrayIPcLm3EELi4E23TrivialOffsetCalculatorILi2EjESD_ILi1EjENS0_6memory12LoadWithCastILi2EEENSG_13StoreWithCastILi1EEEEEviT_T0_T2_T3_T4_T5_)
	.align		4
        /*0034*/ 	.word	index@(__assertfail)
	.align		4
        /*0038*/ 	.word	index@(_ZN2at6native18elementwise_kernelILi128ELi4EZNS0_15gpu_kernel_implIZZZNS0_54_GLOBAL__N__7dbc7496_16_ComplexKernel_cu_b2145a98_310719complex_kernel_cudaERNS_14TensorIteratorEENKUlvE_clEvENKUlvE0_clEvEUlffE_EEvRNS_18TensorIteratorBaseERKT_EUliE_EEviT1_)
	.align		4
        /*003c*/ 	.word	index@(__assertfail)
	.align		4
        /*0040*/ 	.word	index@(_ZN2at6native27unrolled_elementwise_kernelIZZZNS0_54_GLOBAL__N__7dbc7496_16_ComplexKernel_cu_b2145a98_310719complex_kernel_cudaERNS_14TensorIteratorEENKUlvE_clEvENKUlvE0_clEvEUlffE_St5arrayIPcLm3EELi4E23TrivialOffsetCalculatorILi2EjESB_ILi1EjENS0_6memory12LoadWithCastILi2EEENSE_13StoreWithCastILi1EEEEEviT_T0_T2_T3_T4_T5_)
	.align		4
        /*0044*/ 	.word	index@(__assertfail)
	.align		4
        /*0048*/ 	.word	index@(_ZN2at6native18elementwise_kernelILi128ELi4EZNS0_15gpu_kernel_implIZZZNS0_54_GLOBAL__N__7dbc7496_16_ComplexKernel_cu_b2145a98_310719complex_kernel_cudaERNS_14TensorIteratorEENKUlvE_clEvENKUlvE_clEvEUlddE_EEvRNS_18TensorIteratorBaseERKT_EUliE_EEviT1_)
	.align		4
        /*004c*/ 	.word	index@(__assertfail)
	.align		4
        /*0050*/ 	.word	index@(_ZN2at6native27unrolled_elementwise_kernelIZZZNS0_54_GLOBAL__N__7dbc7496_16_ComplexKernel_cu_b2145a98_310719complex_kernel_cudaERNS_14TensorIteratorEENKUlvE_clEvENKUlvE_clEvEUlddE_St5arrayIPcLm3EELi4E23TrivialOffsetCalculatorILi2EjESB_ILi1EjENS0_6memory12LoadWithCastILi2EEENSE_13StoreWithCastILi1EEEEEviT_T0_T2_T3_T4_T5_)
	.align		4
        /*0054*/ 	.word	index@(__assertfail)
	.align		4
        /*0058*/ 	.word	0x00000000
	.align		4
        /*005c*/ 	.word	0xfffffffe
	.align		4
        /*0060*/ 	.word	0x00000000
	.align		4
        /*0064*/ 	.word	0xfffffffd
	.align		4
        /*0068*/ 	.word	0x00000000
	.align		4
        /*006c*/ 	.word	0xfffffffc


//--------------------- .nv.rel.action            --------------------------
	.section	.nv.rel.action,"",@"SHT_CUDA_RELOCINFO"
	.align	8
	.sectionentsize	8
        /*0000*/ 	.byte	0x73, 0x00, 0x00, 0x00, 0x00, 0x00, 0x00, 0x00, 0x00, 0x00, 0x00, 0x11, 0x25, 0x00, 0x05, 0x36


//--------------------- .nv.constant4             --------------------------
	.section	.nv.constant4,"a",@progbits
	.align	8
	.align		8
.nv.constant4:
        /*0000*/ 	.dword	__assertfail
	.align		8
        /*0008*/ 	.dword	__unnamed_1
	.align		8
        /*0010*/ 	.dword	__unnamed_2
	.align		8
        /*0018*/ 	.dword	__unnamed_3
	.align		8
        /*0020*/ 	.dword	__unnamed_4
	.align		8
        /*0028*/ 	.dword	__unnamed_5
	.align		8
        /*0030*/ 	.dword	__unnamed_6
	.align		8
        /*0038*/ 	.dword	_ZN52_INTERNAL_7dbc7496_16_ComplexKernel_cu_b2145a98_31074cuda3std3__45__cpo5beginE
	.align		8
        /*0040*/ 	.dword	_ZN52_INTERNAL_7dbc7496_16_ComplexKernel_cu_b2145a98_31074cuda3std3__45__cpo3endE
	.align		8
        /*0048*/ 	.dword	_ZN52_INTERNAL_7dbc7496_16_ComplexKernel_cu_b2145a98_31074cuda3std3__45__cpo6cbeginE
	.align		8
        /*0050*/ 	.dword	_ZN52_INTERNAL_7dbc7496_16_ComplexKernel_cu_b2145a98_31074cuda3std3__45__cpo4cendE
	.align		8
        /*0058*/ 	.dword	_ZN52_INTERNAL_7dbc7496_16_ComplexKernel_cu_b2145a98_31074cuda3std3__45__cpo6rbeginE
	.align		8
        /*0060*/ 	.dword	_ZN52_INTERNAL_7dbc7496_16_ComplexKernel_cu_b2145a98_31074cuda3std3__45__cpo4rendE
	.align		8
        /*0068*/ 	.dword	_ZN52_INTERNAL_7dbc7496_16_ComplexKernel_cu_b2145a98_31074cuda3std3__45__cpo7crbeginE
	.align		8
        /*0070*/ 	.dword	_ZN52_INTERNAL_7dbc7496_16_ComplexKernel_cu_b2145a98_31074cuda3std3__45__cpo5crendE
	.align		8
        /*0078*/ 	.dword	_ZN52_INTERNAL_7dbc7496_16_ComplexKernel_cu_b2145a98_31074cuda3std3__454_GLOBAL__N__7dbc7496_16_ComplexKernel_cu_b2145a98_31076ignoreE
	.align		8
        /*0080*/ 	.dword	_ZN52_INTERNAL_7dbc7496_16_ComplexKernel_cu_b2145a98_31074cuda3std3__419piecewise_constructE
	.align		8
        /*0088*/ 	.dword	_ZN52_INTERNAL_7dbc7496_16_ComplexKernel_cu_b2145a98_31074cuda3std3__48in_placeE
	.align		8
        /*0090*/ 	.dword	_ZN52_INTERNAL_7dbc7496_16_ComplexKernel_cu_b2145a98_31074cuda3std3__420unreachable_sentinelE
	.align		8
        /*0098*/ 	.dword	_ZN52_INTERNAL_7dbc7496_16_ComplexKernel_cu_b2145a98_31074cuda3std6ranges3__45__cpo4swapE
	.align		8
        /*00a0*/ 	.dword	_ZN52_INTERNAL_7dbc7496_16_ComplexKernel_cu_b2145a98_31074cuda3std6ranges3__45__cpo9iter_moveE
	.align		8
        /*00a8*/ 	.dword	_ZN52_INTERNAL_7dbc7496_16_ComplexKernel_cu_b2145a98_31074cuda3std6ranges3__45__cpo5beginE
	.align		8
        /*00b0*/ 	.dword	_ZN52_INTERNAL_7dbc7496_16_ComplexKernel_cu_b2145a98_31074cuda3std6ranges3__45__cpo3endE
	.align		8
        /*00b8*/ 	.dword	_ZN52_INTERNAL_7dbc7496_16_ComplexKernel_cu_b2145a98_31074cuda3std6ranges3__45__cpo6cbeginE
	.align		8
        /*00c0*/ 	.dword	_ZN52_INTERNAL_7dbc7496_16_ComplexKernel_cu_b2145a98_31074cuda3std6ranges3__45__cpo4cendE
	.align		8
        /*00c8*/ 	.dword	_ZN52_INTERNAL_7dbc7496_16_ComplexKernel_cu_b2145a98_31074cuda3std6ranges3__45__cpo7advanceE
	.align		8
        /*00d0*/ 	.dword	_ZN52_INTERNAL_7dbc7496_16_ComplexKernel_cu_b2145a98_31074cuda3std6ranges3__45__cpo9iter_swapE
	.align		8
        /*00d8*/ 	.dword	_ZN52_INTERNAL_7dbc7496_16_ComplexKernel_cu_b2145a98_31074cuda3std6ranges3__45__cpo4nextE
	.align		8
        /*00e0*/ 	.dword	_ZN52_INTERNAL_7dbc7496_16_ComplexKernel_cu_b2145a98_31074cuda3std6ranges3__45__cpo4prevE
	.align		8
        /*00e8*/ 	.dword	_ZN52_INTERNAL_7dbc7496_16_ComplexKernel_cu_b2145a98_31074cuda3std6ranges3__45__cpo4dataE
	.align		8
        /*00f0*/ 	.dword	_ZN52_INTERNAL_7dbc7496_16_ComplexKernel_cu_b2145a98_31074cuda3std6ranges3__45__cpo5cdataE
	.align		8
        /*00f8*/ 	.dword	_ZN52_INTERNAL_7dbc7496_16_ComplexKernel_cu_b2145a98_31074cuda3std6ranges3__45__cpo4sizeE
	.align		8
        /*0100*/ 	.dword	_ZN52_INTERNAL_7dbc7496_16_ComplexKernel_cu_b2145a98_31074cuda3std6ranges3__45__cpo5ssizeE
	.align		8
        /*0108*/ 	.dword	_ZN52_INTERNAL_7dbc7496_16_ComplexKernel_cu_b2145a98_31074cuda3std6ranges3__45__cpo8distanceE
	.align		8
        /*0110*/ 	.dword	_ZN52_INTERNAL_7dbc7496_16_ComplexKernel_cu_b2145a98_31076thrust23THRUST_300001_SM_800_NS6system6detail10sequential3seqE
	.align		8
        /*0118*/ 	.dword	$str$6
	.align		8
        /*0120*/ 	.dword	$str$7
	.align		8
        /*0128*/ 	.dword	__cudart_sin_cos_coeffs
	.align		8
        /*0130*/ 	.dword	__cudart_i2opi_d


//--------------------- .nv.constant2._ZN2at6native18elementwise_kernelILi128ELi4EZNS0_15gpu_kernel_implIZZZNS0_54_GLOBAL__N__7dbc7496_16_ComplexKernel_cu_b2145a98_310717polar_kernel_cudaERNS_14TensorIteratorEENKUlvE_clEvENKUlvE0_clEvEUlffE_EEvRNS_18TensorIteratorBaseERKT_EUliE_EEviT1_ --------------------------
	.section	.nv.constant2._ZN2at6native18elementwise_kernelILi128ELi4EZNS0_15gpu_kernel_implIZZZNS0_54_GLOBAL__N__7dbc7496_16_ComplexKernel_cu_b2145a98_310717polar_kernel_cudaERNS_14TensorIteratorEENKUlvE_clEvENKUlvE0_clEvEUlffE_EEvRNS_18TensorIteratorBaseERKT_EUliE_EEviT1_,"a",@progbits
	.sectionflags	@""
	.align	4
.nv.constant2._ZN2at6native18elementwise_kernelILi128ELi4EZNS0_15gpu_kernel_implIZZZNS0_54_GLOBAL__N__7dbc7496_16_ComplexKernel_cu_b2145a98_310717polar_kernel_cudaERNS_14TensorIteratorEENKUlvE_clEvENKUlvE0_clEvEUlffE_EEvRNS_18TensorIteratorBaseERKT_EUliE_EEviT1_:
        /*0000*/ 	.byte	0x00, 0x00, 0x00, 0xf0, 0xff, 0xff, 0x0f, 0x38


//--------------------- .nv.constant0._ZN2at6native18elementwise_kernelILi128ELi4EZNS0_15gpu_kernel_implIZZZNS0_54_GLOBAL__N__7dbc7496_16_ComplexKernel_cu_b2145a98_310717polar_kernel_cudaERNS_14TensorIteratorEENKUlvE_clEvENKUlvE0_clEvEUlffE_EEvRNS_18TensorIteratorBaseERKT_EUliE_EEviT1_ --------------------------
	.section	.nv.constant0._ZN2at6native18elementwise_kernelILi128ELi4EZNS0_15gpu_kernel_implIZZZNS0_54_GLOBAL__N__7dbc7496_16_ComplexKernel_cu_b2145a98_310717polar_kernel_cudaERNS_14TensorIteratorEENKUlvE_clEvENKUlvE0_clEvEUlffE_EEvRNS_18TensorIteratorBaseERKT_EUliE_EEviT1_,"a",@progbits
	.sectionflags	@""
	.align	4
.nv.constant0._ZN2at6native18elementwise_kernelILi128ELi4EZNS0_15gpu_kernel_implIZZZNS0_54_GLOBAL__N__7dbc7496_16_ComplexKernel_cu_b2145a98_310717polar_kernel_cudaERNS_14TensorIteratorEENKUlvE_clEvENKUlvE0_clEvEUlffE_EEvRNS_18TensorIteratorBaseERKT_EUliE_EEviT1_:
	.zero		1008


//--------------------- .nv.constant2._ZN2at6native27unrolled_elementwise_kernelIZZZNS0_54_GLOBAL__N__7dbc7496_16_ComplexKernel_cu_b2145a98_310717polar_kernel_cudaERNS_14TensorIteratorEENKUlvE_clEvENKUlvE0_clEvEUlffE_St5arrayIPcLm3EELi4E23TrivialOffsetCalculatorILi2EjESB_ILi1EjENS0_6memory12LoadWithCastILi2EEENSE_13StoreWithCastILi1EEEEEviT_T0_T2_T3_T4_T5_ --------------------------
	.section	.nv.constant2._ZN2at6native27unrolled_elementwise_kernelIZZZNS0_54_GLOBAL__N__7dbc7496_16_ComplexKernel_cu_b2145a98_310717polar_kernel_cudaERNS_14TensorIteratorEENKUlvE_clEvENKUlvE0_clEvEUlffE_St5arrayIPcLm3EELi4E23TrivialOffsetCalculatorILi2EjESB_ILi1EjENS0_6memory12LoadWithCastILi2EEENSE_13StoreWithCastILi1EEEEEviT_T0_T2_T3_T4_T5_,"a",@progbits
	.sectionflags	@""
	.align	4
.nv.constant2._ZN2at6native27unrolled_elementwise_kernelIZZZNS0_54_GLOBAL__N__7dbc7496_16_ComplexKernel_cu_b2145a98_310717polar_kernel_cudaERNS_14TensorIteratorEENKUlvE_clEvENKUlvE0_clEvEUlffE_St5arrayIPcLm3EELi4E23TrivialOffsetCalculatorILi2EjESB_ILi1EjENS0_6memory12LoadWithCastILi2EEENSE_13StoreWithCastILi1EEEEEviT_T0_T2_T3_T4_T5_:
        /*0000*/ 	.byte	0x00, 0x00, 0x00, 0xf0, 0xff, 0xff, 0x0f, 0x38


//--------------------- .nv.constant0._ZN2at6native27unrolled_elementwise_kernelIZZZNS0_54_GLOBAL__N__7dbc7496_16_ComplexKernel_cu_b2145a98_310717polar_kernel_cudaERNS_14TensorIteratorEENKUlvE_clEvENKUlvE0_clEvEUlffE_St5arrayIPcLm3EELi4E23TrivialOffsetCalculatorILi2EjESB_ILi1EjENS0_6memory12LoadWithCastILi2EEENSE_13StoreWithCastILi1EEEEEviT_T0_T2_T3_T4_T5_ --------------------------
	.section	.nv.constant0._ZN2at6native27unrolled_elementwise_kernelIZZZNS0_54_GLOBAL__N__7dbc7496_16_ComplexKernel_cu_b2145a98_310717polar_kernel_cudaERNS_14TensorIteratorEENKUlvE_clEvENKUlvE0_clEvEUlffE_St5arrayIPcLm3EELi4E23TrivialOffsetCalculatorILi2EjESB_ILi1EjENS0_6memory12LoadWithCastILi2EEENSE_13StoreWithCastILi1EEEEEviT_T0_T2_T3_T4_T5_,"a",@progbits
	.sectionflags	@""
	.align	4
.nv.constant0._ZN2at6native27unrolled_elementwise_kernelIZZZNS0_54_GLOBAL__N__7dbc7496_16_ComplexKernel_cu_b2145a98_310717polar_kernel_cudaERNS_14TensorIteratorEENKUlvE_clEvENKUlvE0_clEvEUlffE_St5arrayIPcLm3EELi4E23TrivialOffsetCalculatorILi2EjESB_ILi1EjENS0_6memory12LoadWithCastILi2EEENSE_13StoreWithCastILi1EEEEEviT_T0_T2_T3_T4_T5_:
	.zero		408


//--------------------- .nv.constant0._ZN2at6native18elementwise_kernelILi128ELi2EZNS0_22gpu_kernel_impl_nocastIZZZNS0_54_GLOBAL__N__7dbc7496_16_ComplexKernel_cu_b2145a98_310717polar_kernel_cudaERNS_14TensorIteratorEENKUlvE_clEvENKUlvE0_clEvEUlffE_EEvRNS_18TensorIteratorBaseERKT_EUliE_EEviT1_ --------------------------
	.section	.nv.constant0._ZN2at6native18elementwise_kernelILi128ELi2EZNS0_22gpu_kernel_impl_nocastIZZZNS0_54_GLOBAL__N__7dbc7496_16_ComplexKernel_cu_b2145a98_310717polar_kernel_cudaERNS_14TensorIteratorEENKUlvE_clEvENKUlvE0_clEvEUlffE_EEvRNS_18TensorIteratorBaseERKT_EUliE_EEviT1_,"a",@progbits
	.sectionflags	@""
	.align	4
.nv.constant0._ZN2at6native18elementwise_kernelILi128ELi2EZNS0_22gpu_kernel_impl_nocastIZZZNS0_54_GLOBAL__N__7dbc7496_16_ComplexKernel_cu_b2145a98_310717polar_kernel_cudaERNS_14TensorIteratorEENKUlvE_clEvENKUlvE0_clEvEUlffE_EEvRNS_18TensorIteratorBaseERKT_EUliE_EEviT1_:
	.zero		1008


//--------------------- .nv.constant0._ZN2at6native27unrolled_elementwise_kernelIZZZNS0_54_GLOBAL__N__7dbc7496_16_ComplexKernel_cu_b2145a98_310717polar_kernel_cudaERNS_14TensorIteratorEENKUlvE_clEvENKUlvE0_clEvEUlffE_St5arrayIPcLm3EELi4E23TrivialOffsetCalculatorILi2EjESB_ILi1EjENS0_6memory15LoadWithoutCastENSE_16StoreWithoutCastEEEviT_T0_T2_T3_T4_T5_ --------------------------
	.section	.nv.constant0._ZN2at6native27unrolled_elementwise_kernelIZZZNS0_54_GLOBAL__N__7dbc7496_16_ComplexKernel_cu_b2145a98_310717polar_kernel_cudaERNS_14TensorIteratorEENKUlvE_clEvENKUlvE0_clEvEUlffE_St5arrayIPcLm3EELi4E23TrivialOffsetCalculatorILi2EjESB_ILi1EjENS0_6memory15LoadWithoutCastENSE_16StoreWithoutCastEEEviT_T0_T2_T3_T4_T5_,"a",@progbits
	.sectionflags	@""
	.align	4
.nv.constant0._ZN2at6native27unrolled_elementwise_kernelIZZZNS0_54_GLOBAL__N__7dbc7496_16_ComplexKernel_cu_b2145a98_310717polar_kernel_cudaERNS_14TensorIteratorEENKUlvE_clEvENKUlvE0_clEvEUlffE_St5arrayIPcLm3EELi4E23TrivialOffsetCalculatorILi2EjESB_ILi1EjENS0_6memory15LoadWithoutCastENSE_16StoreWithoutCastEEEviT_T0_T2_T3_T4_T5_:
	.zero		388


//--------------------- .nv.constant0._ZN2at6native29vectorized_elementwise_kernelILi2EZZZNS0_54_GLOBAL__N__7dbc7496_16_ComplexKernel_cu_b2145a98_310717polar_kernel_cudaERNS_14TensorIteratorEENKUlvE_clEvENKUlvE0_clEvEUlffE_St5arrayIPcLm3EEEEviT0_T1_ --------------------------
	.section	.nv.constant0._ZN2at6native29vectorized_elementwise_kernelILi2EZZZNS0_54_GLOBAL__N__7dbc7496_16_ComplexKernel_cu_b2145a98_310717polar_kernel_cudaERNS_14TensorIteratorEENKUlvE_clEvENKUlvE0_clEvEUlffE_St5arrayIPcLm3EEEEviT0_T1_,"a",@progbits
	.sectionflags	@""
	.align	4
.nv.constant0._ZN2at6native29vectorized_elementwise_kernelILi2EZZZNS0_54_GLOBAL__N__7dbc7496_16_ComplexKernel_cu_b2145a98_310717polar_kernel_cudaERNS_14TensorIteratorEENKUlvE_clEvENKUlvE0_clEvEUlffE_St5arrayIPcLm3EEEEviT0_T1_:
	.zero		384


//--------------------- .nv.constant0._ZN2at6native29vectorized_elementwise_kernelILi4EZZZNS0_54_GLOBAL__N__7dbc7496_16_ComplexKernel_cu_b2145a98_310717polar_kernel_cudaERNS_14TensorIteratorEENKUlvE_clEvENKUlvE0_clEvEUlffE_St5arrayIPcLm3EEEEviT0_T1_ --------------------------
	.section	.nv.constant0._ZN2at6native29vectorized_elementwise_kernelILi4EZZZNS0_54_GLOBAL__N__7dbc7496_16_ComplexKernel_cu_b2145a98_310717polar_kernel_cudaERNS_14TensorIteratorEENKUlvE_clEvENKUlvE0_clEvEUlffE_St5arrayIPcLm3EEEEviT0_T1_,"a",@progbits
	.sectionflags	@""
	.align	4
.nv.constant0._ZN2at6native29vectorized_elementwise_kernelILi4EZZZNS0_54_GLOBAL__N__7dbc7496_16_ComplexKernel_cu_b2145a98_310717polar_kernel_cudaERNS_14TensorIteratorEENKUlvE_clEvENKUlvE0_clEvEUlffE_St5arrayIPcLm3EEEEviT0_T1_:
	.zero		384


//--------------------- .nv.constant0._ZN2at6native29vectorized_elementwise_kernelILi8EZZZNS0_54_GLOBAL__N__7dbc7496_16_ComplexKernel_cu_b2145a98_310717polar_kernel_cudaERNS_14TensorIteratorEENKUlvE_clEvENKUlvE0_clEvEUlffE_St5arrayIPcLm3EEEEviT0_T1_ --------------------------
	.section	.nv.constant0._ZN2at6native29vectorized_elementwise_kernelILi8EZZZNS0_54_GLOBAL__N__7dbc7496_16_ComplexKernel_cu_b2145a98_310717polar_kernel_cudaERNS_14TensorIteratorEENKUlvE_clEvENKUlvE0_clEvEUlffE_St5arrayIPcLm3EEEEviT0_T1_,"a",@progbits
	.sectionflags	@""
	.align	4
.nv.constant0._ZN2at6native29vectorized_elementwise_kernelILi8EZZZNS0_54_GLOBAL__N__7dbc7496_16_ComplexKernel_cu_b2145a98_310717polar_kernel_cudaERNS_14TensorIteratorEENKUlvE_clEvENKUlvE0_clEvEUlffE_St5arrayIPcLm3EEEEviT0_T1_:
	.zero		384


//--------------------- .nv.constant2._ZN2at6native18elementwise_kernelILi128ELi4EZNS0_15gpu_kernel_implIZZZNS0_54_GLOBAL__N__7dbc7496_16_ComplexKernel_cu_b2145a98_310717polar_kernel_cudaERNS_14TensorIteratorEENKUlvE_clEvENKUlvE_clEvEUlddE_EEvRNS_18TensorIteratorBaseERKT_EUliE_EEviT1_ --------------------------
	.section	.nv.constant2._ZN2at6native18elementwise_kernelILi128ELi4EZNS0_15gpu_kernel_implIZZZNS0_54_GLOBAL__N__7dbc7496_16_ComplexKernel_cu_b2145a98_310717polar_kernel_cudaERNS_14TensorIteratorEENKUlvE_clEvENKUlvE_clEvEUlddE_EEvRNS_18TensorIteratorBaseERKT_EUliE_EEviT1_,"a",@progbits
	.sectionflags	@""
	.align	4
.nv.constant2._ZN2at6native18elementwise_kernelILi128ELi4EZNS0_15gpu_kernel_implIZZZNS0_54_GLOBAL__N__7dbc7496_16_ComplexKernel_cu_b2145a98_310717polar_kernel_cudaERNS_14TensorIteratorEENKUlvE_clEvENKUlvE_clEvEUlddE_EEvRNS_18TensorIteratorBaseERKT_EUliE_EEviT1_:
        /*0000*/ 	.byte	0x83, 0xc8, 0xc9, 0x6d, 0x30, 0x5f, 0xe4, 0x3f, 0x18, 0x2d, 0x44, 0x54, 0xfb, 0x21, 0xf9, 0x3f
        /*0010*/ 	.byte	0x00, 0x5c, 0x14, 0x33, 0x26, 0xa6, 0x91, 0x3c, 0xc0, 0x49, 0x20, 0x25, 0x9a, 0x83, 0x7b, 0x39
        /*0020*/ 	.byte	0x00, 0x00, 0x00, 0xf0, 0xff, 0xff, 0x0f, 0x38


//--------------------- .nv.constant0._ZN2at6native18elementwise_kernelILi128ELi4EZNS0_15gpu_kernel_implIZZZNS0_54_GLOBAL__N__7dbc7496_16_ComplexKernel_cu_b2145a98_310717polar_kernel_cudaERNS_14TensorIteratorEENKUlvE_clEvENKUlvE_clEvEUlddE_EEvRNS_18TensorIteratorBaseERKT_EUliE_EEviT1_ --------------------------
	.section	.nv.constant0._ZN2at6native18elementwise_kernelILi128ELi4EZNS0_15gpu_kernel_implIZZZNS0_54_GLOBAL__N__7dbc7496_16_ComplexKernel_cu_b2145a98_310717polar_kernel_cudaERNS_14TensorIteratorEENKUlvE_clEvENKUlvE_clEvEUlddE_EEvRNS_18TensorIteratorBaseERKT_EUliE_EEviT1_,"a",@progbits
	.sectionflags	@""
	.align	4
.nv.constant0._ZN2at6native18elementwise_kernelILi128ELi4EZNS0_15gpu_kernel_implIZZZNS0_54_GLOBAL__N__7dbc7496_16_ComplexKernel_cu_b2145a98_310717polar_kernel_cudaERNS_14TensorIteratorEENKUlvE_clEvENKUlvE_clEvEUlddE_EEvRNS_18TensorIteratorBaseERKT_EUliE_EEviT1_:
	.zero		1008


//--------------------- .nv.constant2._ZN2at6native27unrolled_elementwise_kernelIZZZNS0_54_GLOBAL__N__7dbc7496_16_ComplexKernel_cu_b2145a98_310717polar_kernel_cudaERNS_14TensorIteratorEENKUlvE_clEvENKUlvE_clEvEUlddE_St5arrayIPcLm3EELi4E23TrivialOffsetCalculatorILi2EjESB_ILi1EjENS0_6memory12LoadWithCastILi2EEENSE_13StoreWithCastILi1EEEEEviT_T0_T2_T3_T4_T5_ --------------------------
	.section	.nv.constant2._ZN2at6native27unrolled_elementwise_kernelIZZZNS0_54_GLOBAL__N__7dbc7496_16_ComplexKernel_cu_b2145a98_310717polar_kernel_cudaERNS_14TensorIteratorEENKUlvE_clEvENKUlvE_clEvEUlddE_St5arrayIPcLm3EELi4E23TrivialOffsetCalculatorILi2EjESB_ILi1EjENS0_6memory12LoadWithCastILi2EEENSE_13StoreWithCastILi1EEEEEviT_T0_T2_T3_T4_T5_,"a",@progbits
	.sectionflags	@""
	.align	4
.nv.constant2._ZN2at6native27unrolled_elementwise_kernelIZZZNS0_54_GLOBAL__N__7dbc7496_16_ComplexKernel_cu_b2145a98_310717polar_kernel_cudaERNS_14TensorIteratorEENKUlvE_clEvENKUlvE_clEvEUlddE_St5arrayIPcLm3EELi4E23TrivialOffsetCalculatorILi2EjESB_ILi1EjENS0_6memory12LoadWithCastILi2EEENSE_13StoreWithCastILi1EEEEEviT_T0_T2_T3_T4_T5_:
        /*0000*/ 	.byte	0x83, 0xc8, 0xc9, 0x6d, 0x30, 0x5f, 0xe4, 0x3f, 0x18, 0x2d, 0x44, 0x54, 0xfb, 0x21, 0xf9, 0x3f
        /*0010*/ 	.byte	0x00, 0x5c, 0x14, 0x33, 0x26, 0xa6, 0x91, 0x3c, 0xc0, 0x49, 0x20, 0x25, 0x9a, 0x83, 0x7b, 0x39
        /*0020*/ 	.byte	0x00, 0x00, 0x00, 0xf0, 0xff, 0xff, 0x0f, 0x38


//--------------------- .nv.constant0._ZN2at6native27unrolled_elementwise_kernelIZZZNS0_54_GLOBAL__N__7dbc7496_16_ComplexKernel_cu_b2145a98_310717polar_kernel_cudaERNS_14TensorIteratorEENKUlvE_clEvENKUlvE_clEvEUlddE_St5arrayIPcLm3EELi4E23TrivialOffsetCalculatorILi2EjESB_ILi1EjENS0_6memory12LoadWithCastILi2EEENSE_13StoreWithCastILi1EEEEEviT_T0_T2_T3_T4_T5_ --------------------------
	.section	.nv.constant0._ZN2at6native27unrolled_elementwise_kernelIZZZNS0_54_GLOBAL__N__7dbc7496_16_ComplexKernel_cu_b2145a98_310717polar_kernel_cudaERNS_14TensorIteratorEENKUlvE_clEvENKUlvE_clEvEUlddE_St5arrayIPcLm3EELi4E23TrivialOffsetCalculatorILi2EjESB_ILi1EjENS0_6memory12LoadWithCastILi2EEENSE_13StoreWithCastILi1EEEEEviT_T0_T2_T3_T4_T5_,"a",@progbits
	.sectionflags	@""
	.align	4
.nv.constant0._ZN2at6native27unrolled_elementwise_kernelIZZZNS0_54_GLOBAL__N__7dbc7496_16_ComplexKernel_cu_b2145a98_310717polar_kernel_cudaERNS_14TensorIteratorEENKUlvE_clEvENKUlvE_clEvEUlddE_St5arrayIPcLm3EELi4E23TrivialOffsetCalculatorILi2EjESB_ILi1EjENS0_6memory12LoadWithCastILi2EEENSE_13StoreWithCastILi1EEEEEviT_T0_T2_T3_T4_T5_:
	.zero		408


//--------------------- .nv.constant2._ZN2at6native18elementwise_kernelILi128ELi2EZNS0_22gpu_kernel_impl_nocastIZZZNS0_54_GLOBAL__N__7dbc7496_16_ComplexKernel_cu_b2145a98_310717polar_kernel_cudaERNS_14TensorIteratorEENKUlvE_clEvENKUlvE_clEvEUlddE_EEvRNS_18TensorIteratorBaseERKT_EUliE_EEviT1_ --------------------------
	.section	.nv.constant2._ZN2at6native18elementwise_kernelILi128ELi2EZNS0_22gpu_kernel_impl_nocastIZZZNS0_54_GLOBAL__N__7dbc7496_16_ComplexKernel_cu_b2145a98_310717polar_kernel_cudaERNS_14TensorIteratorEENKUlvE_clEvENKUlvE_clEvEUlddE_EEvRNS_18TensorIteratorBaseERKT_EUliE_EEviT1_,"a",@progbits
	.sectionflags	@""
	.align	4
.nv.constant2._ZN2at6native18elementwise_kernelILi128ELi2EZNS0_22gpu_kernel_impl_nocastIZZZNS0_54_GLOBAL__N__7dbc7496_16_ComplexKernel_cu_b2145a98_310717polar_kernel_cudaERNS_14TensorIteratorEENKUlvE_clEvENKUlvE_clEvEUlddE_EEvRNS_18TensorIteratorBaseERKT_EUliE_EEviT1_:
        /*0000*/ 	.byte	0x83, 0xc8, 0xc9, 0x6d, 0x30, 0x5f, 0xe4, 0x3f, 0x18, 0x2d, 0x44, 0x54, 0xfb, 0x21, 0xf9, 0x3f
        /*0010*/ 	.byte	0x00, 0x5c, 0x14, 0x33, 0x26, 0xa6, 0x91, 0x3c, 0xc0, 0x49, 0x20, 0x25, 0x9a, 0x83, 0x7b, 0x39


//--------------------- .nv.constant0._ZN2at6native18elementwise_kernelILi128ELi2EZNS0_22gpu_kernel_impl_nocastIZZZNS0_54_GLOBAL__N__7dbc7496_16_ComplexKernel_cu_b2145a98_310717polar_kernel_cudaERNS_14TensorIteratorEENKUlvE_clEvENKUlvE_clEvEUlddE_EEvRNS_18TensorIteratorBaseERKT_EUliE_EEviT1_ --------------------------
	.section	.nv.constant0._ZN2at6native18elementwise_kernelILi128ELi2EZNS0_22gpu_kernel_impl_nocastIZZZNS0_54_GLOBAL__N__7dbc7496_16_ComplexKernel_cu_b2145a98_310717polar_kernel_cudaERNS_14TensorIteratorEENKUlvE_clEvENKUlvE_clEvEUlddE_EEvRNS_18TensorIteratorBaseERKT_EUliE_EEviT1_,"a",@progbits
	.sectionflags	@""
	.align	4
.nv.constant0._ZN2at6native18elementwise_kernelILi128ELi2EZNS0_22gpu_kernel_impl_nocastIZZZNS0_54_GLOBAL__N__7dbc7496_16_ComplexKernel_cu_b2145a98_310717polar_kernel_cudaERNS_14TensorIteratorEENKUlvE_clEvENKUlvE_clEvEUlddE_EEvRNS_18TensorIteratorBaseERKT_EUliE_EEviT1_:
	.zero		1008


//--------------------- .nv.constant2._ZN2at6native27unrolled_elementwise_kernelIZZZNS0_54_GLOBAL__N__7dbc7496_16_ComplexKernel_cu_b2145a98_310717polar_kernel_cudaERNS_14TensorIteratorEENKUlvE_clEvENKUlvE_clEvEUlddE_St5arrayIPcLm3EELi4E23TrivialOffsetCalculatorILi2EjESB_ILi1EjENS0_6memory15LoadWithoutCastENSE_16StoreWithoutCastEEEviT_T0_T2_T3_T4_T5_ --------------------------
	.section	.nv.constant2._ZN2at6native27unrolled_elementwise_kernelIZZZNS0_54_GLOBAL__N__7dbc7496_16_ComplexKernel_cu_b2145a98_310717polar_kernel_cudaERNS_14TensorIteratorEENKUlvE_clEvENKUlvE_clEvEUlddE_St5arrayIPcLm3EELi4E23TrivialOffsetCalculatorILi2EjESB_ILi1EjENS0_6memory15LoadWithoutCastENSE_16StoreWithoutCastEEEviT_T0_T2_T3_T4_T5_,"a",@progbits
	.sectionflags	@""
	.align	4
.nv.constant2._ZN2at6native27unrolled_elementwise_kernelIZZZNS0_54_GLOBAL__N__7dbc7496_16_ComplexKernel_cu_b2145a98_310717polar_kernel_cudaERNS_14TensorIteratorEENKUlvE_clEvENKUlvE_clEvEUlddE_St5arrayIPcLm3EELi4E23TrivialOffsetCalculatorILi2EjESB_ILi1EjENS0_6memory15LoadWithoutCastENSE_16StoreWithoutCastEEEviT_T0_T2_T3_T4_T5_:
        /*0000*/ 	.byte	0x83, 0xc8, 0xc9, 0x6d, 0x30, 0x5f, 0xe4, 0x3f, 0x18, 0x2d, 0x44, 0x54, 0xfb, 0x21, 0xf9, 0x3f
        /*0010*/ 	.byte	0x00, 0x5c, 0x14, 0x33, 0x26, 0xa6, 0x91, 0x3c, 0xc0, 0x49, 0x20, 0x25, 0x9a, 0x83, 0x7b, 0x39


//--------------------- .nv.constant0._ZN2at6native27unrolled_elementwise_kernelIZZZNS0_54_GLOBAL__N__7dbc7496_16_ComplexKernel_cu_b2145a98_310717polar_kernel_cudaERNS_14TensorIteratorEENKUlvE_clEvENKUlvE_clEvEUlddE_St5arrayIPcLm3EELi4E23TrivialOffsetCalculatorILi2EjESB_ILi1EjENS0_6memory15LoadWithoutCastENSE_16StoreWithoutCastEEEviT_T0_T2_T3_T4_T5_ --------------------------
	.section	.nv.constant0._ZN2at6native27unrolled_elementwise_kernelIZZZNS0_54_GLOBAL__N__7dbc7496_16_ComplexKernel_cu_b2145a98_310717polar_kernel_cudaERNS_14TensorIteratorEENKUlvE_clEvENKUlvE_clEvEUlddE_St5arrayIPcLm3EELi4E23TrivialOffsetCalculatorILi2EjESB_ILi1EjENS0_6memory15LoadWithoutCastENSE_16StoreWithoutCastEEEviT_T0_T2_T3_T4_T5_,"a",@progbits
	.sectionflags	@""
	.align	4
.nv.constant0._ZN2at6native27unrolled_elementwise_kernelIZZZNS0_54_GLOBAL__N__7dbc7496_16_ComplexKernel_cu_b2145a98_310717polar_kernel_cudaERNS_14TensorIteratorEENKUlvE_clEvENKUlvE_clEvEUlddE_St5arrayIPcLm3EELi4E23TrivialOffsetCalculatorILi2EjESB_ILi1EjENS0_6memory15LoadWithoutCastENSE_16StoreWithoutCastEEEviT_T0_T2_T3_T4_T5_:
	.zero		388


//--------------------- .nv.constant2._ZN2at6native29vectorized_elementwise_kernelILi2EZZZNS0_54_GLOBAL__N__7dbc7496_16_ComplexKernel_cu_b2145a98_310717polar_kernel_cudaERNS_14TensorIteratorEENKUlvE_clEvENKUlvE_clEvEUlddE_St5arrayIPcLm3EEEEviT0_T1_ --------------------------
	.section	.nv.constant2._ZN2at6native29vectorized_elementwise_kernelILi2EZZZNS0_54_GLOBAL__N__7dbc7496_16_ComplexKernel_cu_b2145a98_310717polar_kernel_cudaERNS_14TensorIteratorEENKUlvE_clEvENKUlvE_clEvEUlddE_St5arrayIPcLm3EEEEviT0_T1_,"a",@progbits
	.sectionflags	@""
	.align	4
.nv.constant2._ZN2at6native29vectorized_elementwise_kernelILi2EZZZNS0_54_GLOBAL__N__7dbc7496_16_ComplexKernel_cu_b2145a98_310717polar_kernel_cudaERNS_14TensorIteratorEENKUlvE_clEvENKUlvE_clEvEUlddE_St5arrayIPcLm3EEEEviT0_T1_:
        /*0000*/ 	.byte	0x83, 0xc8, 0xc9, 0x6d, 0x30, 0x5f, 0xe4, 0x3f, 0x18, 0x2d, 0x44, 0x54, 0xfb, 0x21, 0xf9, 0x3f
        /*0010*/ 	.byte	0x00, 0x5c, 0x14, 0x33, 0x26, 0xa6, 0x91, 0x3c, 0xc0, 0x49, 0x20, 0x25, 0x9a, 0x83, 0x7b, 0x39


//--------------------- .nv.constant0._ZN2at6native29vectorized_elementwise_kernelILi2EZZZNS0_54_GLOBAL__N__7dbc7496_16_ComplexKernel_cu_b2145a98_310717polar_kernel_cudaERNS_14TensorIteratorEENKUlvE_clEvENKUlvE_clEvEUlddE_St5arrayIPcLm3EEEEviT0_T1_ --------------------------
	.section	.nv.constant0._ZN2at6native29vectorized_elementwise_kernelILi2EZZZNS0_54_GLOBAL__N__7dbc7496_16_ComplexKernel_cu_b2145a98_310717polar_kernel_cudaERNS_14TensorIteratorEENKUlvE_clEvENKUlvE_clEvEUlddE_St5arrayIPcLm3EEEEviT0_T1_,"a",@progbits
	.sectionflags	@""
	.align	4
.nv.constant0._ZN2at6native29vectorized_elementwise_kernelILi2EZZZNS0_54_GLOBAL__N__7dbc7496_16_ComplexKernel_cu_b2145a98_310717polar_kernel_cudaERNS_14TensorIteratorEENKUlvE_clEvENKUlvE_clEvEUlddE_St5arrayIPcLm3EEEEviT0_T1_:
	.zero		384


//--------------------- .nv.constant2._ZN2at6native29vectorized_elementwise_kernelILi4EZZZNS0_54_GLOBAL__N__7dbc7496_16_ComplexKernel_cu_b2145a98_310717polar_kernel_cudaERNS_14TensorIteratorEENKUlvE_clEvENKUlvE_clEvEUlddE_St5arrayIPcLm3EEEEviT0_T1_ --------------------------
	.section	.nv.constant2._ZN2at6native29vectorized_elementwise_kernelILi4EZZZNS0_54_GLOBAL__N__7dbc7496_16_ComplexKernel_cu_b2145a98_310717polar_kernel_cudaERNS_14TensorIteratorEENKUlvE_clEvENKUlvE_clEvEUlddE_St5arrayIPcLm3EEEEviT0_T1_,"a",@progbits
	.sectionflags	@""
	.align	4
.nv.constant2._ZN2at6native29vectorized_elementwise_kernelILi4EZZZNS0_54_GLOBAL__N__7dbc7496_16_ComplexKernel_cu_b2145a98_310717polar_kernel_cudaERNS_14TensorIteratorEENKUlvE_clEvENKUlvE_clEvEUlddE_St5arrayIPcLm3EEEEviT0_T1_:
        /*0000*/ 	.byte	0x83, 0xc8, 0xc9, 0x6d, 0x30, 0x5f, 0xe4, 0x3f, 0x18, 0x2d, 0x44, 0x54, 0xfb, 0x21, 0xf9, 0x3f
        /*0010*/ 	.byte	0x00, 0x5c, 0x14, 0x33, 0x26, 0xa6, 0x91, 0x3c, 0xc0, 0x49, 0x20, 0x25, 0x9a, 0x83, 0x7b, 0x39


//--------------------- .nv.constant0._ZN2at6native29vectorized_elementwise_kernelILi4EZZZNS0_54_GLOBAL__N__7dbc7496_16_ComplexKernel_cu_b2145a98_310717polar_kernel_cudaERNS_14TensorIteratorEENKUlvE_clEvENKUlvE_clEvEUlddE_St5arrayIPcLm3EEEEviT0_T1_ --------------------------
	.section	.nv.constant0._ZN2at6native29vectorized_elementwise_kernelILi4EZZZNS0_54_GLOBAL__N__7dbc7496_16_ComplexKernel_cu_b2145a98_310717polar_kernel_cudaERNS_14TensorIteratorEENKUlvE_clEvENKUlvE_clEvEUlddE_St5arrayIPcLm3EEEEviT0_T1_,"a",@progbits
	.sectionflags	@""
	.align	4
.nv.constant0._ZN2at6native29vectorized_elementwise_kernelILi4EZZZNS0_54_GLOBAL__N__7dbc7496_16_ComplexKernel_cu_b2145a98_310717polar_kernel_cudaERNS_14TensorIteratorEENKUlvE_clEvENKUlvE_clEvEUlddE_St5arrayIPcLm3EEEEviT0_T1_:
	.zero		384


//--------------------- .nv.constant0._ZN2at6native29vectorized_elementwise_kernelILi8EZZZNS0_54_GLOBAL__N__7dbc7496_16_ComplexKernel_cu_b2145a98_310717polar_kernel_cudaERNS_14TensorIteratorEENKUlvE_clEvENKUlvE_clEvEUlddE_St5arrayIPcLm3EEEEviT0_T1_ --------------------------
	.section	.nv.constant0._ZN2at6native29vectorized_elementwise_kernelILi8EZZZNS0_54_GLOBAL__N__7dbc7496_16_ComplexKernel_cu_b2145a98_310717polar_kernel_cudaERNS_14TensorIteratorEENKUlvE_clEvENKUlvE_clEvEUlddE_St5arrayIPcLm3EEEEviT0_T1_,"a",@progbits
	.sectionflags	@""
	.align	4
.nv.constant0._ZN2at6native29vectorized_elementwise_kernelILi8EZZZNS0_54_GLOBAL__N__7dbc7496_16_ComplexKernel_cu_b2145a98_310717polar_kernel_cudaERNS_14TensorIteratorEENKUlvE_clEvENKUlvE_clEvEUlddE_St5arrayIPcLm3EEEEviT0_T1_:
	.zero		384


//--------------------- .nv.constant2._ZN2at6native18elementwise_kernelILi128ELi4EZNS0_15gpu_kernel_implIZZZNS0_54_GLOBAL__N__7dbc7496_16_ComplexKernel_cu_b2145a98_310719complex_kernel_cudaERNS_14TensorIteratorEENKUlvE_clEvENKUlvE1_clEvEUlN3c104HalfES9_E_EEvRNS_18TensorIteratorBaseERKT_EUliE_EEviT1_ --------------------------
	.section	.nv.constant2._ZN2at6native18elementwise_kernelILi128ELi4EZNS0_15gpu_kernel_implIZZZNS0_54_GLOBAL__N__7dbc7496_16_ComplexKernel_cu_b2145a98_310719complex_kernel_cudaERNS_14TensorIteratorEENKUlvE_clEvENKUlvE1_clEvEUlN3c104HalfES9_E_EEvRNS_18TensorIteratorBaseERKT_EUliE_EEviT1_,"a",@progbits
	.sectionflags	@""
	.align	4
.nv.constant2._ZN2at6native18elementwise_kernelILi128ELi4EZNS0_15gpu_kernel_implIZZZNS0_54_GLOBAL__N__7dbc7496_16_ComplexKernel_cu_b2145a98_310719complex_kernel_cudaERNS_14TensorIteratorEENKUlvE_clEvENKUlvE1_clEvEUlN3c104HalfES9_E_EEvRNS_18TensorIteratorBaseERKT_EUliE_EEviT1_:
        /*0000*/ 	.byte	0x00, 0x00, 0x00, 0xf0, 0xff, 0xff, 0x0f, 0x38


//--------------------- .nv.constant0._ZN2at6native18elementwise_kernelILi128ELi4EZNS0_15gpu_kernel_implIZZZNS0_54_GLOBAL__N__7dbc7496_16_ComplexKernel_cu_b2145a98_310719complex_kernel_cudaERNS_14TensorIteratorEENKUlvE_clEvENKUlvE1_clEvEUlN3c104HalfES9_E_EEvRNS_18TensorIteratorBaseERKT_EUliE_EEviT1_ --------------------------
	.section	.nv.constant0._ZN2at6native18elementwise_kernelILi128ELi4EZNS0_15gpu_kernel_implIZZZNS0_54_GLOBAL__N__7dbc7496_16_ComplexKernel_cu_b2145a98_310719complex_kernel_cudaERNS_14TensorIteratorEENKUlvE_clEvENKUlvE1_clEvEUlN3c104HalfES9_E_EEvRNS_18TensorIteratorBaseERKT_EUliE_EEviT1_,"a",@progbits
	.sectionflags	@""
	.align	4
.nv.constant0._ZN2at6native18elementwise_kernelILi128ELi4EZNS0_15gpu_kernel_implIZZZNS0_54_GLOBAL__N__7dbc7496_16_ComplexKernel_cu_b2145a98_310719complex_kernel_cudaERNS_14TensorIteratorEENKUlvE_clEvENKUlvE1_clEvEUlN3c104HalfES9_E_EEvRNS_18TensorIteratorBaseERKT_EUliE_EEviT1_:
	.zero		1008


//--------------------- .nv.constant2._ZN2at6native27unrolled_elementwise_kernelIZZZNS0_54_GLOBAL__N__7dbc7496_16_ComplexKernel_cu_b2145a98_310719complex_kernel_cudaERNS_14TensorIteratorEENKUlvE_clEvENKUlvE1_clEvEUlN3c104HalfES8_E_St5arrayIPcLm3EELi4E23TrivialOffsetCalculatorILi2EjESD_ILi1EjENS0_6memory12LoadWithCastILi2EEENSG_13StoreWithCastILi1EEEEEviT_T0_T2_T3_T4_T5_ --------------------------
	.section	.nv.constant2._ZN2at6native27unrolled_elementwise_kernelIZZZNS0_54_GLOBAL__N__7dbc7496_16_ComplexKernel_cu_b2145a98_310719complex_kernel_cudaERNS_14TensorIteratorEENKUlvE_clEvENKUlvE1_clEvEUlN3c104HalfES8_E_St5arrayIPcLm3EELi4E23TrivialOffsetCalculatorILi2EjESD_ILi1EjENS0_6memory12LoadWithCastILi2EEENSG_13StoreWithCastILi1EEEEEviT_T0_T2_T3_T4_T5_,"a",@progbits
	.sectionflags	@""
	.align	4
.nv.constant2._ZN2at6native27unrolled_elementwise_kernelIZZZNS0_54_GLOBAL__N__7dbc7496_16_ComplexKernel_cu_b2145a98_310719complex_kernel_cudaERNS_14TensorIteratorEENKUlvE_clEvENKUlvE1_clEvEUlN3c104HalfES8_E_St5arrayIPcLm3EELi4E23TrivialOffsetCalculatorILi2EjESD_ILi1EjENS0_6memory12LoadWithCastILi2EEENSG_13StoreWithCastILi1EEEEEviT_T0_T2_T3_T4_T5_:
        /*0000*/ 	.byte	0x00, 0x00, 0x00, 0xf0, 0xff, 0xff, 0x0f, 0x38


//--------------------- .nv.constant0._ZN2at6native27unrolled_elementwise_kernelIZZZNS0_54_GLOBAL__N__7dbc7496_16_ComplexKernel_cu_b2145a98_310719complex_kernel_cudaERNS_14TensorIteratorEENKUlvE_clEvENKUlvE1_clEvEUlN3c104HalfES8_E_St5arrayIPcLm3EELi4E23TrivialOffsetCalculatorILi2EjESD_ILi1EjENS0_6memory12LoadWithCastILi2EEENSG_13StoreWithCastILi1EEEEEviT_T0_T2_T3_T4_T5_ --------------------------
	.section	.nv.constant0._ZN2at6native27unrolled_elementwise_kernelIZZZNS0_54_GLOBAL__N__7dbc7496_16_ComplexKernel_cu_b2145a98_310719complex_kernel_cudaERNS_14TensorIteratorEENKUlvE_clEvENKUlvE1_clEvEUlN3c104HalfES8_E_St5arrayIPcLm3EELi4E23TrivialOffsetCalculatorILi2EjESD_ILi1EjENS0_6memory12LoadWithCastILi2EEENSG_13StoreWithCastILi1EEEEEviT_T0_T2_T3_T4_T5_,"a",@progbits
	.sectionflags	@""
	.align	4
.nv.constant0._ZN2at6native27unrolled_elementwise_kernelIZZZNS0_54_GLOBAL__N__7dbc7496_16_ComplexKernel_cu_b2145a98_310719complex_kernel_cudaERNS_14TensorIteratorEENKUlvE_clEvENKUlvE1_clEvEUlN3c104HalfES8_E_St5arrayIPcLm3EELi4E23TrivialOffsetCalculatorILi2EjESD_ILi1EjENS0_6memory12LoadWithCastILi2EEENSG_13StoreWithCastILi1EEEEEviT_T0_T2_T3_T4_T5_:
	.zero		408


//--------------------- .nv.constant0._ZN2at6native18elementwise_kernelILi128ELi2EZNS0_22gpu_kernel_impl_nocastIZZZNS0_54_GLOBAL__N__7dbc7496_16_ComplexKernel_cu_b2145a98_310719complex_kernel_cudaERNS_14TensorIteratorEENKUlvE_clEvENKUlvE1_clEvEUlN3c104HalfES9_E_EEvRNS_18TensorIteratorBaseERKT_EUliE_EEviT1_ --------------------------
	.section	.nv.constant0._ZN2at6native18elementwise_kernelILi128ELi2EZNS0_22gpu_kernel_impl_nocastIZZZNS0_54_GLOBAL__N__7dbc7496_16_ComplexKernel_cu_b2145a98_310719complex_kernel_cudaERNS_14TensorIteratorEENKUlvE_clEvENKUlvE1_clEvEUlN3c104HalfES9_E_EEvRNS_18TensorIteratorBaseERKT_EUliE_EEviT1_,"a",@progbits
	.sectionflags	@""
	.align	4
.nv.constant0._ZN2at6native18elementwise_kernelILi128ELi2EZNS0_22gpu_kernel_impl_nocastIZZZNS0_54_GLOBAL__N__7dbc7496_16_ComplexKernel_cu_b2145a98_310719complex_kernel_cudaERNS_14TensorIteratorEENKUlvE_clEvENKUlvE1_clEvEUlN3c104HalfES9_E_EEvRNS_18TensorIteratorBaseERKT_EUliE_EEviT1_:
	.zero		1008


//--------------------- .nv.constant0._ZN2at6native27unrolled_elementwise_kernelIZZZNS0_54_GLOBAL__N__7dbc7496_16_ComplexKernel_cu_b2145a98_310719complex_kernel_cudaERNS_14TensorIteratorEENKUlvE_clEvENKUlvE1_clEvEUlN3c104HalfES8_E_St5arrayIPcLm3EELi4E23TrivialOffsetCalculatorILi2EjESD_ILi1EjENS0_6memory15LoadWithoutCastENSG_16StoreWithoutCastEEEviT_T0_T2_T3_T4_T5_ --------------------------
	.section	.nv.constant0._ZN2at6native27unrolled_elementwise_kernelIZZZNS0_54_GLOBAL__N__7dbc7496_16_ComplexKernel_cu_b2145a98_310719complex_kernel_cudaERNS_14TensorIteratorEENKUlvE_clEvENKUlvE1_clEvEUlN3c104HalfES8_E_St5arrayIPcLm3EELi4E23TrivialOffsetCalculatorILi2EjESD_ILi1EjENS0_6memory15LoadWithoutCastENSG_16StoreWithoutCastEEEviT_T0_T2_T3_T4_T5_,"a",@progbits
	.sectionflags	@""
	.align	4
.nv.constant0._ZN2at6native27unrolled_elementwise_kernelIZZZNS0_54_GLOBAL__N__7dbc7496_16_ComplexKernel_cu_b2145a98_310719complex_kernel_cudaERNS_14TensorIteratorEENKUlvE_clEvENKUlvE1_clEvEUlN3c104HalfES8_E_St5arrayIPcLm3EELi4E23TrivialOffsetCalculatorILi2EjESD_ILi1EjENS0_6memory15LoadWithoutCastENSG_16StoreWithoutCastEEEviT_T0_T2_T3_T4_T5_:
	.zero		388


//--------------------- .nv.constant0._ZN2at6native29vectorized_elementwise_kernelILi2EZZZNS0_54_GLOBAL__N__7dbc7496_16_ComplexKernel_cu_b2145a98_310719complex_kernel_cudaERNS_14TensorIteratorEENKUlvE_clEvENKUlvE1_clEvEUlN3c104HalfES8_E_St5arrayIPcLm3EEEEviT0_T1_ --------------------------
	.section	.nv.constant0._ZN2at6native29vectorized_elementwise_kernelILi2EZZZNS0_54_GLOBAL__N__7dbc7496_16_ComplexKernel_cu_b2145a98_310719complex_kernel_cudaERNS_14TensorIteratorEENKUlvE_clEvENKUlvE1_clEvEUlN3c104HalfES8_E_St5arrayIPcLm3EEEEviT0_T1_,"a",@progbits
	.sectionflags	@""
	.align	4
.nv.constant0._ZN2at6native29vectorized_elementwise_kernelILi2EZZZNS0_54_GLOBAL__N__7dbc7496_16_ComplexKernel_cu_b2145a98_310719complex_kernel_cudaERNS_14TensorIteratorEENKUlvE_clEvENKUlvE1_clEvEUlN3c104HalfES8_E_St5arrayIPcLm3EEEEviT0_T1_:
	.zero		384


//--------------------- .nv.constant0._ZN2at6native29vectorized_elementwise_kernelILi4EZZZNS0_54_GLOBAL__N__7dbc7496_16_ComplexKernel_cu_b2145a98_310719complex_kernel_cudaERNS_14TensorIteratorEENKUlvE_clEvENKUlvE1_clEvEUlN3c104HalfES8_E_St5arrayIPcLm3EEEEviT0_T1_ --------------------------
	.section	.nv.constant0._ZN2at6native29vectorized_elementwise_kernelILi4EZZZNS0_54_GLOBAL__N__7dbc7496_16_ComplexKernel_cu_b2145a98_310719complex_kernel_cudaERNS_14TensorIteratorEENKUlvE_clEvENKUlvE1_clEvEUlN3c104HalfES8_E_St5arrayIPcLm3EEEEviT0_T1_,"a",@progbits
	.sectionflags	@""
	.align	4
.nv.constant0._ZN2at6native29vectorized_elementwise_kernelILi4EZZZNS0_54_GLOBAL__N__7dbc7496_16_ComplexKernel_cu_b2145a98_310719complex_kernel_cudaERNS_14TensorIteratorEENKUlvE_clEvENKUlvE1_clEvEUlN3c104HalfES8_E_St5arrayIPcLm3EEEEviT0_T1_:
	.zero		384


//--------------------- .nv.constant0._ZN2at6native29vectorized_elementwise_kernelILi8EZZZNS0_54_GLOBAL__N__7dbc7496_16_ComplexKernel_cu_b2145a98_310719complex_kernel_cudaERNS_14TensorIteratorEENKUlvE_clEvENKUlvE1_clEvEUlN3c104HalfES8_E_St5arrayIPcLm3EEEEviT0_T1_ --------------------------
	.section	.nv.constant0._ZN2at6native29vectorized_elementwise_kernelILi8EZZZNS0_54_GLOBAL__N__7dbc7496_16_ComplexKernel_cu_b2145a98_310719complex_kernel_cudaERNS_14TensorIteratorEENKUlvE_clEvENKUlvE1_clEvEUlN3c104HalfES8_E_St5arrayIPcLm3EEEEviT0_T1_,"a",@progbits
	.sectionflags	@""
	.align	4
.nv.constant0._ZN2at6native29vectorized_elementwise_kernelILi8EZZZNS0_54_GLOBAL__N__7dbc7496_16_ComplexKernel_cu_b2145a98_310719complex_kernel_cudaERNS_14TensorIteratorEENKUlvE_clEvENKUlvE1_clEvEUlN3c104HalfES8_E_St5arrayIPcLm3EEEEviT0_T1_:
	.zero		384


//--------------------- .nv.constant2._ZN2at6native18elementwise_kernelILi128ELi4EZNS0_15gpu_kernel_implIZZZNS0_54_GLOBAL__N__7dbc7496_16_ComplexKernel_cu_b2145a98_310719complex_kernel_cudaERNS_14TensorIteratorEENKUlvE_clEvENKUlvE0_clEvEUlffE_EEvRNS_18TensorIteratorBaseERKT_EUliE_EEviT1_ --------------------------
	.section	.nv.constant2._ZN2at6native18elementwise_kernelILi128ELi4EZNS0_15gpu_kernel_implIZZZNS0_54_GLOBAL__N__7dbc7496_16_ComplexKernel_cu_b2145a98_310719complex_kernel_cudaERNS_14TensorIteratorEENKUlvE_clEvENKUlvE0_clEvEUlffE_EEvRNS_18TensorIteratorBaseERKT_EUliE_EEviT1_,"a",@progbits
	.sectionflags	@""
	.align	4
.nv.constant2._ZN2at6native18elementwise_kernelILi128ELi4EZNS0_15gpu_kernel_implIZZZNS0_54_GLOBAL__N__7dbc7496_16_ComplexKernel_cu_b2145a98_310719complex_kernel_cudaERNS_14TensorIteratorEENKUlvE_clEvENKUlvE0_clEvEUlffE_EEvRNS_18TensorIteratorBaseERKT_EUliE_EEviT1_:
        /*0000*/ 	.byte	0x00, 0x00, 0x00, 0xf0, 0xff, 0xff, 0x0f, 0x38


//--------------------- .nv.constant0._ZN2at6native18elementwise_kernelILi128ELi4EZNS0_15gpu_kernel_implIZZZNS0_54_GLOBAL__N__7dbc7496_16_ComplexKernel_cu_b2145a98_310719complex_kernel_cudaERNS_14TensorIteratorEENKUlvE_clEvENKUlvE0_clEvEUlffE_EEvRNS_18TensorIteratorBaseERKT_EUliE_EEviT1_ --------------------------
	.section	.nv.constant0._ZN2at6native18elementwise_kernelILi128ELi4EZNS0_15gpu_kernel_implIZZZNS0_54_GLOBAL__N__7dbc7496_16_ComplexKernel_cu_b2145a98_310719complex_kernel_cudaERNS_14TensorIteratorEENKUlvE_clEvENKUlvE0_clEvEUlffE_EEvRNS_18TensorIteratorBaseERKT_EUliE_EEviT1_,"a",@progbits
	.sectionflags	@""
	.align	4
.nv.constant0._ZN2at6native18elementwise_kernelILi128ELi4EZNS0_15gpu_kernel_implIZZZNS0_54_GLOBAL__N__7dbc7496_16_ComplexKernel_cu_b2145a98_310719complex_kernel_cudaERNS_14TensorIteratorEENKUlvE_clEvENKUlvE0_clEvEUlffE_EEvRNS_18TensorIteratorBaseERKT_EUliE_EEviT1_:
	.zero		1008


//--------------------- .nv.constant2._ZN2at6native27unrolled_elementwise_kernelIZZZNS0_54_GLOBAL__N__7dbc7496_16_ComplexKernel_cu_b2145a98_310719complex_kernel_cudaERNS_14TensorIteratorEENKUlvE_clEvENKUlvE0_clEvEUlffE_St5arrayIPcLm3EELi4E23TrivialOffsetCalculatorILi2EjESB_ILi1EjENS0_6memory12LoadWithCastILi2EEENSE_13StoreWithCastILi1EEEEEviT_T0_T2_T3_T4_T5_ --------------------------
	.section	.nv.constant2._ZN2at6native27unrolled_elementwise_kernelIZZZNS0_54_GLOBAL__N__7dbc7496_16_ComplexKernel_cu_b2145a98_310719complex_kernel_cudaERNS_14TensorIteratorEENKUlvE_clEvENKUlvE0_clEvEUlffE_St5arrayIPcLm3EELi4E23TrivialOffsetCalculatorILi2EjESB_ILi1EjENS0_6memory12LoadWithCastILi2EEENSE_13StoreWithCastILi1EEEEEviT_T0_T2_T3_T4_T5_,"a",@progbits
	.sectionflags	@""
	.align	4
.nv.constant2._ZN2at6native27unrolled_elementwise_kernelIZZZNS0_54_GLOBAL__N__7dbc7496_16_ComplexKernel_cu_b2145a98_310719complex_kernel_cudaERNS_14TensorIteratorEENKUlvE_clEvENKUlvE0_clEvEUlffE_St5arrayIPcLm3EELi4E23TrivialOffsetCalculatorILi2EjESB_ILi1EjENS0_6memory12LoadWithCastILi2EEENSE_13StoreWithCastILi1EEEEEviT_T0_T2_T3_T4_T5_:
        /*0000*/ 	.byte	0x00, 0x00, 0x00, 0xf0, 0xff, 0xff, 0x0f, 0x38


//--------------------- .nv.constant0._ZN2at6native27unrolled_elementwise_kernelIZZZNS0_54_GLOBAL__N__7dbc7496_16_ComplexKernel_cu_b2145a98_310719complex_kernel_cudaERNS_14TensorIteratorEENKUlvE_clEvENKUlvE0_clEvEUlffE_St5arrayIPcLm3EELi4E23TrivialOffsetCalculatorILi2EjESB_ILi1EjENS0_6memory12LoadWithCastILi2EEENSE_13StoreWithCastILi1EEEEEviT_T0_T2_T3_T4_T5_ --------------------------
	.section	.nv.constant0._ZN2at6native27unrolled_elementwise_kernelIZZZNS0_54_GLOBAL__N__7dbc7496_16_ComplexKernel_cu_b2145a98_310719complex_kernel_cudaERNS_14TensorIteratorEENKUlvE_clEvENKUlvE0_clEvEUlffE_St5arrayIPcLm3EELi4E23TrivialOffsetCalculatorILi2EjESB_ILi1EjENS0_6memory12LoadWithCastILi2EEENSE_13StoreWithCastILi1EEEEEviT_T0_T2_T3_T4_T5_,"a",@progbits
	.sectionflags	@""
	.align	4
.nv.constant0._ZN2at6native27unrolled_elementwise_kernelIZZZNS0_54_GLOBAL__N__7dbc7496_16_ComplexKernel_cu_b2145a98_310719complex_kernel_cudaERNS_14TensorIteratorEENKUlvE_clEvENKUlvE0_clEvEUlffE_St5arrayIPcLm3EELi4E23TrivialOffsetCalculatorILi2EjESB_ILi1EjENS0_6memory12LoadWithCastILi2EEENSE_13StoreWithCastILi1EEEEEviT_T0_T2_T3_T4_T5_:
	.zero		408


//--------------------- .nv.constant0._ZN2at6native18elementwise_kernelILi128ELi2EZNS0_22gpu_kernel_impl_nocastIZZZNS0_54_GLOBAL__N__7dbc7496_16_ComplexKernel_cu_b2145a98_310719complex_kernel_cudaERNS_14TensorIteratorEENKUlvE_clEvENKUlvE0_clEvEUlffE_EEvRNS_18TensorIteratorBaseERKT_EUliE_EEviT1_ --------------------------
	.section	.nv.constant0._ZN2at6native18elementwise_kernelILi128ELi2EZNS0_22gpu_kernel_impl_nocastIZZZNS0_54_GLOBAL__N__7dbc7496_16_ComplexKernel_cu_b2145a98_310719complex_kernel_cudaERNS_14TensorIteratorEENKUlvE_clEvENKUlvE0_clEvEUlffE_EEvRNS_18TensorIteratorBaseERKT_EUliE_EEviT1_,"a",@progbits
	.sectionflags	@""
	.align	4
.nv.constant0._ZN2at6native18elementwise_kernelILi128ELi2EZNS0_22gpu_kernel_impl_nocastIZZZNS0_54_GLOBAL__N__7dbc7496_16_ComplexKernel_cu_b2145a98_310719complex_kernel_cudaERNS_14TensorIteratorEENKUlvE_clEvENKUlvE0_clEvEUlffE_EEvRNS_18TensorIteratorBaseERKT_EUliE_EEviT1_:
	.zero		1008


//--------------------- .nv.constant0._ZN2at6native27unrolled_elementwise_kernelIZZZNS0_54_GLOBAL__N__7dbc7496_16_ComplexKernel_cu_b2145a98_310719complex_kernel_cudaERNS_14TensorIteratorEENKUlvE_clEvENKUlvE0_clEvEUlffE_St5arrayIPcLm3EELi4E23TrivialOffsetCalculatorILi2EjESB_ILi1EjENS0_6memory15LoadWithoutCastENSE_16StoreWithoutCastEEEviT_T0_T2_T3_T4_T5_ --------------------------
	.section	.nv.constant0._ZN2at6native27unrolled_elementwise_kernelIZZZNS0_54_GLOBAL__N__7dbc7496_16_ComplexKernel_cu_b2145a98_310719complex_kernel_cudaERNS_14TensorIteratorEENKUlvE_clEvENKUlvE0_clEvEUlffE_St5arrayIPcLm3EELi4E23TrivialOffsetCalculatorILi2EjESB_ILi1EjENS0_6memory15LoadWithoutCastENSE_16StoreWithoutCastEEEviT_T0_T2_T3_T4_T5_,"a",@progbits
	.sectionflags	@""
	.align	4
.nv.constant0._ZN2at6native27unrolled_elementwise_kernelIZZZNS0_54_GLOBAL__N__7dbc7496_16_ComplexKernel_cu_b2145a98_310719complex_kernel_cudaERNS_14TensorIteratorEENKUlvE_clEvENKUlvE0_clEvEUlffE_St5arrayIPcLm3EELi4E23TrivialOffsetCalculatorILi2EjESB_ILi1EjENS0_6memory15LoadWithoutCastENSE_16StoreWithoutCastEEEviT_T0_T2_T3_T4_T5_:
	.zero		388


//--------------------- .nv.constant0._ZN2at6native29vectorized_elementwise_kernelILi2EZZZNS0_54_GLOBAL__N__7dbc7496_16_ComplexKernel_cu_b2145a98_310719complex_kernel_cudaERNS_14TensorIteratorEENKUlvE_clEvENKUlvE0_clEvEUlffE_St5arrayIPcLm3EEEEviT0_T1_ --------------------------
	.section	.nv.constant0._ZN2at6native29vectorized_elementwise_kernelILi2EZZZNS0_54_GLOBAL__N__7dbc7496_16_ComplexKernel_cu_b2145a98_310719complex_kernel_cudaERNS_14TensorIteratorEENKUlvE_clEvENKUlvE0_clEvEUlffE_St5arrayIPcLm3EEEEviT0_T1_,"a",@progbits
	.sectionflags	@""
	.align	4
.nv.constant0._ZN2at6native29vectorized_elementwise_kernelILi2EZZZNS0_54_GLOBAL__N__7dbc7496_16_ComplexKernel_cu_b2145a98_310719complex_kernel_cudaERNS_14TensorIteratorEENKUlvE_clEvENKUlvE0_clEvEUlffE_St5arrayIPcLm3EEEEviT0_T1_:
	.zero		384


//--------------------- .nv.constant0._ZN2at6native29vectorized_elementwise_kernelILi4EZZZNS0_54_GLOBAL__N__7dbc7496_16_ComplexKernel_cu_b2145a98_310719complex_kernel_cudaERNS_14TensorIteratorEENKUlvE_clEvENKUlvE0_clEvEUlffE_St5arrayIPcLm3EEEEviT0_T1_ --------------------------
	.section	.nv.constant0._ZN2at6native29vectorized_elementwise_kernelILi4EZZZNS0_54_GLOBAL__N__7dbc7496_16_ComplexKernel_cu_b2145a98_310719complex_kernel_cudaERNS_14TensorIteratorEENKUlvE_clEvENKUlvE0_clEvEUlffE_St5arrayIPcLm3EEEEviT0_T1_,"a",@progbits
	.sectionflags	@""
	.align	4
.nv.constant0._ZN2at6native29vectorized_elementwise_kernelILi4EZZZNS0_54_GLOBAL__N__7dbc7496_16_ComplexKernel_cu_b2145a98_310719complex_kernel_cudaERNS_14TensorIteratorEENKUlvE_clEvENKUlvE0_clEvEUlffE_St5arrayIPcLm3EEEEviT0_T1_:
	.zero		384


//--------------------- .nv.constant0._ZN2at6native29vectorized_elementwise_kernelILi8EZZZNS0_54_GLOBAL__N__7dbc7496_16_ComplexKernel_cu_b2145a98_310719complex_kernel_cudaERNS_14TensorIteratorEENKUlvE_clEvENKUlvE0_clEvEUlffE_St5arrayIPcLm3EEEEviT0_T1_ --------------------------
	.section	.nv.constant0._ZN2at6native29vectorized_elementwise_kernelILi8EZZZNS0_54_GLOBAL__N__7dbc7496_16_ComplexKernel_cu_b2145a98_310719complex_kernel_cudaERNS_14TensorIteratorEENKUlvE_clEvENKUlvE0_clEvEUlffE_St5arrayIPcLm3EEEEviT0_T1_,"a",@progbits
	.sectionflags	@""
	.align	4
.nv.constant0._ZN2at6native29vectorized_elementwise_kernelILi8EZZZNS0_54_GLOBAL__N__7dbc7496_16_ComplexKernel_cu_b2145a98_310719complex_kernel_cudaERNS_14TensorIteratorEENKUlvE_clEvENKUlvE0_clEvEUlffE_St5arrayIPcLm3EEEEviT0_T1_:
	.zero		384


//--------------------- .nv.constant2._ZN2at6native18elementwise_kernelILi128ELi4EZNS0_15gpu_kernel_implIZZZNS0_54_GLOBAL__N__7dbc7496_16_ComplexKernel_cu_b2145a98_310719complex_kernel_cudaERNS_14TensorIteratorEENKUlvE_clEvENKUlvE_clEvEUlddE_EEvRNS_18TensorIteratorBaseERKT_EUliE_EEviT1_ --------------------------
	.section	.nv.constant2._ZN2at6native18elementwise_kernelILi128ELi4EZNS0_15gpu_kernel_implIZZZNS0_54_GLOBAL__N__7dbc7496_16_ComplexKernel_cu_b2145a98_310719complex_kernel_cudaERNS_14TensorIteratorEENKUlvE_clEvENKUlvE_clEvEUlddE_EEvRNS_18TensorIteratorBaseERKT_EUliE_EEviT1_,"a",@progbits
	.sectionflags	@""
	.align	4
.nv.constant2._ZN2at6native18elementwise_kernelILi128ELi4EZNS0_15gpu_kernel_implIZZZNS0_54_GLOBAL__N__7dbc7496_16_ComplexKernel_cu_b2145a98_310719complex_kernel_cudaERNS_14TensorIteratorEENKUlvE_clEvENKUlvE_clEvEUlddE_EEvRNS_18TensorIteratorBaseERKT_EUliE_EEviT1_:
        /*0000*/ 	.byte	0x00, 0x00, 0x00, 0xf0, 0xff, 0xff, 0x0f, 0x38


//--------------------- .nv.constant0._ZN2at6native18elementwise_kernelILi128ELi4EZNS0_15gpu_kernel_implIZZZNS0_54_GLOBAL__N__7dbc7496_16_ComplexKernel_cu_b2145a98_310719complex_kernel_cudaERNS_14TensorIteratorEENKUlvE_clEvENKUlvE_clEvEUlddE_EEvRNS_18TensorIteratorBaseERKT_EUliE_EEviT1_ --------------------------
	.section	.nv.constant0._ZN2at6native18elementwise_kernelILi128ELi4EZNS0_15gpu_kernel_implIZZZNS0_54_GLOBAL__N__7dbc7496_16_ComplexKernel_cu_b2145a98_310719complex_kernel_cudaERNS_14TensorIteratorEENKUlvE_clEvENKUlvE_clEvEUlddE_EEvRNS_18TensorIteratorBaseERKT_EUliE_EEviT1_,"a",@progbits
	.sectionflags	@""
	.align	4
.nv.constant0._ZN2at6native18elementwise_kernelILi128ELi4EZNS0_15gpu_kernel_implIZZZNS0_54_GLOBAL__N__7dbc7496_16_ComplexKernel_cu_b2145a98_310719complex_kernel_cudaERNS_14TensorIteratorEENKUlvE_clEvENKUlvE_clEvEUlddE_EEvRNS_18TensorIteratorBaseERKT_EUliE_EEviT1_:
	.zero		1008


//--------------------- .nv.constant2._ZN2at6native27unrolled_elementwise_kernelIZZZNS0_54_GLOBAL__N__7dbc7496_16_ComplexKernel_cu_b2145a98_310719complex_kernel_cudaERNS_14TensorIteratorEENKUlvE_clEvENKUlvE_clEvEUlddE_St5arrayIPcLm3EELi4E23TrivialOffsetCalculatorILi2EjESB_ILi1EjENS0_6memory12LoadWithCastILi2EEENSE_13StoreWithCastILi1EEEEEviT_T0_T2_T3_T4_T5_ --------------------------
	.section	.nv.constant2._ZN2at6native27unrolled_elementwise_kernelIZZZNS0_54_GLOBAL__N__7dbc7496_16_ComplexKernel_cu_b2145a98_310719complex_kernel_cudaERNS_14TensorIteratorEENKUlvE_clEvENKUlvE_clEvEUlddE_St5arrayIPcLm3EELi4E23TrivialOffsetCalculatorILi2EjESB_ILi1EjENS0_6memory12LoadWithCastILi2EEENSE_13StoreWithCastILi1EEEEEviT_T0_T2_T3_T4_T5_,"a",@progbits
	.sectionflags	@""
	.align	4
.nv.constant2._ZN2at6native27unrolled_elementwise_kernelIZZZNS0_54_GLOBAL__N__7dbc7496_16_ComplexKernel_cu_b2145a98_310719complex_kernel_cudaERNS_14TensorIteratorEENKUlvE_clEvENKUlvE_clEvEUlddE_St5arrayIPcLm3EELi4E23TrivialOffsetCalculatorILi2EjESB_ILi1EjENS0_6memory12LoadWithCastILi2EEENSE_13StoreWithCastILi1EEEEEviT_T0_T2_T3_T4_T5_:
        /*0000*/ 	.byte	0x00, 0x00, 0x00, 0xf0, 0xff, 0xff, 0x0f, 0x38


//--------------------- .nv.constant0._ZN2at6native27unrolled_elementwise_kernelIZZZNS0_54_GLOBAL__N__7dbc7496_16_ComplexKernel_cu_b2145a98_310719complex_kernel_cudaERNS_14TensorIteratorEENKUlvE_clEvENKUlvE_clEvEUlddE_St5arrayIPcLm3EELi4E23TrivialOffsetCalculatorILi2EjESB_ILi1EjENS0_6memory12LoadWithCastILi2EEENSE_13StoreWithCastILi1EEEEEviT_T0_T2_T3_T4_T5_ --------------------------
	.section	.nv.constant0._ZN2at6native27unrolled_elementwise_kernelIZZZNS0_54_GLOBAL__N__7dbc7496_16_ComplexKernel_cu_b2145a98_310719complex_kernel_cudaERNS_14TensorIteratorEENKUlvE_clEvENKUlvE_clEvEUlddE_St5arrayIPcLm3EELi4E23TrivialOffsetCalculatorILi2EjESB_ILi1EjENS0_6memory12LoadWithCastILi2EEENSE_13StoreWithCastILi1EEEEEviT_T0_T2_T3_T4_T5_,"a",@progbits
	.sectionflags	@""
	.align	4
.nv.constant0._ZN2at6native27unrolled_elementwise_kernelIZZZNS0_54_GLOBAL__N__7dbc7496_16_ComplexKernel_cu_b2145a98_310719complex_kernel_cudaERNS_14TensorIteratorEENKUlvE_clEvENKUlvE_clEvEUlddE_St5arrayIPcLm3EELi4E23TrivialOffsetCalculatorILi2EjESB_ILi1EjENS0_6memory12LoadWithCastILi2EEENSE_13StoreWithCastILi1EEEEEviT_T0_T2_T3_T4_T5_:
	.zero		408


//--------------------- .nv.constant0._ZN2at6native18elementwise_kernelILi128ELi2EZNS0_22gpu_kernel_impl_nocastIZZZNS0_54_GLOBAL__N__7dbc7496_16_ComplexKernel_cu_b2145a98_310719complex_kernel_cudaERNS_14TensorIteratorEENKUlvE_clEvENKUlvE_clEvEUlddE_EEvRNS_18TensorIteratorBaseERKT_EUliE_EEviT1_ --------------------------
	.section	.nv.constant0._ZN2at6native18elementwise_kernelILi128ELi2EZNS0_22gpu_kernel_impl_nocastIZZZNS0_54_GLOBAL__N__7dbc7496_16_ComplexKernel_cu_b2145a98_310719complex_kernel_cudaERNS_14TensorIteratorEENKUlvE_clEvENKUlvE_clEvEUlddE_EEvRNS_18TensorIteratorBaseERKT_EUliE_EEviT1_,"a",@progbits
	.sectionflags	@""
	.align	4
.nv.constant0._ZN2at6native18elementwise_kernelILi128ELi2EZNS0_22gpu_kernel_impl_nocastIZZZNS0_54_GLOBAL__N__7dbc7496_16_ComplexKernel_cu_b2145a98_310719complex_kernel_cudaERNS_14TensorIteratorEENKUlvE_clEvENKUlvE_clEvEUlddE_EEvRNS_18TensorIteratorBaseERKT_EUliE_EEviT1_:
	.zero		1008


//--------------------- .nv.constant0._ZN2at6native27unrolled_elementwise_kernelIZZZNS0_54_GLOBAL__N__7dbc7496_16_ComplexKernel_cu_b2145a98_310719complex_kernel_cudaERNS_14TensorIteratorEENKUlvE_clEvENKUlvE_clEvEUlddE_St5arrayIPcLm3EELi4E23TrivialOffsetCalculatorILi2EjESB_ILi1EjENS0_6memory15LoadWithoutCastENSE_16StoreWithoutCastEEEviT_T0_T2_T3_T4_T5_ --------------------------
	.section	.nv.constant0._ZN2at6native27unrolled_elementwise_kernelIZZZNS0_54_GLOBAL__N__7dbc7496_16_ComplexKernel_cu_b2145a98_310719complex_kernel_cudaERNS_14TensorIteratorEENKUlvE_clEvENKUlvE_clEvEUlddE_St5arrayIPcLm3EELi4E23TrivialOffsetCalculatorILi2EjESB_ILi1EjENS0_6memory15LoadWithoutCastENSE_16StoreWithoutCastEEEviT_T0_T2_T3_T4_T5_,"a",@progbits
	.sectionflags	@""
	.align	4
.nv.constant0._ZN2at6native27unrolled_elementwise_kernelIZZZNS0_54_GLOBAL__N__7dbc7496_16_ComplexKernel_cu_b2145a98_310719complex_kernel_cudaERNS_14TensorIteratorEENKUlvE_clEvENKUlvE_clEvEUlddE_St5arrayIPcLm3EELi4E23TrivialOffsetCalculatorILi2EjESB_ILi1EjENS0_6memory15LoadWithoutCastENSE_16StoreWithoutCastEEEviT_T0_T2_T3_T4_T5_:
	.zero		388


//--------------------- .nv.constant0._ZN2at6native29vectorized_elementwise_kernelILi2EZZZNS0_54_GLOBAL__N__7dbc7496_16_ComplexKernel_cu_b2145a98_310719complex_kernel_cudaERNS_14TensorIteratorEENKUlvE_clEvENKUlvE_clEvEUlddE_St5arrayIPcLm3EEEEviT0_T1_ --------------------------
	.section	.nv.constant0._ZN2at6native29vectorized_elementwise_kernelILi2EZZZNS0_54_GLOBAL__N__7dbc7496_16_ComplexKernel_cu_b2145a98_310719complex_kernel_cudaERNS_14TensorIteratorEENKUlvE_clEvENKUlvE_clEvEUlddE_St5arrayIPcLm3EEEEviT0_T1_,"a",@progbits
	.sectionflags	@""
	.align	4
.nv.constant0._ZN2at6native29vectorized_elementwise_kernelILi2EZZZNS0_54_GLOBAL__N__7dbc7496_16_ComplexKernel_cu_b2145a98_310719complex_kernel_cudaERNS_14TensorIteratorEENKUlvE_clEvENKUlvE_clEvEUlddE_St5arrayIPcLm3EEEEviT0_T1_:
	.zero		384


//--------------------- .nv.constant0._ZN2at6native29vectorized_elementwise_kernelILi4EZZZNS0_54_GLOBAL__N__7dbc7496_16_ComplexKernel_cu_b2145a98_310719complex_kernel_cudaERNS_14TensorIteratorEENKUlvE_clEvENKUlvE_clEvEUlddE_St5arrayIPcLm3EEEEviT0_T1_ --------------------------
	.section	.nv.constant0._ZN2at6native29vectorized_elementwise_kernelILi4EZZZNS0_54_GLOBAL__N__7dbc7496_16_ComplexKernel_cu_b2145a98_310719complex_kernel_cudaERNS_14TensorIteratorEENKUlvE_clEvENKUlvE_clEvEUlddE_St5arrayIPcLm3EEEEviT0_T1_,"a",@progbits
	.sectionflags	@""
	.align	4
.nv.constant0._ZN2at6native29vectorized_elementwise_kernelILi4EZZZNS0_54_GLOBAL__N__7dbc7496_16_ComplexKernel_cu_b2145a98_310719complex_kernel_cudaERNS_14TensorIteratorEENKUlvE_clEvENKUlvE_clEvEUlddE_St5arrayIPcLm3EEEEviT0_T1_:
	.zero		384


//--------------------- .nv.constant0._ZN2at6native29vectorized_elementwise_kernelILi8EZZZNS0_54_GLOBAL__N__7dbc7496_16_ComplexKernel_cu_b2145a98_310719complex_kernel_cudaERNS_14TensorIteratorEENKUlvE_clEvENKUlvE_clEvEUlddE_St5arrayIPcLm3EEEEviT0_T1_ --------------------------
	.section	.nv.constant0._ZN2at6native29vectorized_elementwise_kernelILi8EZZZNS0_54_GLOBAL__N__7dbc7496_16_ComplexKernel_cu_b2145a98_310719complex_kernel_cudaERNS_14TensorIteratorEENKUlvE_clEvENKUlvE_clEvEUlddE_St5arrayIPcLm3EEEEviT0_T1_,"a",@progbits
	.sectionflags	@""
	.align	4
.nv.constant0._ZN2at6native29vectorized_elementwise_kernelILi8EZZZNS0_54_GLOBAL__N__7dbc7496_16_ComplexKernel_cu_b2145a98_310719complex_kernel_cudaERNS_14TensorIteratorEENKUlvE_clEvENKUlvE_clEvEUlddE_St5arrayIPcLm3EEEEviT0_T1_:
	.zero		384


//--------------------- .text._ZN2at6native18elementwise_kernelILi128ELi4EZNS0_15gpu_kernel_implIZZZNS0_54_GLOBAL__N__7dbc7496_16_ComplexKernel_cu_b2145a98_310717polar_kernel_cudaERNS_14TensorIteratorEENKUlvE_clEvENKUlvE0_clEvEUlffE_EEvRNS_18TensorIteratorBaseERKT_EUliE_EEviT1_ --------------------------
	.section	.text._ZN2at6native18elementwise_kernelILi128ELi4EZNS0_15gpu_kernel_implIZZZNS0_54_GLOBAL__N__7dbc7496_16_ComplexKernel_cu_b2145a98_310717polar_kernel_cudaERNS_14TensorIteratorEENKUlvE_clEvENKUlvE0_clEvEUlffE_EEvRNS_18TensorIteratorBaseERKT_EUliE_EEviT1_,"ax",@progbits
	.sectioninfo	@"SHI_REGISTERS=26"
	.align	128
        .global         _ZN2at6native18elementwise_kernelILi128ELi4EZNS0_15gpu_kernel_implIZZZNS0_54_GLOBAL__N__7dbc7496_16_ComplexKernel_cu_b2145a98_310717polar_kernel_cudaERNS_14TensorIteratorEENKUlvE_clEvENKUlvE0_clEvEUlffE_EEvRNS_18TensorIteratorBaseERKT_EUliE_EEviT1_
        .type           _ZN2at6native18elementwise_kernelILi128ELi4EZNS0_15gpu_kernel_implIZZZNS0_54_GLOBAL__N__7dbc7496_16_ComplexKernel_cu_b2145a98_310717polar_kernel_cudaERNS_14TensorIteratorEENKUlvE_clEvENKUlvE0_clEvEUlffE_EEvRNS_18TensorIteratorBaseERKT_EUliE_EEviT1_,@function
        .size           _ZN2at6native18elementwise_kernelILi128ELi4EZNS0_15gpu_kernel_implIZZZNS0_54_GLOBAL__N__7dbc7496_16_ComplexKernel_cu_b2145a98_310717polar_kernel_cudaERNS_14TensorIteratorEENKUlvE_clEvENKUlvE0_clEvEUlffE_EEvRNS_18TensorIteratorBaseERKT_EUliE_EEviT1_,(.L_x_4299 - _ZN2at6native18elementwise_kernelILi128ELi4EZNS0_15gpu_kernel_implIZZZNS0_54_GLOBAL__N__7dbc7496_16_ComplexKernel_cu_b2145a98_310717polar_kernel_cudaERNS_14TensorIteratorEENKUlvE_clEvENKUlvE0_clEvEUlffE_EEvRNS_18TensorIteratorBaseERKT_EUliE_EEviT1_)
        .other          _ZN2at6native18elementwise_kernelILi128ELi4EZNS0_15gpu_kernel_implIZZZNS0_54_GLOBAL__N__7dbc7496_16_ComplexKernel_cu_b2145a98_310717polar_kernel_cudaERNS_14TensorIteratorEENKUlvE_clEvENKUlvE0_clEvEUlffE_EEvRNS_18TensorIteratorBaseERKT_EUliE_EEviT1_,@"STO_CUDA_ENTRY STV_DEFAULT"
_ZN2at6native18elementwise_kernelILi128ELi4EZNS0_15gpu_kernel_implIZZZNS0_54_GLOBAL__N__7dbc7496_16_ComplexKernel_cu_b2145a98_310717polar_kernel_cudaERNS_14TensorIteratorEENKUlvE_clEvENKUlvE0_clEvEUlffE_EEvRNS_18TensorIteratorBaseERKT_EUliE_EEviT1_:
.text._ZN2at6native18elementwise_kernelILi128ELi4EZNS0_15gpu_kernel_implIZZZNS0_54_GLOBAL__N__7dbc7496_16_ComplexKernel_cu_b2145a98_310717polar_kernel_cudaERNS_14TensorIteratorEENKUlvE_clEvENKUlvE0_clEvEUlffE_EEvRNS_18TensorIteratorBaseERKT_EUliE_EEviT1_:
[----:B------:R-:W-:Y:S02]  /*0000*/  IMAD.MOV.U32 R1, RZ, RZ, c[0x0][0x28] ;  /* 0x00000a00ff017624 */ /* 0x000fe400078e00ff */
[----:B------:R-:W0:Y:S01]  /*0010*/  S2R R19, SR_CTAID.X ;  /* 0x0000000000137919 */ /* 0x000e220000002500 */
[----:B------:R-:W-:Y:S01]  /*0020*/  ULDC.64 UR36, c[0x0][0x118] ;  /* 0x0000460000247ab9 */ /* 0x000fe20000000a00 */
[----:B------:R-:W-:Y:S02]  /*0030*/  BSSY B7, `(.L_x_0) ;  /* 0x00003b4000077945 */ /* 0x000fe40003800000 */
[----:B------:R-:W0:Y:S02]  /*0040*/  S2R R18, SR_TID.X ;  /* 0x0000000000127919 */ /* 0x000e240000002100 */
[----:B0-----:R-:W-:-:S05]  /*0050*/  IMAD R23, R19, 0x200, R18 ;  /* 0x0000020013177824 */ /* 0x001fca00078e0212 */
[----:B------:R-:W-:-:S13]  /*0060*/  ISETP.GE.AND P0, PT, R23, c[0x0][0x160], PT ;  /* 0x0000580017007a0c */ /* 0x000fda0003f06270 */
[----:B------:R-:W-:Y:S05]  /*0070*/  @P0 BRA `(.L_x_1) ;  /* 0x00003af000000947 */ /* 0x000fea0003800000 */
[----:B------:R-:W-:Y:S01]  /*0080*/  ISETP.NE.AND P0, PT, RZ, c[0x0][0x168], PT ;  /* 0x00005a00ff007a0c */ /* 0x000fe20003f05270 */
[----:B------:R-:W-:Y:S02]  /*0090*/  IMAD.MOV.U32 R22, RZ, RZ, RZ ;  /* 0x000000ffff167224 */ /* 0x000fe400078e00ff */
[----:B------:R-:W-:Y:S02]  /*00a0*/  IMAD.MOV.U32 R0, RZ, RZ, RZ ;  /* 0x000000ffff007224 */ /* 0x000fe400078e00ff */
[----:B------:R-:W-:-:S08]  /*00b0*/  IMAD.MOV.U32 R16, RZ, RZ, RZ ;  /* 0x000000ffff107224 */ /* 0x000fd000078e00ff */
[----:B------:R-:W-:Y:S05]  /*00c0*/  @!P0 BRA `(.L_x_2) ;  /* 0x00000fa000008947 */ /* 0x000fea0003800000 */
[----:B------:R-:W-:Y:S02]  /*00d0*/  IMAD.MOV.U32 R22, RZ, RZ, RZ ;  /* 0x000000ffff167224 */ /* 0x000fe400078e00ff */
[----:B------:R-:W-:Y:S02]  /*00e0*/  IMAD.MOV.U32 R6, RZ, RZ, c[0x0][0x168] ;  /* 0x00005a00ff067624 */ /* 0x000fe400078e00ff */
[----:B------:R-:W-:-:S03]  /*00f0*/  IMAD.HI.U32 R4, R23, c[0x0][0x170], R22 ;  /* 0x00005c0017047a27 */ /* 0x000fc600078e0016 */
[----:B------:R-:W-:Y:S02]  /*0100*/  ISETP.NE.AND P0, PT, R6, 0x1, PT ;  /* 0x000000010600780c */ /* 0x000fe40003f05270 */
[----:B------:R-:W-:-:S05]  /*0110*/  SHF.R.U32.HI R5, RZ, c[0x0][0x174], R4 ;  /* 0x00005d00ff057a19 */ /* 0x000fca0000011604 */
[----:B------:R-:W-:-:S04]  /*0120*/  IMAD.MOV R0, RZ, RZ, -R5 ;  /* 0x000000ffff007224 */ /* 0x000fc800078e0a05 */
[----:B------:R-:W-:-:S04]  /*0130*/  IMAD R23, R0, c[0x0][0x16c], R23 ;  /* 0x00005b0000177a24 */ /* 0x000fc800078e0217 */
[C---:B------:R-:W-:Y:S02]  /*0140*/  IMAD R16, R23.reuse, c[0x0][0x298], RZ ;  /* 0x0000a60017107a24 */ /* 0x040fe400078e02ff */
[C---:B------:R-:W-:Y:S02]  /*0150*/  IMAD R0, R23.reuse, c[0x0][0x29c], RZ ;  /* 0x0000a70017007a24 */ /* 0x040fe400078e02ff */
[----:B------:R-:W-:Y:S01]  /*0160*/  IMAD R22, R23, c[0x0][0x2a0], RZ ;  /* 0x0000a80017167a24 */ /* 0x000fe200078e02ff */
[----:B------:R-:W-:Y:S05]  /*0170*/  @!P0 BRA `(.L_x_2) ;  /* 0x00000ef000008947 */ /* 0x000fea0003800000 */
[----:B------:R-:W-:Y:S01]  /*0180*/  IMAD.MOV.U32 R4, RZ, RZ, RZ ;  /* 0x000000ffff047224 */ /* 0x000fe200078e00ff */
[----:B------:R-:W-:-:S03]  /*0190*/  ISETP.NE.AND P0, PT, R6, 0x2, PT ;  /* 0x000000020600780c */ /* 0x000fc60003f05270 */
[----:B------:R-:W-:-:S05]  /*01a0*/  IMAD.HI.U32 R2, R5, c[0x0][0x17c], R4 ;  /* 0x00005f0005027a27 */ /* 0x000fca00078e0004 */
[----:B------:R-:W-:-:S05]  /*01b0*/  SHF.R.U32.HI R3, RZ, c[0x0][0x180], R2 ;  /* 0x00006000ff037a19 */ /* 0x000fca0000011602 */
[----:B------:R-:W-:-:S04]  /*01c0*/  IMAD.MOV R4, RZ, RZ, -R3 ;  /* 0x000000ffff047224 */ /* 0x000fc800078e0a03 */
[----:B------:R-:W-:-:S04]  /*01d0*/  IMAD R5, R4, c[0x0][0x178], R5 ;  /* 0x00005e0004057a24 */ /* 0x000fc800078e0205 */
[C---:B------:R-:W-:Y:S02]  /*01e0*/  IMAD R22, R5.reuse, c[0x0][0x2ac], RZ ;  /* 0x0000ab0005167a24 */ /* 0x040fe400078e02ff */
[C---:B------:R-:W-:Y:S02]  /*01f0*/  IMAD R16, R5.reuse, c[0x0][0x2a4], R16 ;  /* 0x0000a90005107a24 */ /* 0x040fe400078e0210 */
[----:B------:R-:W-:Y:S02]  /*0200*/  IMAD R0, R5, c[0x0][0x2a8], R0 ;  /* 0x0000aa0005007a24 */ /* 0x000fe400078e0200 */
[----:B------:R-:W-:Y:S01]  /*0210*/  IMAD R22, R23, c[0x0][0x2a0], R22 ;  /* 0x0000a80017167a24 */ /* 0x000fe200078e0216 */
[----:B------:R-:W-:Y:S05]  /*0220*/  @!P0 BRA `(.L_x_2) ;  /* 0x00000e4000008947 */ /* 0x000fea0003800000 */
[----:B------:R-:W-:Y:S01]  /*0230*/  IMAD.MOV.U32 R2, RZ, RZ, RZ ;  /* 0x000000ffff027224 */ /* 0x000fe200078e00ff */
[----:B------:R-:W-:-:S03]  /*0240*/  ISETP.NE.AND P0, PT, R6, 0x3, PT ;  /* 0x000000030600780c */ /* 0x000fc60003f05270 */
[----:B------:R-:W-:-:S05]  /*0250*/  IMAD.HI.U32 R4, R3, c[0x0][0x188], R2 ;  /* 0x0000620003047a27 */ /* 0x000fca00078e0002 */
[----:B------:R-:W-:-:S05]  /*0260*/  SHF.R.U32.HI R5, RZ, c[0x0][0x18c], R4 ;  /* 0x00006300ff057a19 */ /* 0x000fca0000011604 */
[----:B------:R-:W-:-:S04]  /*0270*/  IMAD.MOV R2, RZ, RZ, -R5 ;  /* 0x000000ffff027224 */ /* 0x000fc800078e0a05 */
[----:B------:R-:W-:-:S04]  /*0280*/  IMAD R3, R2, c[0x0][0x184], R3 ;  /* 0x0000610002037a24 */ /* 0x000fc800078e0203 */
[C---:B------:R-:W-:Y:S02]  /*0290*/  IMAD R16, R3.reuse, c[0x0][0x2b0], R16 ;  /* 0x0000ac0003107a24 */ /* 0x040fe400078e0210 */
[C---:B------:R-:W-:Y:S02]  /*02a0*/  IMAD R0, R3.reuse, c[0x0][0x2b4], R0 ;  /* 0x0000ad0003007a24 */ /* 0x040fe400078e0200 */
        /* <DEDUP_REMOVED lines=212> */
[----:B------:R-:W-:-:S04]  /*0ff0*/  IMAD.MOV.U32 R2, RZ, RZ, RZ ;  /* 0x000000ffff027224 */ /* 0x000fc800078e00ff */
[----:B------:R-:W-:-:S05]  /*1000*/  IMAD.HI.U32 R2, R3, c[0x0][0x290], R2 ;  /* 0x0000a40003027a27 */ /* 0x000fca00078e0002 */
[----:B------:R-:W-:-:S05]  /*1010*/  SHF.R.U32.HI R2, RZ, c[0x0][0x294], R2 ;  /* 0x0000a500ff027a19 */ /* 0x000fca0000011602 */
[----:B------:R-:W-:-:S04]  /*1020*/  IMAD.MOV R2, RZ, RZ, -R2 ;  /* 0x000000ffff027224 */ /* 0x000fc800078e0a02 */
[----:B------:R-:W-:-:S04]  /*1030*/  IMAD R3, R2, c[0x0][0x28c], R3 ;  /* 0x0000a30002037a24 */ /* 0x000fc800078e0203 */
[C---:B------:R-:W-:Y:S02]  /*1040*/  IMAD R16, R3.reuse, c[0x0][0x3b8], R16 ;  /* 0x0000ee0003107a24 */ /* 0x040fe400078e0210 */
[C---:B------:R-:W-:Y:S02]  /*1050*/  IMAD R0, R3.reuse, c[0x0][0x3bc], R0 ;  /* 0x0000ef0003007a24 */ /* 0x040fe400078e0200 */
[----:B------:R-:W-:Y:S02]  /*1060*/  IMAD R22, R3, c[0x0][0x3c0], R22 ;  /* 0x0000f00003167a24 */ /* 0x000fe400078e0216 */
.L_x_2:
[----:B------:R-:W0:Y:S01]  /*1070*/  LDC.U8 R5, c[0x0][0x3e2] ;  /* 0x0000f880ff057b82 */ /* 0x000e220000000000 */
[----:B------:R-:W-:Y:S01]  /*1080*/  IADD3 R16, P1, R16, c[0x0][0x3c8], RZ ;  /* 0x0000f20010107a10 */ /* 0x000fe20007f3e0ff */
[----:B------:R-:W-:Y:S01]  /*1090*/  BSSY B6, `(.L_x_3) ;  /* 0x00000df000067945 */ /* 0x000fe20003800000 */
[----:B------:R-:W-:-:S03]  /*10a0*/  IADD3 R2, P2, R0, c[0x0][0x3d0], RZ ;  /* 0x0000f40000027a10 */ /* 0x000fc60007f5e0ff */
[----:B------:R-:W-:Y:S02]  /*10b0*/  IMAD.X R17, RZ, RZ, c[0x0][0x3cc], P1 ;  /* 0x0000f300ff117624 */ /* 0x000fe400008e06ff */
[----:B------:R-:W-:Y:S01]  /*10c0*/  IMAD.X R3, RZ, RZ, c[0x0][0x3d4], P2 ;  /* 0x0000f500ff037624 */ /* 0x000fe200010e06ff */
[----:B0-----:R-:W-:-:S04]  /*10d0*/  PRMT R4, R5, 0x9910, RZ ;  /* 0x0000991005047816 */ /* 0x001fc800000000ff */
[----:B------:R-:W-:-:S13]  /*10e0*/  ISETP.GT.AND P0, PT, R4, 0x9, PT ;  /* 0x000000090400780c */ /* 0x000fda0003f04270 */
[----:B------:R-:W-:Y:S05]  /*10f0*/  @P0 BRA `(.L_x_4) ;  /* 0x0000038000000947 */ /* 0x000fea0003800000 */
[----:B------:R-:W-:-:S13]  /*1100*/  ISETP.GT.AND P0, PT, R4, 0x4, PT ;  /* 0x000000040400780c */ /* 0x000fda0003f04270 */
[----:B------:R-:W-:Y:S05]  /*1110*/  @P0 BRA `(.L_x_5) ;  /* 0x000001b000000947 */ /* 0x000fea0003800000 */
[----:B------:R-:W-:-:S13]  /*1120*/  ISETP.GT.AND P0, PT, R4, 0x1, PT ;  /* 0x000000010400780c */ /* 0x000fda0003f04270 */
[----:B------:R-:W-:Y:S05]  /*1130*/  @P0 BRA `(.L_x_6) ;  /* 0x000000a000000947 */ /* 0x000fea0003800000 */
[----:B------:R-:W-:-:S13]  /*1140*/  ISETP.NE.AND P0, PT, R5, RZ, PT ;  /* 0x000000ff0500720c */ /* 0x000fda0003f05270 */
[----:B------:R-:W-:Y:S05]  /*1150*/  @!P0 BRA `(.L_x_7) ;  /* 0x0000005000008947 */ /* 0x000fea0003800000 */
[----:B------:R-:W-:-:S13]  /*1160*/  ISETP.NE.AND P0, PT, R4, 0x1, PT ;  /* 0x000000010400780c */ /* 0x000fda0003f05270 */
[----:B------:R-:W-:Y:S05]  /*1170*/  @P0 BRA `(.L_x_8) ;  /* 0x00000b6000000947 */ /* 0x000fea0003800000 */
[----:B------:R-:W2:Y:S02]  /*1180*/  LDG.E.S8 R2, [R2.64] ;  /* 0x0000002402027981 */ /* 0x000ea4000c1e1300 */
[----:B--2---:R0:W1:Y:S01]  /*1190*/  I2F.S16 R23, R2 ;  /* 0x0000000200177306 */ /* 0x0040620000101400 */
[----:B------:R-:W-:Y:S05]  /*11a0*/  BRA `(.L_x_9) ;  /* 0x00000cd000007947 */ /* 0x000fea0003800000 */
.L_x_7:
[----:B------:R-:W2:Y:S02]  /*11b0*/  LDG.E.U8 R2, [R2.64] ;  /* 0x0000002402027981 */ /* 0x000ea4000c1e1100 */
[----:B--2---:R0:W1:Y:S01]  /*11c0*/  I2F.U16 R23, R2 ;  /* 0x0000000200177306 */ /* 0x0040620000101000 */
[----:B------:R-:W-:Y:S05]  /*11d0*/  BRA `(.L_x_9) ;  /* 0x00000ca000007947 */ /* 0x000fea0003800000 */
.L_x_6:
[----:B------:R-:W-:-:S13]  /*11e0*/  ISETP.NE.AND P0, PT, R4, 0x2, PT ;  /* 0x000000020400780c */ /* 0x000fda0003f05270 */
[----:B------:R-:W-:Y:S05]  /*11f0*/  @!P0 BRA `(.L_x_10) ;  /* 0x000000a000008947 */ /* 0x000fea0003800000 */
[----:B------:R-:W-:-:S13]  /*1200*/  ISETP.NE.AND P0, PT, R4, 0x3, PT ;  /* 0x000000030400780c */ /* 0x000fda0003f05270 */
[----:B------:R-:W-:Y:S05]  /*1210*/  @!P0 BRA `(.L_x_11) ;  /* 0x0000005000008947 */ /* 0x000fea0003800000 */
[----:B------:R-:W-:-:S13]  /*1220*/  ISETP.NE.AND P0, PT, R4, 0x4, PT ;  /* 0x000000040400780c */ /* 0x000fda0003f05270 */
[----:B------:R-:W-:Y:S05]  /*1230*/  @P0 BRA `(.L_x_8) ;  /* 0x00000aa000000947 */ /* 0x000fea0003800000 */
[----:B------:R-:W2:Y:S02]  /*1240*/  LDG.E.64 R2, [R2.64] ;  /* 0x0000002402027981 */ /* 0x000ea4000c1e1b00 */
[----:B--2---:R0:W1:Y:S01]  /*1250*/  I2F.S64 R23, R2 ;  /* 0x0000000200177312 */ /* 0x0040620000301400 */
[----:B------:R-:W-:Y:S05]  /*1260*/  BRA `(.L_x_9) ;  /* 0x00000c1000007947 */ /* 0x000fea0003800000 */
.L_x_11:
[----:B------:R-:W2:Y:S02]  /*1270*/  LDG.E R2, [R2.64] ;  /* 0x0000002402027981 */ /* 0x000ea4000c1e1900 */
[----:B--2---:R0:W1:Y:S01]  /*1280*/  I2F R23, R2 ;  /* 0x0000000200177306 */ /* 0x0040620000201400 */
[----:B------:R-:W-:Y:S05]  /*1290*/  BRA `(.L_x_9) ;  /* 0x00000be000007947 */ /* 0x000fea0003800000 */
.L_x_10:
[----:B------:R-:W2:Y:S02]  /*12a0*/  LDG.E.U16 R2, [R2.64] ;  /* 0x0000002402027981 */ /* 0x000ea4000c1e1500 */
[----:B--2---:R0:W1:Y:S01]  /*12b0*/  I2F.S16 R23, R2 ;  /* 0x0000000200177306 */ /* 0x0040620000101400 */
[----:B------:R-:W-:Y:S05]  /*12c0*/  BRA `(.L_x_9) ;  /* 0x00000bb000007947 */ /* 0x000fea0003800000 */
.L_x_5:
[----:B------:R-:W-:-:S13]  /*12d0*/  ISETP.GT.AND P0, PT, R4, 0x6, PT ;  /* 0x000000060400780c */ /* 0x000fda0003f04270 */
[----:B------:R-:W-:Y:S05]  /*12e0*/  @P0 BRA `(.L_x_12) ;  /* 0x0000009000000947 */ /* 0x000fea0003800000 */
[----:B------:R-:W-:-:S13]  /*12f0*/  ISETP.NE.AND P0, PT, R4, 0x5, PT ;  /* 0x000000050400780c */ /* 0x000fda0003f05270 */
[----:B------:R-:W-:Y:S05]  /*1300*/  @!P0 BRA `(.L_x_13) ;  /* 0x0000004000008947 */ /* 0x000fea0003800000 */
[----:B------:R-:W-:-:S13]  /*1310*/  ISETP.NE.AND P0, PT, R4, 0x6, PT ;  /* 0x000000060400780c */ /* 0x000fda0003f05270 */
[----:B------:R-:W-:Y:S05]  /*1320*/  @P0 BRA `(.L_x_8) ;  /* 0x000009b000000947 */ /* 0x000fea0003800000 */
[----:B------:R0:W5:Y:S01]  /*1330*/  LDG.E R23, [R2.64] ;  /* 0x0000002402177981 */ /* 0x000162000c1e1900 */
[----:B------:R-:W-:Y:S05]  /*1340*/  BRA `(.L_x_9) ;  /* 0x00000b3000007947 */ /* 0x000fea0003800000 */
.L_x_13:
[----:B------:R-:W2:Y:S02]  /*1350*/  LDG.E.U16 R2, [R2.64] ;  /* 0x0000002402027981 */ /* 0x000ea4000c1e1500 */
[----:B--2---:R-:W-:Y:S01]  /*1360*/  HADD2.F32 R23, -RZ, R2.H0_H0 ;  /* 0x20000002ff177230 */ /* 0x004fe20000004100 */
[----:B------:R-:W-:Y:S05]  /*1370*/  BRA `(.L_x_9) ;  /* 0x00000b0000007947 */ /* 0x000fea0003800000 */
.L_x_12:
[----:B------:R-:W-:-:S13]  /*1380*/  ISETP.NE.AND P0, PT, R4, 0x7, PT ;  /* 0x000000070400780c */ /* 0x000fda0003f05270 */
[----:B------:R-:W-:Y:S05]  /*1390*/  @!P0 BRA `(.L_x_14) ;  /* 0x0000009000008947 */ /* 0x000fea0003800000 */
[----:B------:R-:W-:-:S13]  /*13a0*/  ISETP.NE.AND P0, PT, R4, 0x8, PT ;  /* 0x000000080400780c */ /* 0x000fda0003f05270 */
[----:B------:R-:W-:Y:S05]  /*13b0*/  @!P0 BRA `(.L_x_15) ;  /* 0x0000004000008947 */ /* 0x000fea0003800000 */
[----:B------:R-:W-:-:S13]  /*13c0*/  ISETP.NE.AND P0, PT, R4, 0x9, PT ;  /* 0x000000090400780c */ /* 0x000fda0003f05270 */
[----:B------:R-:W-:Y:S05]  /*13d0*/  @P0 BRA `(.L_x_8) ;  /* 0x0000090000000947 */ /* 0x000fea0003800000 */
[----:B------:R0:W5:Y:S01]  /*13e0*/  LDG.E R23, [R2.64] ;  /* 0x0000002402177981 */ /* 0x000162000c1e1900 */
[----:B------:R-:W-:Y:S05]  /*13f0*/  BRA `(.L_x_9) ;  /* 0x00000a8000007947 */ /* 0x000fea0003800000 */
.L_x_15:
[----:B------:R-:W2:Y:S02]  /*1400*/  LDG.E.U16 R2, [R2.64] ;  /* 0x0000002402027981 */ /* 0x000ea4000c1e1500 */
[----:B--2---:R-:W-:Y:S01]  /*1410*/  HADD2.F32 R23, -RZ, R2.H0_H0 ;  /* 0x20000002ff177230 */ /* 0x004fe20000004100 */
[----:B------:R-:W-:Y:S05]  /*1420*/  BRA `(.L_x_9) ;  /* 0x00000a5000007947 */ /* 0x000fea0003800000 */
.L_x_14:
[----:B------:R-:W2:Y:S02]  /*1430*/  LDG.E.64 R2, [R2.64] ;  /* 0x0000002402027981 */ /* 0x000ea4000c1e1b00 */
[----:B--2---:R-:W0:Y:S01]  /*1440*/  F2F.F32.F64 R23, R2 ;  /* 0x0000000200177310 */ /* 0x004e220000301000 */
[----:B------:R-:W0:-:S14]  /*1450*/  DSETP.GEU.AND P0, PT, |R2|, c[0x2][0x0], PT ;  /* 0x008000000200762a */ /* 0x000e1c0003f0e200 */
[----:B0-----:R-:W-:Y:S01]  /*1460*/  @!P0 FMUL R23, R23, 1.175494350822287508e-38 ;  /* 0x0080000017178820 */ /* 0x001fe20000400000 */
[----:B------:R-:W-:Y:S05]  /*1470*/  BRA `(.L_x_9) ;  /* 0x00000a0000007947 */ /* 0x000fea0003800000 */
.L_x_4:
[----:B------:R-:W-:-:S13]  /*1480*/  ISETP.GT.AND P0, PT, R4, 0x18, PT ;  /* 0x000000180400780c */ /* 0x000fda0003f04270 */
[----:B------:R-:W-:Y:S05]  /*1490*/  @P0 BRA `(.L_x_16) ;  /* 0x0000039000000947 */ /* 0x000fea0003800000 */
[----:B------:R-:W-:-:S13]  /*14a0*/  ISETP.GT.AND P0, PT, R4, 0xe, PT ;  /* 0x0000000e0400780c */ /* 0x000fda0003f04270 */
[----:B------:R-:W-:Y:S05]  /*14b0*/  @P0 BRA `(.L_x_17) ;  /* 0x000000d000000947 */ /* 0x000fea0003800000 */
[----:B------:R-:W-:-:S13]  /*14c0*/  ISETP.NE.AND P0, PT, R4, 0xa, PT ;  /* 0x0000000a0400780c */ /* 0x000fda0003f05270 */
[----:B------:R-:W-:Y:S05]  /*14d0*/  @!P0 BRA `(.L_x_18) ;  /* 0x0000006000008947 */ /* 0x000fea0003800000 */
[----:B------:R-:W-:-:S13]  /*14e0*/  ISETP.NE.AND P0, PT, R4, 0xb, PT ;  /* 0x0000000b0400780c */ /* 0x000fda0003f05270 */
[----:B------:R-:W-:Y:S05]  /*14f0*/  @P0 BRA `(.L_x_8) ;  /* 0x000007e000000947 */ /* 0x000fea0003800000 */
[----:B------:R-:W2:Y:S02]  /*1500*/  LDG.E.U8 R2, [R2.64] ;  /* 0x0000002402027981 */ /* 0x000ea4000c1e1100 */
[----:B--2---:R-:W-:-:S04]  /*1510*/  ISETP.NE.AND P0, PT, R2, RZ, PT ;  /* 0x000000ff0200720c */ /* 0x004fc80003f05270 */
[----:B------:R-:W-:Y:S01]  /*1520*/  FSEL R23, RZ, 1, !P0 ;  /* 0x3f800000ff177808 */ /* 0x000fe20004000000 */
[----:B------:R-:W-:Y:S05]  /*1530*/  BRA `(.L_x_9) ;  /* 0x0000094000007947 */ /* 0x000fea0003800000 */
.L_x_18:
[----:B------:R-:W2:Y:S02]  /*1540*/  LDG.E.64 R2, [R2.64] ;  /* 0x0000002402027981 */ /* 0x000ea4000c1e1b00 */
[----:B--2---:R-:W0:Y:S01]  /*1550*/  F2F.F32.F64 R23, R2 ;  /* 0x0000000200177310 */ /* 0x004e220000301000 */
[----:B------:R-:W0:-:S14]  /*1560*/  DSETP.GEU.AND P0, PT, |R2|, c[0x2][0x0], PT ;  /* 0x008000000200762a */ /* 0x000e1c0003f0e200 */
[----:B0-----:R-:W-:Y:S01]  /*1570*/  @!P0 FMUL R23, R23, 1.175494350822287508e-38 ;  /* 0x0080000017178820 */ /* 0x001fe20000400000 */
[----:B------:R-:W-:Y:S05]  /*1580*/  BRA `(.L_x_9) ;  /* 0x000008f000007947 */ /* 0x000fea0003800000 */
.L_x_17:
[----:B------:R-:W-:-:S13]  /*1590*/  ISETP.NE.AND P0, PT, R4, 0xf, PT ;  /* 0x0000000f0400780c */ /* 0x000fda0003f05270 */
[----:B------:R-:W-:Y:S05]  /*15a0*/  @!P0 BRA `(.L_x_19) ;  /* 0x0000025000008947 */ /* 0x000fea0003800000 */
[----:B------:R-:W-:-:S13]  /*15b0*/  ISETP.NE.AND P0, PT, R4, 0x17, PT ;  /* 0x000000170400780c */ /* 0x000fda0003f05270 */
[----:B------:R-:W-:Y:S05]  /*15c0*/  @!P0 BRA `(.L_x_20) ;  /* 0x0000016000008947 */ /* 0x000fea0003800000 */
[----:B------:R-:W-:-:S13]  /*15d0*/  ISETP.NE.AND P0, PT, R4, 0x18, PT ;  /* 0x000000180400780c */ /* 0x000fda0003f05270 */
[----:B------:R-:W-:Y:S05]  /*15e0*/  @P0 BRA `(.L_x_8) ;  /* 0x000006f000000947 */ /* 0x000fea0003800000 */
[----:B------:R-:W2:Y:S01]  /*15f0*/  LDG.E.U8 R23, [R2.64] ;  /* 0x0000002402177981 */ /* 0x000ea2000c1e1100 */
[----:B------:R-:W-:Y:S02]  /*1600*/  IMAD.MOV.U32 R6, RZ, RZ, -0x800000 ;  /* 0xff800000ff067424 */ /* 0x000fe400078e00ff */
[----:B--2---:R-:W-:-:S05]  /*1610*/  IMAD.SHL.U32 R23, R23, 0x1000000, RZ ;  /* 0x0100000017177824 */ /* 0x004fca00078e00ff */
[----:B------:R-:W-:-:S04]  /*1620*/  LOP3.LUT R0, R23, 0x7f000000, RZ, 0xc0, !PT ;  /* 0x7f00000017007812 */ /* 0x000fc800078ec0ff */
[----:B------:R-:W0:Y:S01]  /*1630*/  FLO.U32 R4, R0 ;  /* 0x0000000000047300 */ /* 0x000e2200000e0000 */
[----:B------:R-:W-:-:S04]  /*1640*/  IADD3 R2, R0, -0x1, RZ ;  /* 0xffffffff00027810 */ /* 0x000fc80007ffe0ff */
[----:B------:R-:W-:Y:S02]  /*1650*/  SHF.R.S32.HI R2, RZ, 0x1f, R2 ;  /* 0x0000001fff027819 */ /* 0x000fe40000011402 */
[----:B0-----:R-:W-:-:S04]  /*1660*/  IADD3 R4, -R4, 0x1f, RZ ;  /* 0x0000001f04047810 */ /* 0x001fc80007ffe1ff */
[C---:B------:R-:W-:Y:S02]  /*1670*/  ISETP.GT.U32.AND P0, PT, R4.reuse, 0x4, PT ;  /* 0x000000040400780c */ /* 0x040fe40003f04070 */
[----:B------:R-:W-:-:S04]  /*1680*/  IADD3 R4, R4, -0x4, RZ ;  /* 0xfffffffc04047810 */ /* 0x000fc80007ffe0ff */
[----:B------:R-:W-:Y:S02]  /*1690*/  SEL R5, R4, RZ, P0 ;  /* 0x000000ff04057207 */ /* 0x000fe40000000000 */
[----:B------:R-:W-:-:S03]  /*16a0*/  IADD3 R4, R0, 0x1000000, RZ ;  /* 0x0100000000047810 */ /* 0x000fc60007ffe0ff */
[----:B------:R-:W-:Y:S01]  /*16b0*/  IMAD R6, R5, R6, 0x3c000000 ;  /* 0x3c00000005067424 */ /* 0x000fe200078e0206 */
[----:B------:R-:W-:Y:S02]  /*16c0*/  SHF.L.U32 R5, R0, R5, RZ ;  /* 0x0000000500057219 */ /* 0x000fe400000006ff */
[----:B------:R-:W-:Y:S02]  /*16d0*/  SHF.R.S32.HI R4, RZ, 0x8, R4 ;  /* 0x00000008ff047819 */ /* 0x000fe40000011404 */
[----:B------:R-:W-:-:S04]  /*16e0*/  LEA.HI R5, R5, R6, RZ, 0x1c ;  /* 0x0000000605057211 */ /* 0x000fc800078fe0ff */
[----:B------:R-:W-:-:S04]  /*16f0*/  LOP3.LUT R5, R5, 0x7f800000, R4, 0xf8, !PT ;  /* 0x7f80000005057812 */ /* 0x000fc800078ef804 */
[----:B------:R-:W-:-:S04]  /*1700*/  LOP3.LUT R2, R5, R2, RZ, 0x30, !PT ;  /* 0x0000000205027212 */ /* 0x000fc800078e30ff */
[----:B------:R-:W-:Y:S01]  /*1710*/  LOP3.LUT R23, R2, 0x80000000, R23, 0xf8, !PT ;  /* 0x8000000002177812 */ /* 0x000fe200078ef817 */
[----:B------:R-:W-:Y:S05]  /*1720*/  BRA `(.L_x_9) ;  /* 0x0000075000007947 */ /* 0x000fea0003800000 */
.L_x_20:
[----:B------:R-:W2:Y:S02]  /*1730*/  LDG.E.U8 R2, [R2.64] ;  /* 0x0000002402027981 */ /* 0x000ea4000c1e1100 */
[----:B--2---:R-:W-:-:S05]  /*1740*/  IMAD.SHL.U32 R0, R2, 0x2000000, RZ ;  /* 0x0200000002007824 */ /* 0x004fca00078e00ff */
[----:B------:R-:W-:-:S13]  /*1750*/  ISETP.GE.U32.AND P0, PT, R0, 0x8000000, PT ;  /* 0x080000000000780c */ /* 0x000fda0003f06070 */
[C---:B------:R-:W-:Y:S02]  /*1760*/  @!P0 IMAD.SHL.U32 R0, R2.reuse, 0x100, RZ ;  /* 0x0000010002008824 */ /* 0x040fe400078e00ff */
[----:B------:R-:W-:-:S03]  /*1770*/  @P0 IMAD.SHL.U32 R4, R2, 0x200000, RZ ;  /* 0x0020000002040824 */ /* 0x000fc600078e00ff */
[----:B------:R-:W-:Y:S02]  /*1780*/  @!P0 LOP3.LUT R0, R0, 0x7f00, RZ, 0xc0, !PT ;  /* 0x00007f0000008812 */ /* 0x000fe400078ec0ff */
[----:B------:R-:W-:Y:S02]  /*1790*/  @P0 LOP3.LUT R4, R4, 0x70000000, RZ, 0xfc, !PT ;  /* 0x7000000004040812 */ /* 0x000fe400078efcff */
[----:B------:R-:W-:-:S03]  /*17a0*/  @!P0 LOP3.LUT R0, R0, 0x3f000000, RZ, 0xfc, !PT ;  /* 0x3f00000000008812 */ /* 0x000fc600078efcff */
[----:B------:R-:W-:Y:S02]  /*17b0*/  @P0 FMUL.FTZ R23, R4, 1.9259299443872358531e-34 ;  /* 0x0780000004170820 */ /* 0x000fe40000410000 */
[----:B------:R-:W-:Y:S02]  /*17c0*/  @!P0 FADD.FTZ R23, R0, -0.5 ;  /* 0xbf00000000178421 */ /* 0x000fe40000010000 */
[----:B------:R-:W-:-:S05]  /*17d0*/  IMAD.SHL.U32 R0, R2, 0x1000000, RZ ;  /* 0x0100000002007824 */ /* 0x000fca00078e00ff */
[----:B------:R-:W-:Y:S01]  /*17e0*/  LOP3.LUT R23, R23, 0x80000000, R0, 0xf8, !PT ;  /* 0x8000000017177812 */ /* 0x000fe200078ef800 */
[----:B------:R-:W-:Y:S05]  /*17f0*/  BRA `(.L_x_9) ;  /* 0x0000068000007947 */ /* 0x000fea0003800000 */
.L_x_19:
[----:B------:R-:W2:Y:S02]  /*1800*/  LDG.E.U16 R2, [R2.64] ;  /* 0x0000002402027981 */ /* 0x000ea4000c1e1500 */
[----:B--2---:R-:W-:Y:S01]  /*1810*/  PRMT R23, RZ, 0x5410, R2 ;  /* 0x00005410ff177816 */ /* 0x004fe20000000002 */
[----:B------:R-:W-:Y:S05]  /*1820*/  BRA `(.L_x_9) ;  /* 0x0000065000007947 */ /* 0x000fea0003800000 */
.L_x_16:
[----:B------:R-:W-:-:S13]  /*1830*/  ISETP.GT.AND P0, PT, R4, 0x1b, PT ;  /* 0x0000001b0400780c */ /* 0x000fda0003f04270 */
[----:B------:R-:W-:Y:S05]  /*1840*/  @P0 BRA `(.L_x_21) ;  /* 0x000003b000000947 */ /* 0x000fea0003800000 */
[----:B------:R-:W-:-:S13]  /*1850*/  ISETP.NE.AND P0, PT, R4, 0x19, PT ;  /* 0x000000190400780c */ /* 0x000fda0003f05270 */
[----:B------:R-:W-:Y:S05]  /*1860*/  @!P0 BRA `(.L_x_22) ;  /* 0x0000020000008947 */ /* 0x000fea0003800000 */
[----:B------:R-:W-:-:S13]  /*1870*/  ISETP.NE.AND P0, PT, R4, 0x1a, PT ;  /* 0x0000001a0400780c */ /* 0x000fda0003f05270 */
[----:B------:R-:W-:Y:S05]  /*1880*/  @!P0 BRA `(.L_x_23) ;  /* 0x0000005000008947 */ /* 0x000fea0003800000 */
[----:B------:R-:W-:-:S13]  /*1890*/  ISETP.NE.AND P0, PT, R4, 0x1b, PT ;  /* 0x0000001b0400780c */ /* 0x000fda0003f05270 */
[----:B------:R-:W-:Y:S05]  /*18a0*/  @P0 BRA `(.L_x_8) ;  /* 0x0000043000000947 */ /* 0x000fea0003800000 */
[----:B------:R-:W2:Y:S02]  /*18b0*/  LDG.E.U16 R2, [R2.64] ;  /* 0x0000002402027981 */ /* 0x000ea4000c1e1500 */
[----:B--2---:R0:W1:Y:S01]  /*18c0*/  I2F.U16 R23, R2 ;  /* 0x0000000200177306 */ /* 0x0040620000101000 */
[----:B------:R-:W-:Y:S05]  /*18d0*/  BRA `(.L_x_9) ;  /* 0x000005a000007947 */ /* 0x000fea0003800000 */
.L_x_23:
[----:B------:R-:W2:Y:S01]  /*18e0*/  LDG.E.U8 R2, [R2.64] ;  /* 0x0000002402027981 */ /* 0x000ea2000c1e1100 */
[----:B------:R-:W-:Y:S01]  /*18f0*/  IMAD.MOV.U32 R23, RZ, RZ, RZ ;  /* 0x000000ffff177224 */ /* 0x000fe200078e00ff */
[----:B--2---:R-:W-:-:S13]  /*1900*/  ISETP.NE.AND P0, PT, R2, RZ, PT ;  /* 0x000000ff0200720c */ /* 0x004fda0003f05270 */
[----:B------:R-:W-:Y:S05]  /*1910*/  @!P0 BRA `(.L_x_9) ;  /* 0x0000056000008947 */ /* 0x000fea0003800000 */
[----:B------:R-:W-:-:S13]  /*1920*/  ISETP.NE.AND P0, PT, R2, 0x80, PT ;  /* 0x000000800200780c */ /* 0x000fda0003f05270 */
[----:B------:R-:W-:Y:S01]  /*1930*/  @!P0 IMAD.MOV.U32 R23, RZ, RZ, 0x7f800001 ;  /* 0x7f800001ff178424 */ /* 0x000fe200078e00ff */
[----:B------:R-:W-:Y:S05]  /*1940*/  @!P0 BRA `(.L_x_9) ;  /* 0x0000053000008947 */ /* 0x000fea0003800000 */
[C---:B------:R-:W-:Y:S01]  /*1950*/  LOP3.LUT P0, R0, R2.reuse, 0x78, RZ, 0xc0, !PT ;  /* 0x0000007802007812 */ /* 0x040fe2000780c0ff */
[----:B------:R-:W-:Y:S01]  /*1960*/  BSSY B0, `(.L_x_24) ;  /* 0x000000c000007945 */ /* 0x000fe20003800000 */
[----:B------:R-:W-:Y:S02]  /*1970*/  SHF.R.U32.HI R3, RZ, 0x7, R2 ;  /* 0x00000007ff037819 */ /* 0x000fe40000011602 */
[----:B------:R-:W-:Y:S02]  /*1980*/  LOP3.LUT R2, R2, 0x7, RZ, 0xc0, !PT ;  /* 0x0000000702027812 */ /* 0x000fe400078ec0ff */
[----:B------:R-:W-:Y:S01]  /*1990*/  SHF.R.U32.HI R0, RZ, 0x3, R0 ;  /* 0x00000003ff007819 */ /* 0x000fe20000011600 */
[----:B------:R-:W-:-:S06]  /*19a0*/  IMAD.U32 R23, R3, -0x80000000, RZ ;  /* 0x8000000003177824 */ /* 0x000fcc00078e00ff */
[----:B------:R-:W-:Y:S05]  /*19b0*/  @P0 BRA `(.L_x_25) ;  /* 0x0000006000000947 */ /* 0x000fea0003800000 */
[----:B------:R-:W0:Y:S02]  /*19c0*/  FLO.U32 R3, R2 ;  /* 0x0000000200037300 */ /* 0x000e2400000e0000 */
[----:B0-----:R-:W-:-:S04]  /*19d0*/  IADD3 R3, -R3, 0x1f, RZ ;  /* 0x0000001f03037810 */ /* 0x001fc80007ffe1ff */
[----:B------:R-:W-:Y:S02]  /*19e0*/  IADD3 R5, R3, -0x1c, RZ ;  /* 0xffffffe403057810 */ /* 0x000fe40007ffe0ff */
[----:B------:R-:W-:Y:S02]  /*19f0*/  IADD3 R0, R0, 0x1d, -R3 ;  /* 0x0000001d00007810 */ /* 0x000fe40007ffe803 */
[----:B------:R-:W-:-:S04]  /*1a00*/  SHF.L.U32 R5, R2, R5, RZ ;  /* 0x0000000502057219 */ /* 0x000fc800000006ff */
[----:B------:R-:W-:Y:S02]  /*1a10*/  LOP3.LUT R2, R5, 0x7, RZ, 0xc0, !PT ;  /* 0x0000000705027812 */ /* 0x000fe400078ec0ff */
.L_x_25:
[----:B------:R-:W-:Y:S05]  /*1a20*/  BSYNC B0 ;  /* 0x0000000000007941 */ /* 0x000fea0003800000 */
.L_x_24:
[----:B------:R-:W-:Y:S01]  /*1a30*/  IMAD.SHL.U32 R2, R2, 0x100000, RZ ;  /* 0x0010000002027824 */ /* 0x000fe200078e00ff */
[----:B------:R-:W-:-:S04]  /*1a40*/  LEA R0, R0, 0x3b800000, 0x17 ;  /* 0x3b80000000007811 */ /* 0x000fc800078eb8ff */
[----:B------:R-:W-:Y:S01]  /*1a50*/  LOP3.LUT R23, R0, R2, R23, 0xfe, !PT ;  /* 0x0000000200177212 */ /* 0x000fe200078efe17 */
[----:B------:R-:W-:Y:S05]  /*1a60*/  BRA `(.L_x_9) ;  /* 0x0000041000007947 */ /* 0x000fea0003800000 */
.L_x_22:
        /* <DEDUP_REMOVED lines=20> */
.L_x_27:
[----:B------:R-:W-:Y:S05]  /*1bb0*/  BSYNC B0 ;  /* 0x0000000000007941 */ /* 0x000fea0003800000 */
.L_x_26:
[----:B------:R-:W-:Y:S01]  /*1bc0*/  IMAD.SHL.U32 R2, R2, 0x200000, RZ ;  /* 0x0020000002027824 */ /* 0x000fe200078e00ff */
[----:B------:R-:W-:-:S04]  /*1bd0*/  LEA R0, R0, 0x37800000, 0x17 ;  /* 0x3780000000007811 */ /* 0x000fc800078eb8ff */
[----:B------:R-:W-:Y:S01]  /*1be0*/  LOP3.LUT R23, R0, R2, R23, 0xfe, !PT ;  /* 0x0000000200177212 */ /* 0x000fe200078efe17 */
[----:B------:R-:W-:Y:S05]  /*1bf0*/  BRA `(.L_x_9) ;  /* 0x0000028000007947 */ /* 0x000fea0003800000 */
.L_x_21:
[----:B------:R-:W-:-:S13]  /*1c00*/  ISETP.NE.AND P0, PT, R4, 0x1c, PT ;  /* 0x0000001c0400780c */ /* 0x000fda0003f05270 */
[----:B------:R-:W-:Y:S05]  /*1c10*/  @!P0 BRA `(.L_x_28) ;  /* 0x0000024000008947 */ /* 0x000fea0003800000 */
[----:B------:R-:W-:-:S13]  /*1c20*/  ISETP.NE.AND P0, PT, R4, 0x1d, PT ;  /* 0x0000001d0400780c */ /* 0x000fda0003f05270 */
[----:B------:R-:W-:Y:S05]  /*1c30*/  @!P0 BRA `(.L_x_29) ;  /* 0x000001f000008947 */ /* 0x000fea0003800000 */
[----:B------:R-:W-:-:S13]  /*1c40*/  ISETP.NE.AND P0, PT, R4, 0x2c, PT ;  /* 0x0000002c0400780c */ /* 0x000fda0003f05270 */
[----:B------:R-:W-:Y:S05]  /*1c50*/  @P0 BRA `(.L_x_8) ;  /* 0x0000008000000947 */ /* 0x000fea0003800000 */
[----:B------:R-:W2:Y:S01]  /*1c60*/  LDG.E.U8 R2, [R2.64] ;  /* 0x0000002402027981 */ /* 0x000ea2000c1e1100 */
[----:B------:R-:W-:Y:S01]  /*1c70*/  IMAD.MOV.U32 R23, RZ, RZ, 0x400000 ;  /* 0x00400000ff177424 */ /* 0x000fe200078e00ff */
[----:B--2---:R-:W-:-:S13]  /*1c80*/  ISETP.NE.AND P0, PT, R2, RZ, PT ;  /* 0x000000ff0200720c */ /* 0x004fda0003f05270 */
[----:B------:R-:W-:Y:S05]  /*1c90*/  @!P0 BRA `(.L_x_9) ;  /* 0x000001e000008947 */ /* 0x000fea0003800000 */
[----:B------:R-:W-:-:S13]  /*1ca0*/  ISETP.NE.AND P0, PT, R2, 0xff, PT ;  /* 0x000000ff0200780c */ /* 0x000fda0003f05270 */
[----:B------:R-:W-:Y:S02]  /*1cb0*/  @!P0 IMAD.MOV.U32 R23, RZ, RZ, 0x7f800001 ;  /* 0x7f800001ff178424 */ /* 0x000fe400078e00ff */
[----:B------:R-:W-:Y:S01]  /*1cc0*/  @P0 IMAD.SHL.U32 R23, R2, 0x800000, RZ ;  /* 0x0080000002170824 */ /* 0x000fe200078e00ff */
[----:B------:R-:W-:Y:S05]  /*1cd0*/  BRA `(.L_x_9) ;  /* 0x000001a000007947 */ /* 0x000fea0003800000 */
.L_x_8:
[----:B------:R-:W-:Y:S01]  /*1ce0*/  MOV R2, 0x0 ;  /* 0x0000000000027802 */ /* 0x000fe20000000f00 */
[----:B------:R-:W-:Y:S02]  /*1cf0*/  IMAD.MOV.U32 R4, RZ, RZ, c[0x4][0x118] ;  /* 0x01004600ff047624 */ /* 0x000fe400078e00ff */
[----:B------:R-:W-:Y:S02]  /*1d00*/  IMAD.MOV.U32 R5, RZ, RZ, c[0x4][0x11c] ;  /* 0x01004700ff057624 */ /* 0x000fe400078e00ff */
[----:B------:R-:W-:Y:S01]  /*1d10*/  IMAD.MOV.U32 R6, RZ, RZ, c[0x4][0x120] ;  /* 0x01004800ff067624 */ /* 0x000fe200078e00ff */
[----:B------:R-:W0:Y:S01]  /*1d20*/  LDC.64 R2, c[0x4][R2] ;  /* 0x0100000002027b82 */ /* 0x000e220000000a00 */
[----:B------:R-:W-:-:S02]  /*1d30*/  IMAD.MOV.U32 R7, RZ, RZ, c[0x4][0x124] ;  /* 0x01004900ff077624 */ /* 0x000fc400078e00ff */
[----:B------:R-:W-:Y:S02]  /*1d40*/  IMAD.MOV.U32 R8, RZ, RZ, 0x4e ;  /* 0x0000004eff087424 */ /* 0x000fe400078e00ff */
[----:B------:R-:W-:Y:S02]  /*1d50*/  IMAD.MOV.U32 R10, RZ, RZ, c[0x4][0x18] ;  /* 0x01000600ff0a7624 */ /* 0x000fe400078e00ff */
[----:B------:R-:W-:Y:S02]  /*1d60*/  IMAD.MOV.U32 R11, RZ, RZ, c[0x4][0x1c] ;  /* 0x01000700ff0b7624 */ /* 0x000fe400078e00ff */
[----:B------:R-:W-:Y:S02]  /*1d70*/  IMAD.MOV.U32 R12, RZ, RZ, 0x1 ;  /* 0x00000001ff0c7424 */ /* 0x000fe400078e00ff */
[----:B------:R-:W-:Y:S02]  /*1d80*/  IMAD.MOV.U32 R13, RZ, RZ, RZ ;  /* 0x000000ffff0d7224 */ /* 0x000fe400078e00ff */
[----:B------:R-:W-:Y:S01]  /*1d90*/  LEPC R14 ;  /* 0x00000000000e734e */ /* 0x000fe20000000000 */
[----:B------:R-:W-:Y:S02]  /*1da0*/  MOV R9, 0x1e10 ;  /* 0x00001e1000097802 */ /* 0x000fe40000000f00 */
[----:B------:R-:W-:-:S02]  /*1db0*/  MOV R20, 0x1d90 ;  /* 0x00001d9000147802 */ /* 0x000fc40000000f00 */
[----:B------:R-:W-:Y:S02]  /*1dc0*/  MOV R21, 0x0 ;  /* 0x0000000000157802 */ /* 0x000fe40000000f00 */
[----:B------:R-:W-:Y:S02]  /*1dd0*/  MOV R0, 0x0 ;  /* 0x0000000000007802 */ /* 0x000fe40000000f00 */
[----:B------:R-:W-:-:S04]  /*1de0*/  IADD3 R20, P0, P1, -R20, R9, R14 ;  /* 0x0000000914147210 */ /* 0x000fc8000791e10e */
[----:B------:R-:W-:-:S04]  /*1df0*/  IADD3.X R21, ~R0, R21, R15, P0, P1 ;  /* 0x0000001500157210 */ /* 0x000fc800007e250f */
[----:B0-----:R-:W-:Y:S05]  /*1e00*/  CALL.ABS.NOINC R2 ;  /* 0x0000000002007343 */ /* 0x001fea0003c00000 */
[----:B------:R-:W-:Y:S01]  /*1e10*/  IMAD.MOV.U32 R23, RZ, RZ, RZ ;  /* 0x000000ffff177224 */ /* 0x000fe200078e00ff */
[----:B------:R-:W-:Y:S05]  /*1e20*/  BRA `(.L_x_9) ;  /* 0x0000005000007947 */ /* 0x000fea0003800000 */
.L_x_29:
[----:B------:R-:W2:Y:S02]  /*1e30*/  LDG.E.64 R2, [R2.64] ;  /* 0x0000002402027981 */ /* 0x000ea4000c1e1b00 */
[----:B--2---:R0:W1:Y:S01]  /*1e40*/  I2F.U64 R23, R2 ;  /* 0x0000000200177312 */ /* 0x0040620000301000 */
[----:B------:R-:W-:Y:S05]  /*1e50*/  BRA `(.L_x_9) ;  /* 0x0000002000007947 */ /* 0x000fea0003800000 */
.L_x_28:
[----:B------:R-:W2:Y:S02]  /*1e60*/  LDG.E R2, [R2.64] ;  /* 0x0000002402027981 */ /* 0x000ea4000c1e1900 */
[----:B--2---:R0:W1:Y:S02]  /*1e70*/  I2F.U32 R23, R2 ;  /* 0x0000000200177306 */ /* 0x0040640000201000 */
.L_x_9:
[----:B------:R-:W-:Y:S05]  /*1e80*/  BSYNC B6 ;  /* 0x0000000000067941 */ /* 0x000fea0003800000 */
.L_x_3:
[----:B------:R-:W2:Y:S01]  /*1e90*/  LDC.U8 R4, c[0x0][0x3e3] ;  /* 0x0000f8c0ff047b82 */ /* 0x000ea20000000000 */
[----:B0-----:R-:W-:Y:S01]  /*1ea0*/  IADD3 R2, P1, R22, c[0x0][0x3d8], RZ ;  /* 0x0000f60016027a10 */ /* 0x001fe20007f3e0ff */
[----:B------:R-:W-:Y:S04]  /*1eb0*/  BSSY B6, `(.L_x_30) ;  /* 0x00000dd000067945 */ /* 0x000fe80003800000 */
[----:B------:R-:W-:Y:S01]  /*1ec0*/  IMAD.X R3, RZ, RZ, c[0x0][0x3dc], P1 ;  /* 0x0000f700ff037624 */ /* 0x000fe200008e06ff */
[----:B--2---:R-:W-:-:S04]  /*1ed0*/  PRMT R0, R4, 0x9910, RZ ;  /* 0x0000991004007816 */ /* 0x004fc800000000ff */
        /* <DEDUP_REMOVED lines=11> */
[----:B--2---:R-:W0:Y:S01]  /*1f90*/  I2F.S16 R0, R0 ;  /* 0x0000000000007306 */ /* 0x004e220000101400 */
[----:B------:R-:W-:Y:S05]  /*1fa0*/  BRA `(.L_x_36) ;  /* 0x00000cd000007947 */ /* 0x000fea0003800000 */
.L_x_34:
[----:B------:R-:W2:Y:S02]  /*1fb0*/  LDG.E.U8 R0, [R2.64] ;  /* 0x0000002402007981 */ /* 0x000ea4000c1e1100 */
[----:B--2---:R-:W0:Y:S01]  /*1fc0*/  I2F.U16 R0, R0 ;  /* 0x0000000000007306 */ /* 0x004e220000101000 */
[----:B------:R-:W-:Y:S05]  /*1fd0*/  BRA `(.L_x_36) ;  /* 0x00000ca000007947 */ /* 0x000fea0003800000 */
.L_x_33:
[----:B------:R-:W-:-:S13]  /*1fe0*/  ISETP.NE.AND P0, PT, R0, 0x2, PT ;  /* 0x000000020000780c */ /* 0x000fda0003f05270 */
[----:B------:R-:W-:Y:S05]  /*1ff0*/  @!P0 BRA `(.L_x_37) ;  /* 0x000000a000008947 */ /* 0x000fea0003800000 */
[----:B------:R-:W-:-:S13]  /*2000*/  ISETP.NE.AND P0, PT, R0, 0x3, PT ;  /* 0x000000030000780c */ /* 0x000fda0003f05270 */
[----:B------:R-:W-:Y:S05]  /*2010*/  @!P0 BRA `(.L_x_38) ;  /* 0x0000005000008947 */ /* 0x000fea0003800000 */
[----:B------:R-:W-:-:S13]  /*2020*/  ISETP.NE.AND P0, PT, R0, 0x4, PT ;  /* 0x000000040000780c */ /* 0x000fda0003f05270 */
[----:B------:R-:W-:Y:S05]  /*2030*/  @P0 BRA `(.L_x_35) ;  /* 0x00000aa000000947 */ /* 0x000fea0003800000 */
[----:B------:R-:W2:Y:S02]  /*2040*/  LDG.E.64 R2, [R2.64] ;  /* 0x0000002402027981 */ /* 0x000ea4000c1e1b00 */
[----:B--2---:R0:W2:Y:S01]  /*2050*/  I2F.S64 R0, R2 ;  /* 0x0000000200007312 */ /* 0x0040a20000301400 */
[----:B------:R-:W-:Y:S05]  /*2060*/  BRA `(.L_x_36) ;  /* 0x00000c1000007947 */ /* 0x000fea0003800000 */
.L_x_38:
[----:B------:R-:W2:Y:S02]  /*2070*/  LDG.E R0, [R2.64] ;  /* 0x0000002402007981 */ /* 0x000ea4000c1e1900 */
[----:B--2---:R-:W0:Y:S01]  /*2080*/  I2F R0, R0 ;  /* 0x0000000000007306 */ /* 0x004e220000201400 */
[----:B------:R-:W-:Y:S05]  /*2090*/  BRA `(.L_x_36) ;  /* 0x00000be000007947 */ /* 0x000fea0003800000 */
.L_x_37:
[----:B------:R-:W2:Y:S02]  /*20a0*/  LDG.E.U16 R0, [R2.64] ;  /* 0x0000002402007981 */ /* 0x000ea4000c1e1500 */
[----:B--2---:R-:W0:Y:S01]  /*20b0*/  I2F.S16 R0, R0 ;  /* 0x0000000000007306 */ /* 0x004e220000101400 */
[----:B------:R-:W-:Y:S05]  /*20c0*/  BRA `(.L_x_36) ;  /* 0x00000bb000007947 */ /* 0x000fea0003800000 */
.L_x_32:
        /* <DEDUP_REMOVED lines=8> */
.L_x_40:
[----:B------:R-:W2:Y:S02]  /*2150*/  LDG.E.U16 R0, [R2.64] ;  /* 0x0000002402007981 */ /* 0x000ea4000c1e1500 */
[----:B--2---:R-:W-:Y:S01]  /*2160*/  HADD2.F32 R0, -RZ, R0.H0_H0 ;  /* 0x20000000ff007230 */ /* 0x004fe20000004100 */
[----:B------:R-:W-:Y:S05]  /*2170*/  BRA `(.L_x_36) ;  /* 0x00000b0000007947 */ /* 0x000fea0003800000 */
.L_x_39:
        /* <DEDUP_REMOVED lines=8> */
.L_x_42:
[----:B------:R-:W2:Y:S02]  /*2200*/  LDG.E.U16 R0, [R2.64] ;  /* 0x0000002402007981 */ /* 0x000ea4000c1e1500 */
[----:B--2---:R-:W-:Y:S01]  /*2210*/  HADD2.F32 R0, -RZ, R0.H0_H0 ;  /* 0x20000000ff007230 */ /* 0x004fe20000004100 */
[----:B------:R-:W-:Y:S05]  /*2220*/  BRA `(.L_x_36) ;  /* 0x00000a5000007947 */ /* 0x000fea0003800000 */
.L_x_41:
[----:B------:R-:W2:Y:S02]  /*2230*/  LDG.E.64 R2, [R2.64] ;  /* 0x0000002402027981 */ /* 0x000ea4000c1e1b00 */
[----:B--2---:R-:W0:Y:S01]  /*2240*/  F2F.F32.F64 R0, R2 ;  /* 0x0000000200007310 */ /* 0x004e220000301000 */
[----:B------:R-:W0:-:S14]  /*2250*/  DSETP.GEU.AND P0, PT, |R2|, c[0x2][0x0], PT ;  /* 0x008000000200762a */ /* 0x000e1c0003f0e200 */
[----:B0-----:R-:W-:Y:S01]  /*2260*/  @!P0 FMUL R0, R0, 1.175494350822287508e-38 ;  /* 0x0080000000008820 */ /* 0x001fe20000400000 */
[----:B------:R-:W-:Y:S05]  /*2270*/  BRA `(.L_x_36) ;  /* 0x00000a0000007947 */ /* 0x000fea0003800000 */
.L_x_31:
        /* <DEDUP_REMOVED lines=12> */
.L_x_45:
[----:B------:R-:W2:Y:S02]  /*2340*/  LDG.E.64 R2, [R2.64] ;  /* 0x0000002402027981 */ /* 0x000ea4000c1e1b00 */
[----:B--2---:R-:W0:Y:S01]  /*2350*/  F2F.F32.F64 R0, R2 ;  /* 0x0000000200007310 */ /* 0x004e220000301000 */
[----:B------:R-:W0:-:S14]  /*2360*/  DSETP.GEU.AND P0, PT, |R2|, c[0x2][0x0], PT ;  /* 0x008000000200762a */ /* 0x000e1c0003f0e200 */
[----:B0-----:R-:W-:Y:S01]  /*2370*/  @!P0 FMUL R0, R0, 1.175494350822287508e-38 ;  /* 0x0080000000008820 */ /* 0x001fe20000400000 */
[----:B------:R-:W-:Y:S05]  /*2380*/  BRA `(.L_x_36) ;  /* 0x000008f000007947 */ /* 0x000fea0003800000 */
.L_x_44:
        /* <DEDUP_REMOVED lines=11> */
[C---:B------:R-:W-:Y:S02]  /*2440*/  IADD3 R6, R4.reuse, 0x1000000, RZ ;  /* 0x0100000004067810 */ /* 0x040fe40007ffe0ff */
[----:B------:R-:W-:Y:S02]  /*2450*/  IADD3 R2, R4, -0x1, RZ ;  /* 0xffffffff04027810 */ /* 0x000fe40007ffe0ff */
[----:B------:R-:W-:Y:S02]  /*2460*/  SHF.R.S32.HI R6, RZ, 0x8, R6 ;  /* 0x00000008ff067819 */ /* 0x000fe40000011406 */
[----:B------:R-:W-:Y:S02]  /*2470*/  SHF.R.S32.HI R2, RZ, 0x1f, R2 ;  /* 0x0000001fff027819 */ /* 0x000fe40000011402 */
[----:B0-----:R-:W-:-:S04]  /*2480*/  IADD3 R5, -R5, 0x1f, RZ ;  /* 0x0000001f05057810 */ /* 0x001fc80007ffe1ff */
[C---:B------:R-:W-:Y:S02]  /*2490*/  ISETP.GT.U32.AND P0, PT, R5.reuse, 0x4, PT ;  /* 0x000000040500780c */ /* 0x040fe40003f04070 */
[----:B------:R-:W-:-:S04]  /*24a0*/  IADD3 R5, R5, -0x4, RZ ;  /* 0xfffffffc05057810 */ /* 0x000fc80007ffe0ff */
[----:B------:R-:W-:-:S05]  /*24b0*/  SEL R5, R5, RZ, P0 ;  /* 0x000000ff05057207 */ /* 0x000fca0000000000 */
[----:B------:R-:W-:Y:S01]  /*24c0*/  IMAD R8, R5, R8, 0x3c000000 ;  /* 0x3c00000005087424 */ /* 0x000fe200078e0208 */
[----:B------:R-:W-:-:S04]  /*24d0*/  SHF.L.U32 R5, R4, R5, RZ ;  /* 0x0000000504057219 */ /* 0x000fc800000006ff */
[----:B------:R-:W-:-:S04]  /*24e0*/  LEA.HI R5, R5, R8, RZ, 0x1c ;  /* 0x0000000805057211 */ /* 0x000fc800078fe0ff */
[----:B------:R-:W-:-:S04]  /*24f0*/  LOP3.LUT R5, R5, 0x7f800000, R6, 0xf8, !PT ;  /* 0x7f80000005057812 */ /* 0x000fc800078ef806 */
[----:B------:R-:W-:-:S04]  /*2500*/  LOP3.LUT R5, R5, R2, RZ, 0x30, !PT ;  /* 0x0000000205057212 */ /* 0x000fc800078e30ff */
[----:B------:R-:W-:Y:S01]  /*2510*/  LOP3.LUT R0, R5, 0x80000000, R0, 0xf8, !PT ;  /* 0x8000000005007812 */ /* 0x000fe200078ef800 */
[----:B------:R-:W-:Y:S05]  /*2520*/  BRA `(.L_x_36) ;  /* 0x0000075000007947 */ /* 0x000fea0003800000 */
.L_x_47:
[----:B------:R-:W2:Y:S02]  /*2530*/  LDG.E.U8 R2, [R2.64] ;  /* 0x0000002402027981 */ /* 0x000ea4000c1e1100 */
[C---:B--2---:R-:W-:Y:S02]  /*2540*/  IMAD.SHL.U32 R0, R2.reuse, 0x2000000, RZ ;  /* 0x0200000002007824 */ /* 0x044fe400078e00ff */
[----:B------:R-:W-:-:S03]  /*2550*/  IMAD.SHL.U32 R5, R2, 0x1000000, RZ ;  /* 0x0100000002057824 */ /* 0x000fc600078e00ff */
[----:B------:R-:W-:-:S13]  /*2560*/  ISETP.GE.U32.AND P0, PT, R0, 0x8000000, PT ;  /* 0x080000000000780c */ /* 0x000fda0003f06070 */
[C---:B------:R-:W-:Y:S02]  /*2570*/  @!P0 IMAD.SHL.U32 R0, R2.reuse, 0x100, RZ ;  /* 0x0000010002008824 */ /* 0x040fe400078e00ff */
[----:B------:R-:W-:-:S03]  /*2580*/  @P0 IMAD.SHL.U32 R4, R2, 0x200000, RZ ;  /* 0x0020000002040824 */ /* 0x000fc600078e00ff */
[----:B------:R-:W-:Y:S02]  /*2590*/  @!P0 LOP3.LUT R0, R0, 0x7f00, RZ, 0xc0, !PT ;  /* 0x00007f0000008812 */ /* 0x000fe400078ec0ff */
[----:B------:R-:W-:Y:S02]  /*25a0*/  @P0 LOP3.LUT R4, R4, 0x70000000, RZ, 0xfc, !PT ;  /* 0x7000000004040812 */ /* 0x000fe400078efcff */
[----:B------:R-:W-:-:S03]  /*25b0*/  @!P0 LOP3.LUT R0, R0, 0x3f000000, RZ, 0xfc, !PT ;  /* 0x3f00000000008812 */ /* 0x000fc600078efcff */
[----:B------:R-:W-:Y:S02]  /*25c0*/  @P0 FMUL.FTZ R4, R4, 1.9259299443872358531e-34 ;  /* 0x0780000004040820 */ /* 0x000fe40000410000 */
[----:B------:R-:W-:-:S05]  /*25d0*/  @!P0 FADD.FTZ R4, R0, -0.5 ;  /* 0xbf00000000048421 */ /* 0x000fca0000010000 */
[----:B------:R-:W-:Y:S01]  /*25e0*/  LOP3.LUT R0, R4, 0x80000000, R5, 0xf8, !PT ;  /* 0x8000000004007812 */ /* 0x000fe200078ef805 */
[----:B------:R-:W-:Y:S05]  /*25f0*/  BRA `(.L_x_36) ;  /* 0x0000068000007947 */ /* 0x000fea0003800000 */
.L_x_46:
[----:B------:R-:W2:Y:S02]  /*2600*/  LDG.E.U16 R0, [R2.64] ;  /* 0x0000002402007981 */ /* 0x000ea4000c1e1500 */
[----:B--2---:R-:W-:Y:S01]  /*2610*/  PRMT R0, RZ, 0x5410, R0 ;  /* 0x00005410ff007816 */ /* 0x004fe20000000000 */
[----:B------:R-:W-:Y:S05]  /*2620*/  BRA `(.L_x_36) ;  /* 0x0000065000007947 */ /* 0x000fea0003800000 */
.L_x_43:
        /* <DEDUP_REMOVED lines=9> */
[----:B--2---:R-:W0:Y:S01]  /*26c0*/  I2F.U16 R0, R0 ;  /* 0x0000000000007306 */ /* 0x004e220000101000 */
[----:B------:R-:W-:Y:S05]  /*26d0*/  BRA `(.L_x_36) ;  /* 0x000005a000007947 */ /* 0x000fea0003800000 */
.L_x_50:
        /* <DEDUP_REMOVED lines=20> */
.L_x_52:
[----:B------:R-:W-:Y:S05]  /*2820*/  BSYNC B0 ;  /* 0x0000000000007941 */ /* 0x000fea0003800000 */
.L_x_51:
[----:B------:R-:W-:Y:S01]  /*2830*/  LEA R3, R0, 0x3b800000, 0x17 ;  /* 0x3b80000000037811 */ /* 0x000fe200078eb8ff */
[----:B------:R-:W-:-:S05]  /*2840*/  IMAD.SHL.U32 R0, R2, 0x100000, RZ ;  /* 0x0010000002007824 */ /* 0x000fca00078e00ff */
[----:B------:R-:W-:Y:S01]  /*2850*/  LOP3.LUT R0, R3, R0, R4, 0xfe, !PT ;  /* 0x0000000003007212 */ /* 0x000fe200078efe04 */
[----:B------:R-:W-:Y:S05]  /*2860*/  BRA `(.L_x_36) ;  /* 0x0000041000007947 */ /* 0x000fea0003800000 */
.L_x_49:
        /* <DEDUP_REMOVED lines=20> */
.L_x_54:
[----:B------:R-:W-:Y:S05]  /*29b0*/  BSYNC B0 ;  /* 0x0000000000007941 */ /* 0x000fea0003800000 */
.L_x_53:
[----:B------:R-:W-:Y:S01]  /*29c0*/  LEA R3, R0, 0x37800000, 0x17 ;  /* 0x3780000000037811 */ /* 0x000fe200078eb8ff */
[----:B------:R-:W-:-:S05]  /*29d0*/  IMAD.SHL.U32 R0, R2, 0x200000, RZ ;  /* 0x0020000002007824 */ /* 0x000fca00078e00ff */
[----:B------:R-:W-:Y:S01]  /*29e0*/  LOP3.LUT R0, R3, R0, R4, 0xfe, !PT ;  /* 0x0000000003007212 */ /* 0x000fe200078efe04 */
[----:B------:R-:W-:Y:S05]  /*29f0*/  BRA `(.L_x_36) ;  /* 0x0000028000007947 */ /* 0x000fea0003800000 */
.L_x_48:
        /* <DEDUP_REMOVED lines=14> */
.L_x_35:
        /* <DEDUP_REMOVED lines=18> */
[----:B01---5:R-:W-:Y:S05]  /*2c00*/  CALL.ABS.NOINC R2 ;  /* 0x0000000002007343 */ /* 0x023fea0003c00000 */
[----:B------:R-:W-:Y:S01]  /*2c10*/  IMAD.MOV.U32 R0, RZ, RZ, RZ ;  /* 0x000000ffff007224 */ /* 0x000fe200078e00ff */
[----:B------:R-:W-:Y:S05]  /*2c20*/  BRA `(.L_x_36) ;  /* 0x0000005000007947 */ /* 0x000fea0003800000 */
.L_x_56:
[----:B------:R-:W2:Y:S02]  /*2c30*/  LDG.E.64 R2, [R2.64] ;  /* 0x0000002402027981 */ /* 0x000ea4000c1e1b00 */
[----:B--2---:R0:W2:Y:S01]  /*2c40*/  I2F.U64 R0, R2 ;  /* 0x0000000200007312 */ /* 0x0040a20000301000 */
[----:B------:R-:W-:Y:S05]  /*2c50*/  BRA `(.L_x_36) ;  /* 0x0000002000007947 */ /* 0x000fea0003800000 */
.L_x_55:
[----:B------:R-:W2:Y:S02]  /*2c60*/  LDG.E R0, [R2.64] ;  /* 0x0000002402007981 */ /* 0x000ea4000c1e1900 */
[----:B--2---:R-:W0:Y:S02]  /*2c70*/  I2F.U32 R0, R0 ;  /* 0x0000000000007306 */ /* 0x004e240000201000 */
.L_x_36:
[----:B------:R-:W-:Y:S05]  /*2c80*/  BSYNC B6 ;  /* 0x0000000000067941 */ /* 0x000fea0003800000 */
.L_x_30:
[----:B------:R-:W3:Y:S01]  /*2c90*/  LDC.U8 R4, c[0x0][0x3e1] ;  /* 0x0000f840ff047b82 */ /* 0x000ee20000000000 */
[----:B0-2--5:R-:W-:-:S04]  /*2ca0*/  FMUL.RZ R3, R0, 0.15915493667125701904 ;  /* 0x3e22f98300037820 */ /* 0x025fc8000040c000 */
[----:B------:R-:W0:Y:S08]  /*2cb0*/  MUFU.COS R22, R3 ;  /* 0x0000000300167308 */ /* 0x000e300000000000 */
[----:B------:R-:W2:Y:S01]  /*2cc0*/  MUFU.SIN R0, R3 ;  /* 0x0000000300007308 */ /* 0x000ea20000000400 */
[----:B01----:R-:W-:Y:S01]  /*2cd0*/  FMUL.FTZ R22, R22, R23 ;  /* 0x0000001716167220 */ /* 0x003fe20000410000 */
[----:B---3--:R-:W-:-:S04]  /*2ce0*/  PRMT R2, R4, 0x9910, RZ ;  /* 0x0000991004027816 */ /* 0x008fc800000000ff */
[----:B------:R-:W-:Y:S01]  /*2cf0*/  ISETP.GT.AND P0, PT, R2, 0x9, PT ;  /* 0x000000090200780c */ /* 0x000fe20003f04270 */
[----:B--2---:R-:W-:-:S12]  /*2d00*/  FMUL.FTZ R23, R0, R23 ;  /* 0x0000001700177220 */ /* 0x004fd80000410000 */
        /* <DEDUP_REMOVED lines=9> */
[----:B------:R-:W0:Y:S02]  /*2da0*/  F2I.FTZ.TRUNC.NTZ R3, R22 ;  /* 0x0000001600037305 */ /* 0x000e24000021f100 */
[----:B0-----:R0:W-:Y:S01]  /*2db0*/  STG.E.U8 [R16.64], R3 ;  /* 0x0000000310007986 */ /* 0x0011e2000c101124 */
[----:B------:R-:W-:Y:S05]  /*2dc0*/  BRA `(.L_x_62) ;  /* 0x00000d8000007947 */ /* 0x000fea0003800000 */
.L_x_60:
[----:B------:R-:W0:Y:S02]  /*2dd0*/  F2I.S64.TRUNC R22, R22 ;  /* 0x0000001600167311 */ /* 0x000e24000020d900 */
[----:B0-----:R-:W-:-:S05]  /*2de0*/  IMAD.MOV.U32 R3, RZ, RZ, R22 ;  /* 0x000000ffff037224 */ /* 0x001fca00078e0016 */
[----:B------:R0:W-:Y:S01]  /*2df0*/  STG.E.U8 [R16.64], R3 ;  /* 0x0000000310007986 */ /* 0x0001e2000c101124 */
[----:B------:R-:W-:Y:S05]  /*2e00*/  BRA `(.L_x_62) ;  /* 0x00000d4000007947 */ /* 0x000fea0003800000 */
.L_x_59:
[----:B------:R-:W-:-:S13]  /*2e10*/  ISETP.NE.AND P0, PT, R2, 0x2, PT ;  /* 0x000000020200780c */ /* 0x000fda0003f05270 */
[----:B------:R-:W-:Y:S05]  /*2e20*/  @!P0 BRA `(.L_x_63) ;  /* 0x000000a000008947 */ /* 0x000fea0003800000 */
[----:B------:R-:W-:-:S13]  /*2e30*/  ISETP.NE.AND P0, PT, R2, 0x3, PT ;  /* 0x000000030200780c */ /* 0x000fda0003f05270 */
[----:B------:R-:W-:Y:S05]  /*2e40*/  @!P0 BRA `(.L_x_64) ;  /* 0x0000005000008947 */ /* 0x000fea0003800000 */
[----:B------:R-:W-:-:S13]  /*2e50*/  ISETP.NE.AND P0, PT, R2, 0x4, PT ;  /* 0x000000040200780c */ /* 0x000fda0003f05270 */
[----:B------:R-:W-:Y:S05]  /*2e60*/  @P0 BRA `(.L_x_61) ;  /* 0x00000b5000000947 */ /* 0x000fea0003800000 */
[----:B------:R-:W0:Y:S02]  /*2e70*/  F2I.S64.TRUNC R22, R22 ;  /* 0x0000001600167311 */ /* 0x000e24000020d900 */
[----:B0-----:R0:W-:Y:S01]  /*2e80*/  STG.E.64 [R16.64], R22 ;  /* 0x0000001610007986 */ /* 0x0011e2000c101b24 */
[----:B------:R-:W-:Y:S05]  /*2e90*/  BRA `(.L_x_62) ;  /* 0x00000cb000007947 */ /* 0x000fea0003800000 */
.L_x_64:
[----:B------:R-:W0:Y:S02]  /*2ea0*/  F2I.FTZ.TRUNC.NTZ R3, R22 ;  /* 0x0000001600037305 */ /* 0x000e24000021f100 */
[----:B0-----:R0:W-:Y:S01]  /*2eb0*/  STG.E [R16.64], R3 ;  /* 0x0000000310007986 */ /* 0x0011e2000c101924 */
[----:B------:R-:W-:Y:S05]  /*2ec0*/  BRA `(.L_x_62) ;  /* 0x00000c8000007947 */ /* 0x000fea0003800000 */
.L_x_63:
[----:B------:R-:W0:Y:S02]  /*2ed0*/  F2I.FTZ.TRUNC.NTZ R3, R22 ;  /* 0x0000001600037305 */ /* 0x000e24000021f100 */
[----:B0-----:R0:W-:Y:S01]  /*2ee0*/  STG.E.U16 [R16.64], R3 ;  /* 0x0000000310007986 */ /* 0x0011e2000c101524 */
[----:B------:R-:W-:Y:S05]  /*2ef0*/  BRA `(.L_x_62) ;  /* 0x00000c5000007947 */ /* 0x000fea0003800000 */
.L_x_58:
[----:B------:R-:W-:-:S13]  /*2f00*/  ISETP.GT.AND P0, PT, R2, 0x6, PT ;  /* 0x000000060200780c */ /* 0x000fda0003f04270 */
[----:B------:R-:W-:Y:S05]  /*2f10*/  @P0 BRA `(.L_x_65) ;  /* 0x0000009000000947 */ /* 0x000fea0003800000 */
[----:B------:R-:W-:-:S13]  /*2f20*/  ISETP.NE.AND P0, PT, R2, 0x5, PT ;  /* 0x000000050200780c */ /* 0x000fda0003f05270 */
[----:B------:R-:W-:Y:S05]  /*2f30*/  @!P0 BRA `(.L_x_66) ;  /* 0x0000004000008947 */ /* 0x000fea0003800000 */
[----:B------:R-:W-:-:S13]  /*2f40*/  ISETP.NE.AND P0, PT, R2, 0x6, PT ;  /* 0x000000060200780c */ /* 0x000fda0003f05270 */
[----:B------:R-:W-:Y:S05]  /*2f50*/  @P0 BRA `(.L_x_61) ;  /* 0x00000a6000000947 */ /* 0x000fea0003800000 */
[----:B------:R0:W-:Y:S01]  /*2f60*/  STG.E [R16.64], R22 ;  /* 0x0000001610007986 */ /* 0x0001e2000c101924 */
[----:B------:R-:W-:Y:S05]  /*2f70*/  BRA `(.L_x_62) ;  /* 0x00000bd000007947 */ /* 0x000fea0003800000 */
.L_x_66:
[----:B------:R-:W-:-:S05]  /*2f80*/  F2FP.PACK_AB R22, RZ, R22 ;  /* 0x00000016ff16723e */ /* 0x000fca00000000ff */
[----:B------:R0:W-:Y:S01]  /*2f90*/  STG.E.U16 [R16.64], R22 ;  /* 0x0000001610007986 */ /* 0x0001e2000c101524 */
[----:B------:R-:W-:Y:S05]  /*2fa0*/  BRA `(.L_x_62) ;  /* 0x00000ba000007947 */ /* 0x000fea0003800000 */
.L_x_65:
[----:B------:R-:W-:-:S13]  /*2fb0*/  ISETP.NE.AND P0, PT, R2, 0x7, PT ;  /* 0x000000070200780c */ /* 0x000fda0003f05270 */
[----:B------:R-:W-:Y:S05]  /*2fc0*/  @!P0 BRA `(.L_x_67) ;  /* 0x0000009000008947 */ /* 0x000fea0003800000 */
[----:B------:R-:W-:-:S13]  /*2fd0*/  ISETP.NE.AND P0, PT, R2, 0x8, PT ;  /* 0x000000080200780c */ /* 0x000fda0003f05270 */
[----:B------:R-:W-:Y:S05]  /*2fe0*/  @!P0 BRA `(.L_x_68) ;  /* 0x0000004000008947 */ /* 0x000fea0003800000 */
[----:B------:R-:W-:-:S13]  /*2ff0*/  ISETP.NE.AND P0, PT, R2, 0x9, PT ;  /* 0x000000090200780c */ /* 0x000fda0003f05270 */
[----:B------:R-:W-:Y:S05]  /*3000*/  @P0 BRA `(.L_x_61) ;  /* 0x000009b000000947 */ /* 0x000fea0003800000 */
[----:B------:R0:W-:Y:S01]  /*3010*/  STG.E.64 [R16.64], R22 ;  /* 0x0000001610007986 */ /* 0x0001e2000c101b24 */
[----:B------:R-:W-:Y:S05]  /*3020*/  BRA `(.L_x_62) ;  /* 0x00000b2000007947 */ /* 0x000fea0003800000 */
.L_x_68:
[----:B------:R-:W-:-:S05]  /*3030*/  F2FP.PACK_AB R23, R23, R22 ;  /* 0x000000161717723e */ /* 0x000fca00000000ff */
[----:B------:R0:W-:Y:S01]  /*3040*/  STG.E [R16.64], R23 ;  /* 0x0000001710007986 */ /* 0x0001e2000c101924 */
[----:B------:R-:W-:Y:S05]  /*3050*/  BRA `(.L_x_62) ;  /* 0x00000af000007947 */ /* 0x000fea0003800000 */
.L_x_67:
[----:B------:R-:W-:-:S06]  /*3060*/  FMUL.FTZ R2, R22, 1 ;  /* 0x3f80000016027820 */ /* 0x000fcc0000410000 */
[----:B------:R-:W0:Y:S02]  /*3070*/  F2F.F64.F32 R2, R2 ;  /* 0x0000000200027310 */ /* 0x000e240000201800 */
[----:B0-----:R0:W-:Y:S01]  /*3080*/  STG.E.64 [R16.64], R2 ;  /* 0x0000000210007986 */ /* 0x0011e2000c101b24 */
[----:B------:R-:W-:Y:S05]  /*3090*/  BRA `(.L_x_62) ;  /* 0x00000ab000007947 */ /* 0x000fea0003800000 */
.L_x_57:
        /* <DEDUP_REMOVED lines=8> */
[----:B------:R-:W-:Y:S02]  /*3120*/  FSETP.NEU.FTZ.AND P0, PT, R22, RZ, PT ;  /* 0x000000ff1600720b */ /* 0x000fe40003f1d000 */
[----:B------:R-:W-:-:S04]  /*3130*/  FSETP.NEU.FTZ.AND P1, PT, R23, RZ, PT ;  /* 0x000000ff1700720b */ /* 0x000fc80003f3d000 */
[----:B------:R-:W-:-:S04]  /*3140*/  PLOP3.LUT P0, PT, P0, P1, PT, 0xa8, 0x0 ;  /* 0x000000000000781c */ /* 0x000fc80000703570 */
[----:B------:R-:W-:-:S05]  /*3150*/  SEL R3, RZ, 0x1, !P0 ;  /* 0x00000001ff037807 */ /* 0x000fca0004000000 */
[----:B------:R0:W-:Y:S01]  /*3160*/  STG.E.U8 [R16.64], R3 ;  /* 0x0000000310007986 */ /* 0x0001e2000c101124 */
[----:B------:R-:W-:Y:S05]  /*3170*/  BRA `(.L_x_62) ;  /* 0x000009d000007947 */ /* 0x000fea0003800000 */
.L_x_71:
[----:B------:R-:W-:Y:S02]  /*3180*/  FMUL.FTZ R6, R23, 1 ;  /* 0x3f80000017067820 */ /* 0x000fe40000410000 */
[----:B------:R-:W-:-:S04]  /*3190*/  FMUL.FTZ R4, R22, 1 ;  /* 0x3f80000016047820 */ /* 0x000fc80000410000 */
[----:B------:R-:W-:Y:S08]  /*31a0*/  F2F.F64.F32 R6, R6 ;  /* 0x0000000600067310 */ /* 0x000ff00000201800 */
[----:B------:R-:W0:Y:S02]  /*31b0*/  F2F.F64.F32 R4, R4 ;  /* 0x0000000400047310 */ /* 0x000e240000201800 */
[----:B0-----:R0:W-:Y:S01]  /*31c0*/  STG.E.128 [R16.64], R4 ;  /* 0x0000000410007986 */ /* 0x0011e2000c101d24 */
[----:B------:R-:W-:Y:S05]  /*31d0*/  BRA `(.L_x_62) ;  /* 0x0000097000007947 */ /* 0x000fea0003800000 */
.L_x_70:
[----:B------:R-:W-:-:S13]  /*31e0*/  ISETP.NE.AND P0, PT, R2, 0xf, PT ;  /* 0x0000000f0200780c */ /* 0x000fda0003f05270 */
[----:B------:R-:W-:Y:S05]  /*31f0*/  @!P0 BRA `(.L_x_72) ;  /* 0x000002b000008947 */ /* 0x000fea0003800000 */
[----:B------:R-:W-:-:S13]  /*3200*/  ISETP.NE.AND P0, PT, R2, 0x17, PT ;  /* 0x000000170200780c */ /* 0x000fda0003f05270 */
[----:B------:R-:W-:Y:S05]  /*3210*/  @!P0 BRA `(.L_x_73) ;  /* 0x0000014000008947 */ /* 0x000fea0003800000 */
[----:B------:R-:W-:-:S13]  /*3220*/  ISETP.NE.AND P0, PT, R2, 0x18, PT ;  /* 0x000000180200780c */ /* 0x000fda0003f05270 */
[----:B------:R-:W-:Y:S05]  /*3230*/  @P0 BRA `(.L_x_61) ;  /* 0x0000078000000947 */ /* 0x000fea0003800000 */
[C---:B------:R-:W-:Y:S01]  /*3240*/  LOP3.LUT R2, R22.reuse, 0x7fffffff, RZ, 0xc0, !PT ;  /* 0x7fffffff16027812 */ /* 0x040fe200078ec0ff */
[----:B------:R-:W-:Y:S01]  /*3250*/  BSSY B0, `(.L_x_74) ;  /* 0x000000d000007945 */ /* 0x000fe20003800000 */
[----:B------:R-:W-:Y:S02]  /*3260*/  LOP3.LUT R0, R22, 0x80000000, RZ, 0xc0, !PT ;  /* 0x8000000016007812 */ /* 0x000fe400078ec0ff */
[----:B------:R-:W-:Y:S02]  /*3270*/  ISETP.GT.U32.AND P0, PT, R2, 0x43efffff, PT ;  /* 0x43efffff0200780c */ /* 0x000fe40003f04070 */
[----:B------:R-:W-:Y:S01]  /*3280*/  SHF.R.U32.HI R5, RZ, 0x18, R0 ;  /* 0x00000018ff057819 */ /* 0x000fe20000011600 */
[----:B------:R-:W-:-:S10]  /*3290*/  IMAD.MOV.U32 R0, RZ, RZ, 0x7f ;  /* 0x0000007fff007424 */ /* 0x000fd400078e00ff */
[----:B------:R-:W-:Y:S05]  /*32a0*/  @P0 BRA `(.L_x_75) ;  /* 0x0000007000000947 */ /* 0x000fea0003800000 */
[----:B------:R-:W-:-:S13]  /*32b0*/  ISETP.GE.U32.AND P0, PT, R2, 0x3c800000, PT ;  /* 0x3c8000000200780c */ /* 0x000fda0003f06070 */
[----:B------:R-:W-:Y:S01]  /*32c0*/  @P0 SHF.R.U32.HI R0, RZ, 0x14, R22 ;  /* 0x00000014ff000819 */ /* 0x000fe20000011616 */
[----:B------:R-:W-:-:S03]  /*32d0*/  @!P0 FADD.FTZ R2, R2, 16384 ;  /* 0x4680000002028421 */ /* 0x000fc60000010000 */
[----:B------:R-:W-:-:S04]  /*32e0*/  @P0 LOP3.LUT R3, R0, 0x1, RZ, 0xc0, !PT ;  /* 0x0000000100030812 */ /* 0x000fc800078ec0ff */
[----:B------:R-:W-:-:S04]  /*32f0*/  @P0 IADD3 R3, R22, 0x407ffff, R3 ;  /* 0x0407ffff16030810 */ /* 0x000fc80007ffe003 */
[----:B------:R-:W-:Y:S02]  /*3300*/  @P0 SHF.R.U32.HI R0, RZ, 0x14, R3 ;  /* 0x00000014ff000819 */ /* 0x000fe40000011603 */
[----:B------:R-:W-:Y:S02]  /*3310*/  @!P0 IADD3 R0, R2, -0x46800000, RZ ;  /* 0xb980000002008810 */ /* 0x000fe40007ffe0ff */
.L_x_75:
[----:B------:R-:W-:Y:S05]  /*3320*/  BSYNC B0 ;  /* 0x0000000000007941 */ /* 0x000fea0003800000 */
.L_x_74:
[----:B------:R-:W-:-:S05]  /*3330*/  LOP3.LUT R5, R0, R5, RZ, 0xfc, !PT ;  /* 0x0000000500057212 */ /* 0x000fca00078efcff */
[----:B------:R0:W-:Y:S01]  /*3340*/  STG.E.U8 [R16.64], R5 ;  /* 0x0000000510007986 */ /* 0x0001e2000c101124 */
[----:B------:R-:W-:Y:S05]  /*3350*/  BRA `(.L_x_62) ;  /* 0x000007f000007947 */ /* 0x000fea0003800000 */
.L_x_73:
[----:B------:R-:W-:Y:S01]  /*3360*/  LOP3.LUT R2, R22, 0x7fffffff, RZ, 0xc0, !PT ;  /* 0x7fffffff16027812 */ /* 0x000fe200078ec0ff */
[----:B------:R-:W-:Y:S03]  /*3370*/  BSSY B0, `(.L_x_76) ;  /* 0x000000e000007945 */ /* 0x000fe60003800000 */
[----:B------:R-:W-:-:S13]  /*3380*/  ISETP.GT.U32.AND P0, PT, R2, 0x477fffff, PT ;  /* 0x477fffff0200780c */ /* 0x000fda0003f04070 */
[----:B------:R-:W-:Y:S05]  /*3390*/  @P0 BRA `(.L_x_77) ;  /* 0x0000008000000947 */ /* 0x000fea0003800000 */
[----:B------:R-:W-:-:S13]  /*33a0*/  ISETP.GE.U32.AND P0, PT, R2, 0x38800000, PT ;  /* 0x388000000200780c */ /* 0x000fda0003f06070 */
[----:B------:R-:W-:Y:S01]  /*33b0*/  @P0 SHF.R.U32.HI R0, RZ, 0x15, R22 ;  /* 0x00000015ff000819 */ /* 0x000fe20000011616 */
[----:B------:R-:W-:-:S03]  /*33c0*/  @!P0 FADD.FTZ R2, R2, 128 ;  /* 0x4300000002028421 */ /* 0x000fc60000010000 */
[----:B------:R-:W-:-:S04]  /*33d0*/  @P0 LOP3.LUT R3, R0, 0x1, RZ, 0xc0, !PT ;  /* 0x0000000100030812 */ /* 0x000fc800078ec0ff */
[----:B------:R-:W-:-:S04]  /*33e0*/  @P0 IADD3 R3, R22, 0x80fffff, R3 ;  /* 0x080fffff16030810 */ /* 0x000fc80007ffe003 */
[----:B------:R-:W-:Y:S02]  /*33f0*/  @P0 SHF.R.U32.HI R0, RZ, 0x15, R3 ;  /* 0x00000015ff000819 */ /* 0x000fe40000011603 */
[----:B------:R-:W-:Y:S01]  /*3400*/  @!P0 IADD3 R0, R2, -0x43000000, RZ ;  /* 0xbd00000002008810 */ /* 0x000fe20007ffe0ff */
[----:B------:R-:W-:Y:S05]  /*3410*/  BRA `(.L_x_78) ;  /* 0x0000003000007947 */ /* 0x000fea0003800000 */
.L_x_77:
[----:B------:R-:W-:Y:S01]  /*3420*/  IMAD.MOV.U32 R0, RZ, RZ, 0x7f ;  /* 0x0000007fff007424 */ /* 0x000fe200078e00ff */
[----:B------:R-:W-:-:S04]  /*3430*/  ISETP.GT.U32.AND P0, PT, R2, 0x7f800000, PT ;  /* 0x7f8000000200780c */ /* 0x000fc80003f04070 */
[----:B------:R-:W-:-:S04]  /*3440*/  SEL R0, R0, 0x7c, P0 ;  /* 0x0000007c00007807 */ /* 0x000fc80000000000 */
.L_x_78:
[----:B------:R-:W-:Y:S05]  /*3450*/  BSYNC B0 ;  /* 0x0000000000007941 */ /* 0x000fea0003800000 */
.L_x_76:
[----:B------:R-:W-:-:S04]  /*3460*/  LOP3.LUT R22, R22, 0x80000000, RZ, 0xc0, !PT ;  /* 0x8000000016167812 */ /* 0x000fc800078ec0ff */
[----:B------:R-:W-:-:S04]  /*3470*/  SHF.R.U32.HI R3, RZ, 0x18, R22 ;  /* 0x00000018ff037819 */ /* 0x000fc80000011616 */
[----:B------:R-:W-:-:S05]  /*3480*/  LOP3.LUT R3, R0, R3, RZ, 0xfc, !PT ;  /* 0x0000000300037212 */ /* 0x000fca00078efcff */
[----:B------:R0:W-:Y:S01]  /*3490*/  STG.E.U8 [R16.64], R3 ;  /* 0x0000000310007986 */ /* 0x0001e2000c101124 */
[----:B------:R-:W-:Y:S05]  /*34a0*/  BRA `(.L_x_62) ;  /* 0x000006a000007947 */ /* 0x000fea0003800000 */
.L_x_72:
[----:B------:R-:W-:-:S05]  /*34b0*/  F2FP.BF16.PACK_AB R22, RZ, R22 ;  /* 0x00000016ff16723e */ /* 0x000fca00000010ff */
[----:B------:R0:W-:Y:S01]  /*34c0*/  STG.E.U16 [R16.64], R22 ;  /* 0x0000001610007986 */ /* 0x0001e2000c101524 */
[----:B------:R-:W-:Y:S05]  /*34d0*/  BRA `(.L_x_62) ;  /* 0x0000067000007947 */ /* 0x000fea0003800000 */
.L_x_69:
        /* <DEDUP_REMOVED lines=8> */
[----:B------:R-:W0:Y:S02]  /*3560*/  F2I.FTZ.U32.TRUNC.NTZ R3, R22 ;  /* 0x0000001600037305 */ /* 0x000e24000021f000 */
[----:B0-----:R0:W-:Y:S01]  /*3570*/  STG.E.U16 [R16.64], R3 ;  /* 0x0000000310007986 */ /* 0x0011e2000c101524 */
[----:B------:R-:W-:Y:S05]  /*3580*/  BRA `(.L_x_62) ;  /* 0x000005c000007947 */ /* 0x000fea0003800000 */
.L_x_81:
[----:B------:R-:W-:Y:S01]  /*3590*/  LOP3.LUT R2, R22, 0x7fffffff, RZ, 0xc0, !PT ;  /* 0x7fffffff16027812 */ /* 0x000fe200078ec0ff */
[----:B------:R-:W-:Y:S01]  /*35a0*/  BSSY B0, `(.L_x_82) ;  /* 0x0000013000007945 */ /* 0x000fe20003800000 */
[----:B------:R-:W-:Y:S02]  /*35b0*/  IMAD.MOV.U32 R8, RZ, RZ, 0x80 ;  /* 0x00000080ff087424 */ /* 0x000fe400078e00ff */
[----:B------:R-:W-:-:S13]  /*35c0*/  ISETP.GT.U32.AND P0, PT, R2, 0x437fffff, PT ;  /* 0x437fffff0200780c */ /* 0x000fda0003f04070 */
[----:B------:R-:W-:Y:S05]  /*35d0*/  @P0 BRA `(.L_x_83) ;  /* 0x000000f000000947 */ /* 0x000fea0003800000 */
[----:B------:R-:W-:-:S13]  /*35e0*/  ISETP.GE.U32.AND P0, PT, R2, 0x3c000000, PT ;  /* 0x3c0000000200780c */ /* 0x000fda0003f06070 */
[----:B------:R-:W-:-:S04]  /*35f0*/  @P0 SHF.R.U32.HI R0, RZ, 0x14, R22 ;  /* 0x00000014ff000819 */ /* 0x000fc80000011616 */
[----:B------:R-:W-:-:S04]  /*3600*/  @P0 LOP3.LUT R3, R0, 0x1, RZ, 0xc0, !PT ;  /* 0x0000000100030812 */ /* 0x000fc800078ec0ff */
[----:B------:R-:W-:-:S04]  /*3610*/  @P0 IADD3 R0, R22, 0x487ffff, R3 ;  /* 0x0487ffff16000810 */ /* 0x000fc80007ffe003 */
[----:B------:R-:W-:-:S04]  /*3620*/  @P0 SHF.R.U32.HI R0, RZ, 0x14, R0 ;  /* 0x00000014ff000819 */ /* 0x000fc80000011600 */
[----:B------:R-:W-:Y:S01]  /*3630*/  @P0 LOP3.LUT R0, R0, 0xff, RZ, 0xc0, !PT ;  /* 0x000000ff00000812 */ /* 0x000fe200078ec0ff */
[----:B------:R-:W-:Y:S05]  /*3640*/  @P0 BRA `(.L_x_84) ;  /* 0x0000004000000947 */ /* 0x000fea0003800000 */
[----:B------:R-:W-:Y:S01]  /*3650*/  FADD.FTZ R0, R2, 8192 ;  /* 0x4600000002007421 */ /* 0x000fe20000010000 */
[----:B------:R-:W-:-:S04]  /*3660*/  PRMT R8, RZ, 0x7610, R8 ;  /* 0x00007610ff087816 */ /* 0x000fc80000000008 */
[----:B------:R-:W-:-:S13]  /*3670*/  LOP3.LUT P0, R0, R0, 0xff, RZ, 0xc0, !PT ;  /* 0x000000ff00007812 */ /* 0x000fda000780c0ff */
[----:B------:R-:W-:Y:S05]  /*3680*/  @!P0 BRA `(.L_x_83) ;  /* 0x0000004000008947 */ /* 0x000fea0003800000 */
.L_x_84:
[----:B------:R-:W-:-:S04]  /*3690*/  LOP3.LUT R22, R22, 0x80000000, RZ, 0xc0, !PT ;  /* 0x8000000016167812 */ /* 0x000fc800078ec0ff */
[----:B------:R-:W-:-:S04]  /*36a0*/  SHF.R.U32.HI R3, RZ, 0x18, R22 ;  /* 0x00000018ff037819 */ /* 0x000fc80000011616 */
[----:B------:R-:W-:-:S04]  /*36b0*/  LOP3.LUT R0, R0, R3, RZ, 0xfc, !PT ;  /* 0x0000000300007212 */ /* 0x000fc800078efcff */
[----:B------:R-:W-:Y:S02]  /*36c0*/  PRMT R8, R0, 0x7610, R8 ;  /* 0x0000761000087816 */ /* 0x000fe40000000008 */
.L_x_83:
[----:B------:R-:W-:Y:S05]  /*36d0*/  BSYNC B0 ;  /* 0x0000000000007941 */ /* 0x000fea0003800000 */
.L_x_82:
[----:B------:R0:W-:Y:S01]  /*36e0*/  STG.E.U8 [R16.64], R8 ;  /* 0x0000000810007986 */ /* 0x0001e2000c101124 */
[----:B------:R-:W-:Y:S05]  /*36f0*/  BRA `(.L_x_62) ;  /* 0x0000045000007947 */ /* 0x000fea0003800000 */
.L_x_80:
        /* <DEDUP_REMOVED lines=16> */
.L_x_87:
[----:B------:R-:W-:-:S04]  /*3800*/  LOP3.LUT R22, R22, 0x80000000, RZ, 0xc0, !PT ;  /* 0x8000000016167812 */ /* 0x000fc800078ec0ff */
[----:B------:R-:W-:-:S04]  /*3810*/  SHF.R.U32.HI R3, RZ, 0x18, R22 ;  /* 0x00000018ff037819 */ /* 0x000fc80000011616 */
[----:B------:R-:W-:-:S04]  /*3820*/  LOP3.LUT R0, R0, R3, RZ, 0xfc, !PT ;  /* 0x0000000300007212 */ /* 0x000fc800078efcff */
[----:B------:R-:W-:Y:S02]  /*3830*/  PRMT R8, R0, 0x7610, R8 ;  /* 0x0000761000087816 */ /* 0x000fe40000000008 */
.L_x_86:
[----:B------:R-:W-:Y:S05]  /*3840*/  BSYNC B0 ;  /* 0x0000000000007941 */ /* 0x000fea0003800000 */
.L_x_85:
[----:B------:R0:W-:Y:S01]  /*3850*/  STG.E.U8 [R16.64], R8 ;  /* 0x0000000810007986 */ /* 0x0001e2000c101124 */
[----:B------:R-:W-:Y:S05]  /*3860*/  BRA `(.L_x_62) ;  /* 0x000002e000007947 */ /* 0x000fea0003800000 */
.L_x_79:
[----:B------:R-:W-:-:S13]  /*3870*/  ISETP.NE.AND P0, PT, R2, 0x1c, PT ;  /* 0x0000001c0200780c */ /* 0x000fda0003f05270 */
[----:B------:R-:W-:Y:S05]  /*3880*/  @!P0 BRA `(.L_x_88) ;  /* 0x000002a000008947 */ /* 0x000fea0003800000 */
[----:B------:R-:W-:-:S13]  /*3890*/  ISETP.NE.AND P0, PT, R2, 0x1d, PT ;  /* 0x0000001d0200780c */ /* 0x000fda0003f05270 */
[----:B------:R-:W-:Y:S05]  /*38a0*/  @!P0 BRA `(.L_x_89) ;  /* 0x0000025000008947 */ /* 0x000fea0003800000 */
[----:B------:R-:W-:-:S13]  /*38b0*/  ISETP.NE.AND P0, PT, R2, 0x2c, PT ;  /* 0x0000002c0200780c */ /* 0x000fda0003f05270 */
[----:B------:R-:W-:Y:S05]  /*38c0*/  @P0 BRA `(.L_x_61) ;  /* 0x000000f000000947 */ /* 0x000fea0003800000 */
[----:B------:R-:W-:Y:S02]  /*38d0*/  SHF.R.U32.HI R2, RZ, 0x17, R22 ;  /* 0x00000017ff027819 */ /* 0x000fe40000011616 */
[----:B------:R-:W-:Y:S02]  /*38e0*/  PLOP3.LUT P0, PT, PT, PT, PT, 0x80, 0x0 ;  /* 0x000000000000781c */ /* 0x000fe40003f0f070 */
[----:B------:R-:W-:-:S04]  /*38f0*/  LOP3.LUT R3, R2, 0xff, RZ, 0xc0, !PT ;  /* 0x000000ff02037812 */ /* 0x000fc800078ec0ff */
[----:B------:R-:W-:-:S13]  /*3900*/  ISETP.NE.AND P2, PT, R3, 0xff, PT ;  /* 0x000000ff0300780c */ /* 0x000fda0003f45270 */
[--C-:B------:R-:W-:Y:S02]  /*3910*/  @P2 SHF.R.U32.HI R0, RZ, 0x16, R22.reuse ;  /* 0x00000016ff002819 */ /* 0x100fe40000011616 */
[----:B------:R-:W-:Y:S01]  /*3920*/  @P2 LOP3.LUT P1, RZ, R3, 0x3fffff, R22, 0xf8, !PT ;  /* 0x003fffff03ff2812 */ /* 0x000fe2000782f816 */
[----:B------:R-:W-:Y:S01]  /*3930*/  IMAD.MOV.U32 R3, RZ, RZ, 0xff ;  /* 0x000000ffff037424 */ /* 0x000fe200078e00ff */
[----:B------:R-:W-:-:S04]  /*3940*/  @P2 LOP3.LUT R0, R0, 0x1, RZ, 0xc0, !PT ;  /* 0x0000000100002812 */ /* 0x000fc800078ec0ff */
[----:B------:R-:W-:Y:S02]  /*3950*/  @P2 ISETP.EQ.U32.AND P1, PT, R0, 0x1, P1 ;  /* 0x000000010000280c */ /* 0x000fe40000f22070 */
[----:B------:R-:W-:Y:S02]  /*3960*/  @P2 IADD3 R0, R2, 0x1, RZ ;  /* 0x0000000102002810 */ /* 0x000fe40007ffe0ff */
[----:B------:R-:W-:-:S13]  /*3970*/  @P2 PLOP3.LUT P0, PT, P1, PT, PT, 0x80, 0x0 ;  /* 0x000000000000281c */ /* 0x000fda0000f0f070 */
[----:B------:R-:W-:-:S04]  /*3980*/  @!P0 IMAD.MOV R0, RZ, RZ, R2 ;  /* 0x000000ffff008224 */ /* 0x000fc800078e0202 */
[----:B------:R-:W-:-:S05]  /*3990*/  @P2 IMAD.MOV.U32 R3, RZ, RZ, R0 ;  /* 0x000000ffff032224 */ /* 0x000fca00078e0000 */
[----:B------:R0:W-:Y:S01]  /*39a0*/  STG.E.U8 [R16.64], R3 ;  /* 0x0000000310007986 */ /* 0x0001e2000c101124 */
[----:B------:R-:W-:Y:S05]  /*39b0*/  BRA `(.L_x_62) ;  /* 0x0000019000007947 */ /* 0x000fea0003800000 */
.L_x_61:
[----:B------:R-:W-:Y:S01]  /*39c0*/  MOV R2, 0x0 ;  /* 0x0000000000027802 */ /* 0x000fe20000000f00 */
[----:B------:R-:W-:Y:S02]  /*39d0*/  IMAD.MOV.U32 R4, RZ, RZ, c[0x4][0x118] ;  /* 0x01004600ff047624 */ /* 0x000fe400078e00ff */
[----:B------:R-:W-:Y:S02]  /*39e0*/  IMAD.MOV.U32 R5, RZ, RZ, c[0x4][0x11c] ;  /* 0x01004700ff057624 */ /* 0x000fe400078e00ff */
[----:B------:R-:W-:Y:S01]  /*39f0*/  IMAD.MOV.U32 R6, RZ, RZ, c[0x4][0x120] ;  /* 0x01004800ff067624 */ /* 0x000fe200078e00ff */
[----:B------:R-:W0:Y:S01]  /*3a00*/  LDC.64 R2, c[0x4][R2] ;  /* 0x0100000002027b82 */ /* 0x000e220000000a00 */
[----:B------:R-:W-:Y:S02]  /*3a10*/  IMAD.MOV.U32 R7, RZ, RZ, c[0x4][0x124] ;  /* 0x01004900ff077624 */ /* 0x000fe400078e00ff */
[----:B------:R-:W-:-:S02]  /*3a20*/  IMAD.MOV.U32 R8, RZ, RZ, 0x65 ;  /* 0x00000065ff087424 */ /* 0x000fc400078e00ff */
[----:B------:R-:W-:Y:S02]  /*3a30*/  IMAD.MOV.U32 R10, RZ, RZ, c[0x4][0x20] ;  /* 0x01000800ff0a7624 */ /* 0x000fe400078e00ff */
[----:B------:R-:W-:Y:S02]  /*3a40*/  IMAD.MOV.U32 R11, RZ, RZ, c[0x4][0x24] ;  /* 0x01000900ff0b7624 */ /* 0x000fe400078e00ff */
[----:B------:R-:W-:Y:S02]  /*3a50*/  IMAD.MOV.U32 R12, RZ, RZ, 0x1 ;  /* 0x00000001ff0c7424 */ /* 0x000fe400078e00ff */
[----:B------:R-:W-:Y:S02]  /*3a60*/  IMAD.MOV.U32 R13, RZ, RZ, RZ ;  /* 0x000000ffff0d7224 */ /* 0x000fe400078e00ff */
[----:B------:R-:W-:Y:S01]  /*3a70*/  LEPC R14 ;  /* 0x00000000000e734e */ /* 0x000fe20000000000 */
[----:B------:R-:W-:Y:S02]  /*3a80*/  MOV R9, 0x3af0 ;  /* 0x00003af000097802 */ /* 0x000fe40000000f00 */
[----:B------:R-:W-:Y:S02]  /*3a90*/  MOV R20, 0x3a70 ;  /* 0x00003a7000147802 */ /* 0x000fe40000000f00 */
[----:B------:R-:W-:-:S02]  /*3aa0*/  MOV R21, 0x0 ;  /* 0x0000000000157802 */ /* 0x000fc40000000f00 */
[----:B------:R-:W-:Y:S02]  /*3ab0*/  MOV R0, 0x0 ;  /* 0x0000000000007802 */ /* 0x000fe40000000f00 */
[----:B------:R-:W-:-:S04]  /*3ac0*/  IADD3 R20, P0, P1, -R20, R9, R14 ;  /* 0x0000000914147210 */ /* 0x000fc8000791e10e */
[----:B------:R-:W-:-:S04]  /*3ad0*/  IADD3.X R21, ~R0, R21, R15, P0, P1 ;  /* 0x0000001500157210 */ /* 0x000fc800007e250f */
[----:B0-----:R-:W-:Y:S05]  /*3ae0*/  CALL.ABS.NOINC R2 ;  /* 0x0000000002007343 */ /* 0x001fea0003c00000 */
[----:B------:R-:W-:Y:S05]  /*3af0*/  BRA `(.L_x_62) ;  /* 0x0000005000007947 */ /* 0x000fea0003800000 */
.L_x_89:
[----:B------:R-:W0:Y:S02]  /*3b00*/  F2I.U64.TRUNC R22, R22 ;  /* 0x0000001600167311 */ /* 0x000e24000020d800 */
[----:B0-----:R0:W-:Y:S01]  /*3b10*/  STG.E.64 [R16.64], R22 ;  /* 0x0000001610007986 */ /* 0x0011e2000c101b24 */
[----:B------:R-:W-:Y:S05]  /*3b20*/  BRA `(.L_x_62) ;  /* 0x0000002000007947 */ /* 0x000fea0003800000 */
.L_x_88:
[----:B------:R-:W0:Y:S02]  /*3b30*/  F2I.FTZ.U32.TRUNC.NTZ R3, R22 ;  /* 0x0000001600037305 */ /* 0x000e24000021f000 */
[----:B0-----:R0:W-:Y:S02]  /*3b40*/  STG.E [R16.64], R3 ;  /* 0x0000000310007986 */ /* 0x0011e4000c101924 */
.L_x_62:
[----:B------:R-:W-:-:S05]  /*3b50*/  IMAD R18, R19, 0x200, R18 ;  /* 0x0000020013127824 */ /* 0x000fca00078e0212 */
[----:B0-----:R-:W-:Y:S02]  /*3b60*/  IADD3 R23, R18, 0x80, RZ ;  /* 0x0000008012177810 */ /* 0x001fe40007ffe0ff */
.L_x_1:
[----:B------:R-:W-:Y:S05]  /*3b70*/  BSYNC B7 ;  /* 0x0000000000077941 */ /* 0x000fea0003800000 */
.L_x_0:
[----:B------:R-:W-:Y:S01]  /*3b80*/  ISETP.GE.AND P0, PT, R23, c[0x0][0x160], PT ;  /* 0x0000580017007a0c */ /* 0x000fe20003f06270 */
[----:B------:R-:W-:-:S12]  /*3b90*/  BSSY B7, `(.L_x_90) ;  /* 0x0000760000077945 */ /* 0x000fd80003800000 */
[----:B------:R-:W-:Y:S05]  /*3ba0*/  @P0 BRA `(.L_x_91) ;  /* 0x000075e000000947 */ /* 0x000fea0003800000 */
[----:B------:R-:W-:Y:S01]  /*3bb0*/  ISETP.NE.AND P0, PT, RZ, c[0x0][0x168], PT ;  /* 0x00005a00ff007a0c */ /* 0x000fe20003f05270 */
[----:B------:R-:W-:Y:S02]  /*3bc0*/  IMAD.MOV.U32 R18, RZ, RZ, RZ ;  /* 0x000000ffff127224 */ /* 0x000fe400078e00ff */
[----:B------:R-:W-:Y:S02]  /*3bd0*/  IMAD.MOV.U32 R0, RZ, RZ, RZ ;  /* 0x000000ffff007224 */ /* 0x000fe400078e00ff */
[----:B------:R-:W-:-:S08]  /*3be0*/  IMAD.MOV.U32 R16, RZ, RZ, RZ ;  /* 0x000000ffff107224 */ /* 0x000fd000078e00ff */
[----:B------:R-:W-:Y:S05]  /*3bf0*/  @!P0 BRA `(.L_x_92) ;  /* 0x00000fa000008947 */ /* 0x000fea0003800000 */
[----:B------:R-:W-:Y:S02]  /*3c00*/  IMAD.MOV.U32 R22, RZ, RZ, RZ ;  /* 0x000000ffff167224 */ /* 0x000fe400078e00ff */
[----:B------:R-:W-:Y:S02]  /*3c10*/  IMAD.MOV.U32 R0, RZ, RZ, 0x1 ;  /* 0x00000001ff007424 */ /* 0x000fe400078e00ff */
[----:B------:R-:W-:-:S03]  /*3c20*/  IMAD.HI.U32 R2, R23, c[0x0][0x170], R22 ;  /* 0x00005c0017027a27 */ /* 0x000fc600078e0016 */
[----:B------:R-:W-:Y:S02]  /*3c30*/  ISETP.NE.AND P0, PT, R0, c[0x0][0x168], PT ;  /* 0x00005a0000007a0c */ /* 0x000fe40003f05270 */
[----:B------:R-:W-:-:S05]  /*3c40*/  SHF.R.U32.HI R3, RZ, c[0x0][0x174], R2 ;  /* 0x00005d00ff037a19 */ /* 0x000fca0000011602 */
[----:B------:R-:W-:-:S04]  /*3c50*/  IMAD.MOV R18, RZ, RZ, -R3 ;  /* 0x000000ffff127224 */ /* 0x000fc800078e0a03 */
[----:B------:R-:W-:-:S04]  /*3c60*/  IMAD R18, R18, c[0x0][0x16c], R23 ;  /* 0x00005b0012127a24 */ /* 0x000fc800078e0217 */
[C---:B------:R-:W-:Y:S02]  /*3c70*/  IMAD R16, R18.reuse, c[0x0][0x298], RZ ;  /* 0x0000a60012107a24 */ /* 0x040fe400078e02ff */
[C---:B------:R-:W-:Y:S02]  /*3c80*/  IMAD R0, R18.reuse, c[0x0][0x29c], RZ ;  /* 0x0000a70012007a24 */ /* 0x040fe400078e02ff */
[----:B------:R-:W-:Y:S01]  /*3c90*/  IMAD R18, R18, c[0x0][0x2a0], RZ ;  /* 0x0000a80012127a24 */ /* 0x000fe200078e02ff */
        /* <DEDUP_REMOVED lines=240> */
.L_x_92:
        /* <DEDUP_REMOVED lines=20> */
.L_x_97:
[----:B------:R-:W2:Y:S02]  /*4ce0*/  LDG.E.U8 R2, [R2.64] ;  /* 0x0000002402027981 */ /* 0x000ea4000c1e1100 */
[----:B--2---:R0:W1:Y:S01]  /*4cf0*/  I2F.U16 R19, R2 ;  /* 0x0000000200137306 */ /* 0x0040620000101000 */
[----:B------:R-:W-:Y:S05]  /*4d00*/  BRA `(.L_x_99) ;  /* 0x00000ca000007947 */ /* 0x000fea0003800000 */
.L_x_96:
        /* <DEDUP_REMOVED lines=9> */
.L_x_101:
[----:B------:R-:W2:Y:S02]  /*4da0*/  LDG.E R2, [R2.64] ;  /* 0x0000002402027981 */ /* 0x000ea4000c1e1900 */
[----:B--2---:R0:W1:Y:S01]  /*4db0*/  I2F R19, R2 ;  /* 0x0000000200137306 */ /* 0x0040620000201400 */
[----:B------:R-:W-:Y:S05]  /*4dc0*/  BRA `(.L_x_99) ;  /* 0x00000be000007947 */ /* 0x000fea0003800000 */
.L_x_100:
[----:B------:R-:W2:Y:S02]  /*4dd0*/  LDG.E.U16 R2, [R2.64] ;  /* 0x0000002402027981 */ /* 0x000ea4000c1e1500 */
[----:B--2---:R0:W1:Y:S01]  /*4de0*/  I2F.S16 R19, R2 ;  /* 0x0000000200137306 */ /* 0x0040620000101400 */
[----:B------:R-:W-:Y:S05]  /*4df0*/  BRA `(.L_x_99) ;  /* 0x00000bb000007947 */ /* 0x000fea0003800000 */
.L_x_95:
        /* <DEDUP_REMOVED lines=8> */
.L_x_103:
[----:B------:R-:W2:Y:S02]  /*4e80*/  LDG.E.U16 R2, [R2.64] ;  /* 0x0000002402027981 */ /* 0x000ea4000c1e1500 */
[----:B--2---:R-:W-:Y:S01]  /*4e90*/  HADD2.F32 R19, -RZ, R2.H0_H0 ;  /* 0x20000002ff137230 */ /* 0x004fe20000004100 */
[----:B------:R-:W-:Y:S05]  /*4ea0*/  BRA `(.L_x_99) ;  /* 0x00000b0000007947 */ /* 0x000fea0003800000 */
.L_x_102:
        /* <DEDUP_REMOVED lines=8> */
.L_x_105:
[----:B------:R-:W2:Y:S02]  /*4f30*/  LDG.E.U16 R2, [R2.64] ;  /* 0x0000002402027981 */ /* 0x000ea4000c1e1500 */
[----:B--2---:R-:W-:Y:S01]  /*4f40*/  HADD2.F32 R19, -RZ, R2.H0_H0 ;  /* 0x20000002ff137230 */ /* 0x004fe20000004100 */
[----:B------:R-:W-:Y:S05]  /*4f50*/  BRA `(.L_x_99) ;  /* 0x00000a5000007947 */ /* 0x000fea0003800000 */
.L_x_104:
[----:B------:R-:W2:Y:S02]  /*4f60*/  LDG.E.64 R2, [R2.64] ;  /* 0x0000002402027981 */ /* 0x000ea4000c1e1b00 */
[----:B--2---:R-:W0:Y:S01]  /*4f70*/  F2F.F32.F64 R19, R2 ;  /* 0x0000000200137310 */ /* 0x004e220000301000 */
[----:B------:R-:W0:-:S14]  /*4f80*/  DSETP.GEU.AND P0, PT, |R2|, c[0x2][0x0], PT ;  /* 0x008000000200762a */ /* 0x000e1c0003f0e200 */
[----:B0-----:R-:W-:Y:S01]  /*4f90*/  @!P0 FMUL R19, R19, 1.175494350822287508e-38 ;  /* 0x0080000013138820 */ /* 0x001fe20000400000 */
[----:B------:R-:W-:Y:S05]  /*4fa0*/  BRA `(.L_x_99) ;  /* 0x00000a0000007947 */ /* 0x000fea0003800000 */
.L_x_94:
        /* <DEDUP_REMOVED lines=12> */
.L_x_108:
[----:B------:R-:W2:Y:S02]  /*5070*/  LDG.E.64 R2, [R2.64] ;  /* 0x0000002402027981 */ /* 0x000ea4000c1e1b00 */
[----:B--2---:R-:W0:Y:S01]  /*5080*/  F2F.F32.F64 R19, R2 ;  /* 0x0000000200137310 */ /* 0x004e220000301000 */
[----:B------:R-:W0:-:S14]  /*5090*/  DSETP.GEU.AND P0, PT, |R2|, c[0x2][0x0], PT ;  /* 0x008000000200762a */ /* 0x000e1c0003f0e200 */
[----:B0-----:R-:W-:Y:S01]  /*50a0*/  @!P0 FMUL R19, R19, 1.175494350822287508e-38 ;  /* 0x0080000013138820 */ /* 0x001fe20000400000 */
[----:B------:R-:W-:Y:S05]  /*50b0*/  BRA `(.L_x_99) ;  /* 0x000008f000007947 */ /* 0x000fea0003800000 */
.L_x_107:
        /* <DEDUP_REMOVED lines=26> */
.L_x_110:
        /* <DEDUP_REMOVED lines=13> */
.L_x_109:
[----:B------:R-:W2:Y:S02]  /*5330*/  LDG.E.U16 R2, [R2.64] ;  /* 0x0000002402027981 */ /* 0x000ea4000c1e1500 */
[----:B--2---:R-:W-:Y:S01]  /*5340*/  PRMT R19, RZ, 0x5410, R2 ;  /* 0x00005410ff137816 */ /* 0x004fe20000000002 */
[----:B------:R-:W-:Y:S05]  /*5350*/  BRA `(.L_x_99) ;  /* 0x0000065000007947 */ /* 0x000fea0003800000 */
.L_x_106:
        /* <DEDUP_REMOVED lines=11> */
.L_x_113:
        /* <DEDUP_REMOVED lines=20> */
.L_x_115:
[----:B------:R-:W-:Y:S05]  /*5550*/  BSYNC B0 ;  /* 0x0000000000007941 */ /* 0x000fea0003800000 */
.L_x_114:
[----:B------:R-:W-:Y:S01]  /*5560*/  IMAD.SHL.U32 R2, R2, 0x100000, RZ ;  /* 0x0010000002027824 */ /* 0x000fe200078e00ff */
[----:B------:R-:W-:-:S04]  /*5570*/  LEA R0, R0, 0x3b800000, 0x17 ;  /* 0x3b80000000007811 */ /* 0x000fc800078eb8ff */
[----:B------:R-:W-:Y:S01]  /*5580*/  LOP3.LUT R19, R0, R2, R19, 0xfe, !PT ;  /* 0x0000000200137212 */ /* 0x000fe200078efe13 */
[----:B------:R-:W-:Y:S05]  /*5590*/  BRA `(.L_x_99) ;  /* 0x0000041000007947 */ /* 0x000fea0003800000 */
.L_x_112:
        /* <DEDUP_REMOVED lines=20> */
.L_x_117:
[----:B------:R-:W-:Y:S05]  /*56e0*/  BSYNC B0 ;  /* 0x0000000000007941 */ /* 0x000fea0003800000 */
.L_x_116:
[----:B------:R-:W-:Y:S01]  /*56f0*/  IMAD.SHL.U32 R2, R2, 0x200000, RZ ;  /* 0x0020000002027824 */ /* 0x000fe200078e00ff */
[----:B------:R-:W-:-:S04]  /*5700*/  LEA R0, R0, 0x37800000, 0x17 ;  /* 0x3780000000007811 */ /* 0x000fc800078eb8ff */
[----:B------:R-:W-:Y:S01]  /*5710*/  LOP3.LUT R19, R0, R2, R19, 0xfe, !PT ;  /* 0x0000000200137212 */ /* 0x000fe200078efe13 */
[----:B------:R-:W-:Y:S05]  /*5720*/  BRA `(.L_x_99) ;  /* 0x0000028000007947 */ /* 0x000fea0003800000 */
.L_x_111:
        /* <DEDUP_REMOVED lines=14> */
.L_x_98:
        /* <DEDUP_REMOVED lines=21> */
.L_x_119:
[----:B------:R-:W2:Y:S02]  /*5960*/  LDG.E.64 R2, [R2.64] ;  /* 0x0000002402027981 */ /* 0x000ea4000c1e1b00 */
[----:B--2---:R0:W1:Y:S01]  /*5970*/  I2F.U64 R19, R2 ;  /* 0x0000000200137312 */ /* 0x0040620000301000 */
[----:B------:R-:W-:Y:S05]  /*5980*/  BRA `(.L_x_99) ;  /* 0x0000002000007947 */ /* 0x000fea0003800000 */
.L_x_118:
[----:B------:R-:W2:Y:S02]  /*5990*/  LDG.E R2, [R2.64] ;  /* 0x0000002402027981 */ /* 0x000ea4000c1e1900 */
[----:B--2---:R0:W1:Y:S02]  /*59a0*/  I2F.U32 R19, R2 ;  /* 0x0000000200137306 */ /* 0x0040640000201000 */
.L_x_99:
[----:B------:R-:W-:Y:S05]  /*59b0*/  BSYNC B6 ;  /* 0x0000000000067941 */ /* 0x000fea0003800000 */
.L_x_93:
        /* <DEDUP_REMOVED lines=18> */
.L_x_124:
[----:B------:R-:W2:Y:S02]  /*5ae0*/  LDG.E.U8 R0, [R2.64] ;  /* 0x0000002402007981 */ /* 0x000ea4000c1e1100 */
[----:B--2---:R-:W0:Y:S01]  /*5af0*/  I2F.U16 R0, R0 ;  /* 0x0000000000007306 */ /* 0x004e220000101000 */
[----:B------:R-:W-:Y:S05]  /*5b00*/  BRA `(.L_x_126) ;  /* 0x00000ca000007947 */ /* 0x000fea0003800000 */
.L_x_123:
        /* <DEDUP_REMOVED lines=9> */
.L_x_128:
[----:B------:R-:W2:Y:S02]  /*5ba0*/  LDG.E R0, [R2.64] ;  /* 0x0000002402007981 */ /* 0x000ea4000c1e1900 */
[----:B--2---:R-:W0:Y:S01]  /*5bb0*/  I2F R0, R0 ;  /* 0x0000000000007306 */ /* 0x004e220000201400 */
[----:B------:R-:W-:Y:S05]  /*5bc0*/  BRA `(.L_x_126) ;  /* 0x00000be000007947 */ /* 0x000fea0003800000 */
.L_x_127:
[----:B------:R-:W2:Y:S02]  /*5bd0*/  LDG.E.U16 R0, [R2.64] ;  /* 0x0000002402007981 */ /* 0x000ea4000c1e1500 */
[----:B--2---:R-:W0:Y:S01]  /*5be0*/  I2F.S16 R0, R0 ;  /* 0x0000000000007306 */ /* 0x004e220000101400 */
[----:B------:R-:W-:Y:S05]  /*5bf0*/  BRA `(.L_x_126) ;  /* 0x00000bb000007947 */ /* 0x000fea0003800000 */
.L_x_122:
        /* <DEDUP_REMOVED lines=8> */
.L_x_130:
[----:B------:R-:W2:Y:S02]  /*5c80*/  LDG.E.U16 R0, [R2.64] ;  /* 0x0000002402007981 */ /* 0x000ea4000c1e1500 */
[----:B--2---:R-:W-:Y:S01]  /*5c90*/  HADD2.F32 R0, -RZ, R0.H0_H0 ;  /* 0x20000000ff007230 */ /* 0x004fe20000004100 */
[----:B------:R-:W-:Y:S05]  /*5ca0*/  BRA `(.L_x_126) ;  /* 0x00000b0000007947 */ /* 0x000fea0003800000 */
.L_x_129:
        /* <DEDUP_REMOVED lines=8> */
.L_x_132:
[----:B------:R-:W2:Y:S02]  /*5d30*/  LDG.E.U16 R0, [R2.64] ;  /* 0x0000002402007981 */ /* 0x000ea4000c1e1500 */
[----:B--2---:R-:W-:Y:S01]  /*5d40*/  HADD2.F32 R0, -RZ, R0.H0_H0 ;  /* 0x20000000ff007230 */ /* 0x004fe20000004100 */
[----:B------:R-:W-:Y:S05]  /*5d50*/  BRA `(.L_x_126) ;  /* 0x00000a5000007947 */ /* 0x000fea0003800000 */
.L_x_131:
[----:B------:R-:W2:Y:S02]  /*5d60*/  LDG.E.64 R2, [R2.64] ;  /* 0x0000002402027981 */ /* 0x000ea4000c1e1b00 */
[----:B--2---:R-:W0:Y:S01]  /*5d70*/  F2F.F32.F64 R0, R2 ;  /* 0x0000000200007310 */ /* 0x004e220000301000 */
[----:B------:R-:W0:-:S14]  /*5d80*/  DSETP.GEU.AND P0, PT, |R2|, c[0x2][0x0], PT ;  /* 0x008000000200762a */ /* 0x000e1c0003f0e200 */
[----:B0-----:R-:W-:Y:S01]  /*5d90*/  @!P0 FMUL R0, R0, 1.175494350822287508e-38 ;  /* 0x0080000000008820 */ /* 0x001fe20000400000 */
[----:B------:R-:W-:Y:S05]  /*5da0*/  BRA `(.L_x_126) ;  /* 0x00000a0000007947 */ /* 0x000fea0003800000 */
.L_x_121:
        /* <DEDUP_REMOVED lines=12> */
.L_x_135:
[----:B------:R-:W2:Y:S02]  /*5e70*/  LDG.E.64 R2, [R2.64] ;  /* 0x0000002402027981 */ /* 0x000ea4000c1e1b00 */
[----:B--2---:R-:W0:Y:S01]  /*5e80*/  F2F.F32.F64 R0, R2 ;  /* 0x0000000200007310 */ /* 0x004e220000301000 */
[----:B------:R-:W0:-:S14]  /*5e90*/  DSETP.GEU.AND P0, PT, |R2|, c[0x2][0x0], PT ;  /* 0x008000000200762a */ /* 0x000e1c0003f0e200 */
[----:B0-----:R-:W-:Y:S01]  /*5ea0*/  @!P0 FMUL R0, R0, 1.175494350822287508e-38 ;  /* 0x0080000000008820 */ /* 0x001fe20000400000 */
[----:B------:R-:W-:Y:S05]  /*5eb0*/  BRA `(.L_x_126) ;  /* 0x000008f000007947 */ /* 0x000fea0003800000 */
.L_x_134:
        /* <DEDUP_REMOVED lines=26> */
.L_x_137:
        /* <DEDUP_REMOVED lines=13> */
.L_x_136:
[----:B------:R-:W2:Y:S02]  /*6130*/  LDG.E.U16 R0, [R2.64] ;  /* 0x0000002402007981 */ /* 0x000ea4000c1e1500 */
[----:B--2---:R-:W-:Y:S01]  /*6140*/  PRMT R0, RZ, 0x5410, R0 ;  /* 0x00005410ff007816 */ /* 0x004fe20000000000 */
[----:B------:R-:W-:Y:S05]  /*6150*/  BRA `(.L_x_126) ;  /* 0x0000065000007947 */ /* 0x000fea0003800000 */
.L_x_133:
        /* <DEDUP_REMOVED lines=11> */
.L_x_140:
        /* <DEDUP_REMOVED lines=20> */
.L_x_142:
[----:B------:R-:W-:Y:S05]  /*6350*/  BSYNC B0 ;  /* 0x0000000000007941 */ /* 0x000fea0003800000 */
.L_x_141:
[----:B------:R-:W-:Y:S01]  /*6360*/  LEA R3, R0, 0x3b800000, 0x17 ;  /* 0x3b80000000037811 */ /* 0x000fe200078eb8ff */
[----:B------:R-:W-:-:S05]  /*6370*/  IMAD.SHL.U32 R0, R2, 0x100000, RZ ;  /* 0x0010000002007824 */ /* 0x000fca00078e00ff */
[----:B------:R-:W-:Y:S01]  /*6380*/  LOP3.LUT R0, R3, R0, R4, 0xfe, !PT ;  /* 0x0000000003007212 */ /* 0x000fe200078efe04 */
[----:B------:R-:W-:Y:S05]  /*6390*/  BRA `(.L_x_126) ;  /* 0x0000041000007947 */ /* 0x000fea0003800000 */
.L_x_139:
        /* <DEDUP_REMOVED lines=20> */
.L_x_144:
[----:B------:R-:W-:Y:S05]  /*64e0*/  BSYNC B0 ;  /* 0x0000000000007941 */ /* 0x000fea0003800000 */
.L_x_143:
[----:B------:R-:W-:Y:S01]  /*64f0*/  LEA R3, R0, 0x37800000, 0x17 ;  /* 0x3780000000037811 */ /* 0x000fe200078eb8ff */
[----:B------:R-:W-:-:S05]  /*6500*/  IMAD.SHL.U32 R0, R2, 0x200000, RZ ;  /* 0x0020000002007824 */ /* 0x000fca00078e00ff */
[----:B------:R-:W-:Y:S01]  /*6510*/  LOP3.LUT R0, R3, R0, R4, 0xfe, !PT ;  /* 0x0000000003007212 */ /* 0x000fe200078efe04 */
[----:B------:R-:W-:Y:S05]  /*6520*/  BRA `(.L_x_126) ;  /* 0x0000028000007947 */ /* 0x000fea0003800000 */
.L_x_138:
        /* <DEDUP_REMOVED lines=14> */
.L_x_125:
        /* <DEDUP_REMOVED lines=21> */
.L_x_146:
[----:B------:R-:W2:Y:S02]  /*6760*/  LDG.E.64 R2, [R2.64] ;  /* 0x0000002402027981 */ /* 0x000ea4000c1e1b00 */
[----:B--2---:R0:W2:Y:S01]  /*6770*/  I2F.U64 R0, R2 ;  /* 0x0000000200007312 */ /* 0x0040a20000301000 */
[----:B------:R-:W-:Y:S05]  /*6780*/  BRA `(.L_x_126) ;  /* 0x0000002000007947 */ /* 0x000fea0003800000 */
.L_x_145:
[----:B------:R-:W2:Y:S02]  /*6790*/  LDG.E R0, [R2.64] ;  /* 0x0000002402007981 */ /* 0x000ea4000c1e1900 */
[----:B--2---:R-:W0:Y:S02]  /*67a0*/  I2F.U32 R0, R0 ;  /* 0x0000000000007306 */ /* 0x004e240000201000 */
.L_x_126:
[----:B------:R-:W-:Y:S05]  /*67b0*/  BSYNC B6 ;  /* 0x0000000000067941 */ /* 0x000fea0003800000 */
.L_x_120:
        /* <DEDUP_REMOVED lines=20> */
.L_x_150:
[----:B------:R-:W0:Y:S02]  /*6900*/  F2I.S64.TRUNC R18, R18 ;  /* 0x0000001200127311 */ /* 0x000e24000020d900 */
[----:B0-----:R-:W-:-:S05]  /*6910*/  IMAD.MOV.U32 R3, RZ, RZ, R18 ;  /* 0x000000ffff037224 */ /* 0x001fca00078e0012 */
[----:B------:R0:W-:Y:S01]  /*6920*/  STG.E.U8 [R16.64], R3 ;  /* 0x0000000310007986 */ /* 0x0001e2000c101124 */
[----:B------:R-:W-:Y:S05]  /*6930*/  BRA `(.L_x_152) ;  /* 0x00000d4000007947 */ /* 0x000fea0003800000 */
.L_x_149:
        /* <DEDUP_REMOVED lines=9> */
.L_x_154:
[----:B------:R-:W0:Y:S02]  /*69d0*/  F2I.FTZ.TRUNC.NTZ R3, R18 ;  /* 0x0000001200037305 */ /* 0x000e24000021f100 */
[----:B0-----:R0:W-:Y:S01]  /*69e0*/  STG.E [R16.64], R3 ;  /* 0x0000000310007986 */ /* 0x0011e2000c101924 */
[----:B------:R-:W-:Y:S05]  /*69f0*/  BRA `(.L_x_152) ;  /* 0x00000c8000007947 */ /* 0x000fea0003800000 */
.L_x_153:
[----:B------:R-:W0:Y:S02]  /*6a00*/  F2I.FTZ.TRUNC.NTZ R3, R18 ;  /* 0x0000001200037305 */ /* 0x000e24000021f100 */
[----:B0-----:R0:W-:Y:S01]  /*6a10*/  STG.E.U16 [R16.64], R3 ;  /* 0x0000000310007986 */ /* 0x0011e2000c101524 */
[----:B------:R-:W-:Y:S05]  /*6a20*/  BRA `(.L_x_152) ;  /* 0x00000c5000007947 */ /* 0x000fea0003800000 */
.L_x_148:
        /* <DEDUP_REMOVED lines=8> */
.L_x_156:
[----:B------:R-:W-:-:S05]  /*6ab0*/  F2FP.PACK_AB R18, RZ, R18 ;  /* 0x00000012ff12723e */ /* 0x000fca00000000ff */
[----:B------:R0:W-:Y:S01]  /*6ac0*/  STG.E.U16 [R16.64], R18 ;  /* 0x0000001210007986 */ /* 0x0001e2000c101524 */
[----:B------:R-:W-:Y:S05]  /*6ad0*/  BRA `(.L_x_152) ;  /* 0x00000ba000007947 */ /* 0x000fea0003800000 */
.L_x_155:
        /* <DEDUP_REMOVED lines=8> */
.L_x_158:
[----:B------:R-:W-:-:S05]  /*6b60*/  F2FP.PACK_AB R19, R19, R18 ;  /* 0x000000121313723e */ /* 0x000fca00000000ff */
[----:B------:R0:W-:Y:S01]  /*6b70*/  STG.E [R16.64], R19 ;  /* 0x0000001310007986 */ /* 0x0001e2000c101924 */
[----:B------:R-:W-:Y:S05]  /*6b80*/  BRA `(.L_x_152) ;  /* 0x00000af000007947 */ /* 0x000fea0003800000 */
.L_x_157:
[----:B------:R-:W-:-:S06]  /*6b90*/  FMUL.FTZ R2, R18, 1 ;  /* 0x3f80000012027820 */ /* 0x000fcc0000410000 */
[----:B------:R-:W0:Y:S02]  /*6ba0*/  F2F.F64.F32 R2, R2 ;  /* 0x0000000200027310 */ /* 0x000e240000201800 */
[----:B0-----:R0:W-:Y:S01]  /*6bb0*/  STG.E.64 [R16.64], R2 ;  /* 0x0000000210007986 */ /* 0x0011e2000c101b24 */
[----:B------:R-:W-:Y:S05]  /*6bc0*/  BRA `(.L_x_152) ;  /* 0x00000ab000007947 */ /* 0x000fea0003800000 */
.L_x_147:
        /* <DEDUP_REMOVED lines=14> */
.L_x_161:
[----:B------:R-:W-:Y:S02]  /*6cb0*/  FMUL.FTZ R6, R19, 1 ;  /* 0x3f80000013067820 */ /* 0x000fe40000410000 */
[----:B------:R-:W-:-:S04]  /*6cc0*/  FMUL.FTZ R4, R18, 1 ;  /* 0x3f80000012047820 */ /* 0x000fc80000410000 */
[----:B------:R-:W-:Y:S08]  /*6cd0*/  F2F.F64.F32 R6, R6 ;  /* 0x0000000600067310 */ /* 0x000ff00000201800 */
[----:B------:R-:W0:Y:S02]  /*6ce0*/  F2F.F64.F32 R4, R4 ;  /* 0x0000000400047310 */ /* 0x000e240000201800 */
[----:B0-----:R0:W-:Y:S01]  /*6cf0*/  STG.E.128 [R16.64], R4 ;  /* 0x0000000410007986 */ /* 0x0011e2000c101d24 */
[----:B------:R-:W-:Y:S05]  /*6d00*/  BRA `(.L_x_152) ;  /* 0x0000097000007947 */ /* 0x000fea0003800000 */
.L_x_160:
        /* <DEDUP_REMOVED lines=20> */
.L_x_165:
[----:B------:R-:W-:Y:S05]  /*6e50*/  BSYNC B0 ;  /* 0x0000000000007941 */ /* 0x000fea0003800000 */
.L_x_164:
[----:B------:R-:W-:-:S05]  /*6e60*/  LOP3.LUT R5, R0, R5, RZ, 0xfc, !PT ;  /* 0x0000000500057212 */ /* 0x000fca00078efcff */
[----:B------:R0:W-:Y:S01]  /*6e70*/  STG.E.U8 [R16.64], R5 ;  /* 0x0000000510007986 */ /* 0x0001e2000c101124 */
[----:B------:R-:W-:Y:S05]  /*6e80*/  BRA `(.L_x_152) ;  /* 0x000007f000007947 */ /* 0x000fea0003800000 */
.L_x_163:
        /* <DEDUP_REMOVED lines=12> */
.L_x_167:
[----:B------:R-:W-:Y:S01]  /*6f50*/  IMAD.MOV.U32 R0, RZ, RZ, 0x7f ;  /* 0x0000007fff007424 */ /* 0x000fe200078e00ff */
[----:B------:R-:W-:-:S04]  /*6f60*/  ISETP.GT.U32.AND P0, PT, R2, 0x7f800000, PT ;  /* 0x7f8000000200780c */ /* 0x000fc80003f04070 */
[----:B------:R-:W-:-:S04]  /*6f70*/  SEL R0, R0, 0x7c, P0 ;  /* 0x0000007c00007807 */ /* 0x000fc80000000000 */
.L_x_168:
[----:B------:R-:W-:Y:S05]  /*6f80*/  BSYNC B0 ;  /* 0x0000000000007941 */ /* 0x000fea0003800000 */
.L_x_166:
[----:B------:R-:W-:-:S04]  /*6f90*/  LOP3.LUT R18, R18, 0x80000000, RZ, 0xc0, !PT ;  /* 0x8000000012127812 */ /* 0x000fc800078ec0ff */
[----:B------:R-:W-:-:S04]  /*6fa0*/  SHF.R.U32.HI R3, RZ, 0x18, R18 ;  /* 0x00000018ff037819 */ /* 0x000fc80000011612 */
[----:B------:R-:W-:-:S05]  /*6fb0*/  LOP3.LUT R3, R0, R3, RZ, 0xfc, !PT ;  /* 0x0000000300037212 */ /* 0x000fca00078efcff */
[----:B------:R0:W-:Y:S01]  /*6fc0*/  STG.E.U8 [R16.64], R3 ;  /* 0x0000000310007986 */ /* 0x0001e2000c101124 */
[----:B------:R-:W-:Y:S05]  /*6fd0*/  BRA `(.L_x_152) ;  /* 0x000006a000007947 */ /* 0x000fea0003800000 */
.L_x_162:
[----:B------:R-:W-:-:S05]  /*6fe0*/  F2FP.BF16.PACK_AB R18, RZ, R18 ;  /* 0x00000012ff12723e */ /* 0x000fca00000010ff */
[----:B------:R0:W-:Y:S01]  /*6ff0*/  STG.E.U16 [R16.64], R18 ;  /* 0x0000001210007986 */ /* 0x0001e2000c101524 */
[----:B------:R-:W-:Y:S05]  /*7000*/  BRA `(.L_x_152) ;  /* 0x0000067000007947 */ /* 0x000fea0003800000 */
.L_x_159:
        /* <DEDUP_REMOVED lines=11> */
.L_x_171:
        /* <DEDUP_REMOVED lines=16> */
.L_x_174:
[----:B------:R-:W-:-:S04]  /*71c0*/  LOP3.LUT R18, R18, 0x80000000, RZ, 0xc0, !PT ;  /* 0x8000000012127812 */ /* 0x000fc800078ec0ff */
[----:B------:R-:W-:-:S04]  /*71d0*/  SHF.R.U32.HI R3, RZ, 0x18, R18 ;  /* 0x00000018ff037819 */ /* 0x000fc80000011612 */
[----:B------:R-:W-:-:S04]  /*71e0*/  LOP3.LUT R0, R0, R3, RZ, 0xfc, !PT ;  /* 0x0000000300007212 */ /* 0x000fc800078efcff */
[----:B------:R-:W-:Y:S02]  /*71f0*/  PRMT R8, R0, 0x7610, R8 ;  /* 0x0000761000087816 */ /* 0x000fe40000000008 */
.L_x_173:
[----:B------:R-:W-:Y:S05]  /*7200*/  BSYNC B0 ;  /* 0x0000000000007941 */ /* 0x000fea0003800000 */
.L_x_172:
[----:B------:R0:W-:Y:S01]  /*7210*/  STG.E.U8 [R16.64], R8 ;  /* 0x0000000810007986 */ /* 0x0001e2000c101124 */
[----:B------:R-:W-:Y:S05]  /*7220*/  BRA `(.L_x_152) ;  /* 0x0000045000007947 */ /* 0x000fea0003800000 */
.L_x_170:
        /* <DEDUP_REMOVED lines=16> */
.L_x_177:
[----:B------:R-:W-:-:S04]  /*7330*/  LOP3.LUT R18, R18, 0x80000000, RZ, 0xc0, !PT ;  /* 0x8000000012127812 */ /* 0x000fc800078ec0ff */
[----:B------:R-:W-:-:S04]  /*7340*/  SHF.R.U32.HI R3, RZ, 0x18, R18 ;  /* 0x00000018ff037819 */ /* 0x000fc80000011612 */
[----:B------:R-:W-:-:S04]  /*7350*/  LOP3.LUT R0, R0, R3, RZ, 0xfc, !PT ;  /* 0x0000000300007212 */ /* 0x000fc800078efcff */
[----:B------:R-:W-:Y:S02]  /*7360*/  PRMT R8, R0, 0x7610, R8 ;  /* 0x0000761000087816 */ /* 0x000fe40000000008 */
.L_x_176:
[----:B------:R-:W-:Y:S05]  /*7370*/  BSYNC B0 ;  /* 0x0000000000007941 */ /* 0x000fea0003800000 */
.L_x_175:
[----:B------:R0:W-:Y:S01]  /*7380*/  STG.E.U8 [R16.64], R8 ;  /* 0x0000000810007986 */ /* 0x0001e2000c101124 */
[----:B------:R-:W-:Y:S05]  /*7390*/  BRA `(.L_x_152) ;  /* 0x000002e000007947 */ /* 0x000fea0003800000 */
.L_x_169:
        /* <DEDUP_REMOVED lines=21> */
.L_x_151:
        /* <DEDUP_REMOVED lines=20> */
.L_x_179:
[----:B------:R-:W0:Y:S02]  /*7630*/  F2I.U64.TRUNC R18, R18 ;  /* 0x0000001200127311 */ /* 0x000e24000020d800 */
[----:B0-----:R0:W-:Y:S01]  /*7640*/  STG.E.64 [R16.64], R18 ;  /* 0x0000001210007986 */ /* 0x0011e2000c101b24 */
[----:B------:R-:W-:Y:S05]  /*7650*/  BRA `(.L_x_152) ;  /* 0x0000002000007947 */ /* 0x000fea0003800000 */
.L_x_178:
[----:B------:R-:W0:Y:S02]  /*7660*/  F2I.FTZ.U32.TRUNC.NTZ R3, R18 ;  /* 0x0000001200037305 */ /* 0x000e24000021f000 */
[----:B0-----:R0:W-:Y:S02]  /*7670*/  STG.E [R16.64], R3 ;  /* 0x0000000310007986 */ /* 0x0011e4000c101924 */
.L_x_152:
[----:B------:R-:W-:-:S04]  /*7680*/  IADD3 R23, R23, 0x80, RZ ;  /* 0x0000008017177810 */ /* 0x000fc80007ffe0ff */
[----:B------:R-:W-:-:S13]  /*7690*/  ISETP.GE.AND P0, PT, R23, c[0x0][0x160], PT ;  /* 0x0000580017007a0c */ /* 0x000fda0003f06270 */
[----:B------:R-:W-:Y:S05]  /*76a0*/  @P0 BRA `(.L_x_91) ;  /* 0x00003ae000000947 */ /* 0x000fea0003800000 */
[----:B------:R-:W-:Y:S01]  /*76b0*/  ISETP.NE.AND P0, PT, RZ, c[0x0][0x168], PT ;  /* 0x00005a00ff007a0c */ /* 0x000fe20003f05270 */
[----:B0-----:R-:W-:Y:S02]  /*76c0*/  IMAD.MOV.U32 R18, RZ, RZ, RZ ;  /* 0x000000ffff127224 */ /* 0x001fe400078e00ff */
        /* <DEDUP_REMOVED lines=253> */
.L_x_180:
        /* <DEDUP_REMOVED lines=20> */
.L_x_185:
[----:B------:R-:W2:Y:S02]  /*87e0*/  LDG.E.U8 R2, [R2.64] ;  /* 0x0000002402027981 */ /* 0x000ea4000c1e1100 */
[----:B--2---:R0:W1:Y:S01]  /*87f0*/  I2F.U16 R19, R2 ;  /* 0x0000000200137306 */ /* 0x0040620000101000 */
[----:B------:R-:W-:Y:S05]  /*8800*/  BRA `(.L_x_187) ;  /* 0x00000ca000007947 */ /* 0x000fea0003800000 */
.L_x_184:
        /* <DEDUP_REMOVED lines=9> */
.L_x_189:
[----:B------:R-:W2:Y:S02]  /*88a0*/  LDG.E R2, [R2.64] ;  /* 0x0000002402027981 */ /* 0x000ea4000c1e1900 */
[----:B--2---:R0:W1:Y:S01]  /*88b0*/  I2F R19, R2 ;  /* 0x0000000200137306 */ /* 0x0040620000201400 */
[----:B------:R-:W-:Y:S05]  /*88c0*/  BRA `(.L_x_187) ;  /* 0x00000be000007947 */ /* 0x000fea0003800000 */
.L_x_188:
[----:B------:R-:W2:Y:S02]  /*88d0*/  LDG.E.U16 R2, [R2.64] ;  /* 0x0000002402027981 */ /* 0x000ea4000c1e1500 */
[----:B--2---:R0:W1:Y:S01]  /*88e0*/  I2F.S16 R19, R2 ;  /* 0x0000000200137306 */ /* 0x0040620000101400 */
[----:B------:R-:W-:Y:S05]  /*88f0*/  BRA `(.L_x_187) ;  /* 0x00000bb000007947 */ /* 0x000fea0003800000 */
.L_x_183:
        /* <DEDUP_REMOVED lines=8> */
.L_x_191:
[----:B------:R-:W2:Y:S02]  /*8980*/  LDG.E.U16 R2, [R2.64] ;  /* 0x0000002402027981 */ /* 0x000ea4000c1e1500 */
[----:B--2---:R-:W-:Y:S01]  /*8990*/  HADD2.F32 R19, -RZ, R2.H0_H0 ;  /* 0x20000002ff137230 */ /* 0x004fe20000004100 */
[----:B------:R-:W-:Y:S05]  /*89a0*/  BRA `(.L_x_187) ;  /* 0x00000b0000007947 */ /* 0x000fea0003800000 */
.L_x_190:
        /* <DEDUP_REMOVED lines=8> */
.L_x_193:
[----:B------:R-:W2:Y:S02]  /*8a30*/  LDG.E.U16 R2, [R2.64] ;  /* 0x0000002402027981 */ /* 0x000ea4000c1e1500 */
[----:B--2---:R-:W-:Y:S01]  /*8a40*/  HADD2.F32 R19, -RZ, R2.H0_H0 ;  /* 0x20000002ff137230 */ /* 0x004fe20000004100 */
[----:B------:R-:W-:Y:S05]  /*8a50*/  BRA `(.L_x_187) ;  /* 0x00000a5000007947 */ /* 0x000fea0003800000 */
.L_x_192:
[----:B------:R-:W2:Y:S02]  /*8a60*/  LDG.E.64 R2, [R2.64] ;  /* 0x0000002402027981 */ /* 0x000ea4000c1e1b00 */
[----:B--2---:R-:W0:Y:S01]  /*8a70*/  F2F.F32.F64 R19, R2 ;  /* 0x0000000200137310 */ /* 0x004e220000301000 */
[----:B------:R-:W0:-:S14]  /*8a80*/  DSETP.GEU.AND P0, PT, |R2|, c[0x2][0x0], PT ;  /* 0x008000000200762a */ /* 0x000e1c0003f0e200 */
[----:B0-----:R-:W-:Y:S01]  /*8a90*/  @!P0 FMUL R19, R19, 1.175494350822287508e-38 ;  /* 0x0080000013138820 */ /* 0x001fe20000400000 */
[----:B------:R-:W-:Y:S05]  /*8aa0*/  BRA `(.L_x_187) ;  /* 0x00000a0000007947 */ /* 0x000fea0003800000 */
.L_x_182:
        /* <DEDUP_REMOVED lines=12> */
.L_x_196:
[----:B------:R-:W2:Y:S02]  /*8b70*/  LDG.E.64 R2, [R2.64] ;  /* 0x0000002402027981 */ /* 0x000ea4000c1e1b00 */
[----:B--2---:R-:W0:Y:S01]  /*8b80*/  F2F.F32.F64 R19, R2 ;  /* 0x0000000200137310 */ /* 0x004e220000301000 */
[----:B------:R-:W0:-:S14]  /*8b90*/  DSETP.GEU.AND P0, PT, |R2|, c[0x2][0x0], PT ;  /* 0x008000000200762a */ /* 0x000e1c0003f0e200 */
[----:B0-----:R-:W-:Y:S01]  /*8ba0*/  @!P0 FMUL R19, R19, 1.175494350822287508e-38 ;  /* 0x0080000013138820 */ /* 0x001fe20000400000 */
[----:B------:R-:W-:Y:S05]  /*8bb0*/  BRA `(.L_x_187) ;  /* 0x000008f000007947 */ /* 0x000fea0003800000 */
.L_x_195:
        /* <DEDUP_REMOVED lines=26> */
.L_x_198:
        /* <DEDUP_REMOVED lines=13> */
.L_x_197:
[----:B------:R-:W2:Y:S02]  /*8e30*/  LDG.E.U16 R2, [R2.64] ;  /* 0x0000002402027981 */ /* 0x000ea4000c1e1500 */
[----:B--2---:R-:W-:Y:S01]  /*8e40*/  PRMT R19, RZ, 0x5410, R2 ;  /* 0x00005410ff137816 */ /* 0x004fe20000000002 */
[----:B------:R-:W-:Y:S05]  /*8e50*/  BRA `(.L_x_187) ;  /* 0x0000065000007947 */ /* 0x000fea0003800000 */
.L_x_194:
        /* <DEDUP_REMOVED lines=11> */
.L_x_201:
        /* <DEDUP_REMOVED lines=20> */
.L_x_203:
[----:B------:R-:W-:Y:S05]  /*9050*/  BSYNC B0 ;  /* 0x0000000000007941 */ /* 0x000fea0003800000 */
.L_x_202:
[----:B------:R-:W-:Y:S01]  /*9060*/  IMAD.SHL.U32 R2, R2, 0x100000, RZ ;  /* 0x0010000002027824 */ /* 0x000fe200078e00ff */
[----:B------:R-:W-:-:S04]  /*9070*/  LEA R0, R0, 0x3b800000, 0x17 ;  /* 0x3b80000000007811 */ /* 0x000fc800078eb8ff */
[----:B------:R-:W-:Y:S01]  /*9080*/  LOP3.LUT R19, R0, R2, R19, 0xfe, !PT ;  /* 0x0000000200137212 */ /* 0x000fe200078efe13 */
[----:B------:R-:W-:Y:S05]  /*9090*/  BRA `(.L_x_187) ;  /* 0x0000041000007947 */ /* 0x000fea0003800000 */
.L_x_200:
        /* <DEDUP_REMOVED lines=20> */
.L_x_205:
[----:B------:R-:W-:Y:S05]  /*91e0*/  BSYNC B0 ;  /* 0x0000000000007941 */ /* 0x000fea0003800000 */
.L_x_204:
[----:B------:R-:W-:Y:S01]  /*91f0*/  IMAD.SHL.U32 R2, R2, 0x200000, RZ ;  /* 0x0020000002027824 */ /* 0x000fe200078e00ff */
[----:B------:R-:W-:-:S04]  /*9200*/  LEA R0, R0, 0x37800000, 0x17 ;  /* 0x3780000000007811 */ /* 0x000fc800078eb8ff */
[----:B------:R-:W-:Y:S01]  /*9210*/  LOP3.LUT R19, R0, R2, R19, 0xfe, !PT ;  /* 0x0000000200137212 */ /* 0x000fe200078efe13 */
[----:B------:R-:W-:Y:S05]  /*9220*/  BRA `(.L_x_187) ;  /* 0x0000028000007947 */ /* 0x000fea0003800000 */
.L_x_199:
        /* <DEDUP_REMOVED lines=14> */
.L_x_186:
        /* <DEDUP_REMOVED lines=21> */
.L_x_207:
[----:B------:R-:W2:Y:S02]  /*9460*/  LDG.E.64 R2, [R2.64] ;  /* 0x0000002402027981 */ /* 0x000ea4000c1e1b00 */
[----:B--2---:R0:W1:Y:S01]  /*9470*/  I2F.U64 R19, R2 ;  /* 0x0000000200137312 */ /* 0x0040620000301000 */
[----:B------:R-:W-:Y:S05]  /*9480*/  BRA `(.L_x_187) ;  /* 0x0000002000007947 */ /* 0x000fea0003800000 */
.L_x_206:
[----:B------:R-:W2:Y:S02]  /*9490*/  LDG.E R2, [R2.64] ;  /* 0x0000002402027981 */ /* 0x000ea4000c1e1900 */
[----:B--2---:R0:W1:Y:S02]  /*94a0*/  I2F.U32 R19, R2 ;  /* 0x0000000200137306 */ /* 0x0040640000201000 */
.L_x_187:
[----:B------:R-:W-:Y:S05]  /*94b0*/  BSYNC B6 ;  /* 0x0000000000067941 */ /* 0x000fea0003800000 */
.L_x_181:
        /* <DEDUP_REMOVED lines=18> */
.L_x_212:
[----:B------:R-:W2:Y:S02]  /*95e0*/  LDG.E.U8 R0, [R2.64] ;  /* 0x0000002402007981 */ /* 0x000ea4000c1e1100 */
[----:B--2---:R-:W0:Y:S01]  /*95f0*/  I2F.U16 R0, R0 ;  /* 0x0000000000007306 */ /* 0x004e220000101000 */
[----:B------:R-:W-:Y:S05]  /*9600*/  BRA `(.L_x_214) ;  /* 0x00000ca000007947 */ /* 0x000fea0003800000 */
.L_x_211:
        /* <DEDUP_REMOVED lines=9> */
.L_x_216:
[----:B------:R-:W2:Y:S02]  /*96a0*/  LDG.E R0, [R2.64] ;  /* 0x0000002402007981 */ /* 0x000ea4000c1e1900 */
[----:B--2---:R-:W0:Y:S01]  /*96b0*/  I2F R0, R0 ;  /* 0x0000000000007306 */ /* 0x004e220000201400 */
[----:B------:R-:W-:Y:S05]  /*96c0*/  BRA `(.L_x_214) ;  /* 0x00000be000007947 */ /* 0x000fea0003800000 */
.L_x_215:
[----:B------:R-:W2:Y:S02]  /*96d0*/  LDG.E.U16 R0, [R2.64] ;  /* 0x0000002402007981 */ /* 0x000ea4000c1e1500 */
[----:B--2---:R-:W0:Y:S01]  /*96e0*/  I2F.S16 R0, R0 ;  /* 0x0000000000007306 */ /* 0x004e220000101400 */
[----:B------:R-:W-:Y:S05]  /*96f0*/  BRA `(.L_x_214) ;  /* 0x00000bb000007947 */ /* 0x000fea0003800000 */
.L_x_210:
        /* <DEDUP_REMOVED lines=8> */
.L_x_218:
[----:B------:R-:W2:Y:S02]  /*9780*/  LDG.E.U16 R0, [R2.64] ;  /* 0x0000002402007981 */ /* 0x000ea4000c1e1500 */
[----:B--2---:R-:W-:Y:S01]  /*9790*/  HADD2.F32 R0, -RZ, R0.H0_H0 ;  /* 0x20000000ff007230 */ /* 0x004fe20000004100 */
[----:B------:R-:W-:Y:S05]  /*97a0*/  BRA `(.L_x_214) ;  /* 0x00000b0000007947 */ /* 0x000fea0003800000 */
.L_x_217:
        /* <DEDUP_REMOVED lines=8> */
.L_x_220:
[----:B------:R-:W2:Y:S02]  /*9830*/  LDG.E.U16 R0, [R2.64] ;  /* 0x0000002402007981 */ /* 0x000ea4000c1e1500 */
[----:B--2---:R-:W-:Y:S01]  /*9840*/  HADD2.F32 R0, -RZ, R0.H0_H0 ;  /* 0x20000000ff007230 */ /* 0x004fe20000004100 */
[----:B------:R-:W-:Y:S05]  /*9850*/  BRA `(.L_x_214) ;  /* 0x00000a5000007947 */ /* 0x000fea0003800000 */
.L_x_219:
[----:B------:R-:W2:Y:S02]  /*9860*/  LDG.E.64 R2, [R2.64] ;  /* 0x0000002402027981 */ /* 0x000ea4000c1e1b00 */
[----:B--2---:R-:W0:Y:S01]  /*9870*/  F2F.F32.F64 R0, R2 ;  /* 0x0000000200007310 */ /* 0x004e220000301000 */
[----:B------:R-:W0:-:S14]  /*9880*/  DSETP.GEU.AND P0, PT, |R2|, c[0x2][0x0], PT ;  /* 0x008000000200762a */ /* 0x000e1c0003f0e200 */
[----:B0-----:R-:W-:Y:S01]  /*9890*/  @!P0 FMUL R0, R0, 1.175494350822287508e-38 ;  /* 0x0080000000008820 */ /* 0x001fe20000400000 */
[----:B------:R-:W-:Y:S05]  /*98a0*/  BRA `(.L_x_214) ;  /* 0x00000a0000007947 */ /* 0x000fea0003800000 */
.L_x_209:
        /* <DEDUP_REMOVED lines=12> */
.L_x_223:
[----:B------:R-:W2:Y:S02]  /*9970*/  LDG.E.64 R2, [R2.64] ;  /* 0x0000002402027981 */ /* 0x000ea4000c1e1b00 */
[----:B--2---:R-:W0:Y:S01]  /*9980*/  F2F.F32.F64 R0, R2 ;  /* 0x0000000200007310 */ /* 0x004e220000301000 */
[----:B------:R-:W0:-:S14]  /*9990*/  DSETP.GEU.AND P0, PT, |R2|, c[0x2][0x0], PT ;  /* 0x008000000200762a */ /* 0x000e1c0003f0e200 */
[----:B0-----:R-:W-:Y:S01]  /*99a0*/  @!P0 FMUL R0, R0, 1.175494350822287508e-38 ;  /* 0x0080000000008820 */ /* 0x001fe20000400000 */
[----:B------:R-:W-:Y:S05]  /*99b0*/  BRA `(.L_x_214) ;  /* 0x000008f000007947 */ /* 0x000fea0003800000 */
.L_x_222:
        /* <DEDUP_REMOVED lines=26> */
.L_x_225:
        /* <DEDUP_REMOVED lines=13> */
.L_x_224:
[----:B------:R-:W2:Y:S02]  /*9c30*/  LDG.E.U16 R0, [R2.64] ;  /* 0x0000002402007981 */ /* 0x000ea4000c1e1500 */
[----:B--2---:R-:W-:Y:S01]  /*9c40*/  PRMT R0, RZ, 0x5410, R0 ;  /* 0x00005410ff007816 */ /* 0x004fe20000000000 */
[----:B------:R-:W-:Y:S05]  /*9c50*/  BRA `(.L_x_214) ;  /* 0x0000065000007947 */ /* 0x000fea0003800000 */
.L_x_221:
        /* <DEDUP_REMOVED lines=11> */
.L_x_228:
        /* <DEDUP_REMOVED lines=20> */
.L_x_230:
[----:B------:R-:W-:Y:S05]  /*9e50*/  BSYNC B0 ;  /* 0x0000000000007941 */ /* 0x000fea0003800000 */
.L_x_229:
[----:B------:R-:W-:Y:S01]  /*9e60*/  LEA R3, R0, 0x3b800000, 0x17 ;  /* 0x3b80000000037811 */ /* 0x000fe200078eb8ff */
[----:B------:R-:W-:-:S05]  /*9e70*/  IMAD.SHL.U32 R0, R2, 0x100000, RZ ;  /* 0x0010000002007824 */ /* 0x000fca00078e00ff */
[----:B------:R-:W-:Y:S01]  /*9e80*/  LOP3.LUT R0, R3, R0, R4, 0xfe, !PT ;  /* 0x0000000003007212 */ /* 0x000fe200078efe04 */
[----:B------:R-:W-:Y:S05]  /*9e90*/  BRA `(.L_x_214) ;  /* 0x0000041000007947 */ /* 0x000fea0003800000 */
.L_x_227:
        /* <DEDUP_REMOVED lines=20> */
.L_x_232:
[----:B------:R-:W-:Y:S05]  /*9fe0*/  BSYNC B0 ;  /* 0x0000000000007941 */ /* 0x000fea0003800000 */
.L_x_231:
[----:B------:R-:W-:Y:S01]  /*9ff0*/  LEA R3, R0, 0x37800000, 0x17 ;  /* 0x3780000000037811 */ /* 0x000fe200078eb8ff */
[----:B------:R-:W-:-:S05]  /*a000*/  IMAD.SHL.U32 R0, R2, 0x200000, RZ ;  /* 0x0020000002007824 */ /* 0x000fca00078e00ff */
[----:B------:R-:W-:Y:S01]  /*a010*/  LOP3.LUT R0, R3, R0, R4, 0xfe, !PT ;  /* 0x0000000003007212 */ /* 0x000fe200078efe04 */
[----:B------:R-:W-:Y:S05]  /*a020*/  BRA `(.L_x_214) ;  /* 0x0000028000007947 */ /* 0x000fea0003800000 */
.L_x_226:
        /* <DEDUP_REMOVED lines=14> */
.L_x_213:
        /* <DEDUP_REMOVED lines=21> */
.L_x_234:
[----:B------:R-:W2:Y:S02]  /*a260*/  LDG.E.64 R2, [R2.64] ;  /* 0x0000002402027981 */ /* 0x000ea4000c1e1b00 */
[----:B--2---:R0:W2:Y:S01]  /*a270*/  I2F.U64 R0, R2 ;  /* 0x0000000200007312 */ /* 0x0040a20000301000 */
[----:B------:R-:W-:Y:S05]  /*a280*/  BRA `(.L_x_214) ;  /* 0x0000002000007947 */ /* 0x000fea0003800000 */
.L_x_233:
[----:B------:R-:W2:Y:S02]  /*a290*/  LDG.E R0, [R2.64] ;  /* 0x0000002402007981 */ /* 0x000ea4000c1e1900 */
[----:B--2---:R-:W0:Y:S02]  /*a2a0*/  I2F.U32 R0, R0 ;  /* 0x0000000000007306 */ /* 0x004e240000201000 */
.L_x_214:
[----:B------:R-:W-:Y:S05]  /*a2b0*/  BSYNC B6 ;  /* 0x0000000000067941 */ /* 0x000fea0003800000 */
.L_x_208:
        /* <DEDUP_REMOVED lines=20> */
.L_x_238:
[----:B------:R-:W0:Y:S02]  /*a400*/  F2I.S64.TRUNC R18, R18 ;  /* 0x0000001200127311 */ /* 0x000e24000020d900 */
[----:B0-----:R-:W-:-:S05]  /*a410*/  IMAD.MOV.U32 R3, RZ, RZ, R18 ;  /* 0x000000ffff037224 */ /* 0x001fca00078e0012 */
[----:B------:R0:W-:Y:S01]  /*a420*/  STG.E.U8 [R16.64], R3 ;  /* 0x0000000310007986 */ /* 0x0001e2000c101124 */
[----:B------:R-:W-:Y:S05]  /*a430*/  BRA `(.L_x_240) ;  /* 0x00000d4000007947 */ /* 0x000fea0003800000 */
.L_x_237:
        /* <DEDUP_REMOVED lines=9> */
.L_x_242:
[----:B------:R-:W0:Y:S02]  /*a4d0*/  F2I.FTZ.TRUNC.NTZ R3, R18 ;  /* 0x0000001200037305 */ /* 0x000e24000021f100 */
[----:B0-----:R0:W-:Y:S01]  /*a4e0*/  STG.E [R16.64], R3 ;  /* 0x0000000310007986 */ /* 0x0011e2000c101924 */
[----:B------:R-:W-:Y:S05]  /*a4f0*/  BRA `(.L_x_240) ;  /* 0x00000c8000007947 */ /* 0x000fea0003800000 */
.L_x_241:
[----:B------:R-:W0:Y:S02]  /*a500*/  F2I.FTZ.TRUNC.NTZ R3, R18 ;  /* 0x0000001200037305 */ /* 0x000e24000021f100 */
[----:B0-----:R0:W-:Y:S01]  /*a510*/  STG.E.U16 [R16.64], R3 ;  /* 0x0000000310007986 */ /* 0x0011e2000c101524 */
[----:B------:R-:W-:Y:S05]  /*a520*/  BRA `(.L_x_240) ;  /* 0x00000c5000007947 */ /* 0x000fea0003800000 */
.L_x_236:
        /* <DEDUP_REMOVED lines=8> */
.L_x_244:
[----:B------:R-:W-:-:S05]  /*a5b0*/  F2FP.PACK_AB R18, RZ, R18 ;  /* 0x00000012ff12723e */ /* 0x000fca00000000ff */
[----:B------:R0:W-:Y:S01]  /*a5c0*/  STG.E.U16 [R16.64], R18 ;  /* 0x0000001210007986 */ /* 0x0001e2000c101524 */
[----:B------:R-:W-:Y:S05]  /*a5d0*/  BRA `(.L_x_240) ;  /* 0x00000ba000007947 */ /* 0x000fea0003800000 */
.L_x_243:
        /* <DEDUP_REMOVED lines=8> */
.L_x_246:
[----:B------:R-:W-:-:S05]  /*a660*/  F2FP.PACK_AB R19, R19, R18 ;  /* 0x000000121313723e */ /* 0x000fca00000000ff */
[----:B------:R0:W-:Y:S01]  /*a670*/  STG.E [R16.64], R19 ;  /* 0x0000001310007986 */ /* 0x0001e2000c101924 */
[----:B------:R-:W-:Y:S05]  /*a680*/  BRA `(.L_x_240) ;  /* 0x00000af000007947 */ /* 0x000fea0003800000 */
.L_x_245:
[----:B------:R-:W-:-:S06]  /*a690*/  FMUL.FTZ R2, R18, 1 ;  /* 0x3f80000012027820 */ /* 0x000fcc0000410000 */
[----:B------:R-:W0:Y:S02]  /*a6a0*/  F2F.F64.F32 R2, R2 ;  /* 0x0000000200027310 */ /* 0x000e240000201800 */
[----:B0-----:R0:W-:Y:S01]  /*a6b0*/  STG.E.64 [R16.64], R2 ;  /* 0x0000000210007986 */ /* 0x0011e2000c101b24 */
[----:B------:R-:W-:Y:S05]  /*a6c0*/  BRA `(.L_x_240) ;  /* 0x00000ab000007947 */ /* 0x000fea0003800000 */
.L_x_235:
        /* <DEDUP_REMOVED lines=14> */
.L_x_249:
[----:B------:R-:W-:Y:S02]  /*a7b0*/  FMUL.FTZ R6, R19, 1 ;  /* 0x3f80000013067820 */ /* 0x000fe40000410000 */
[----:B------:R-:W-:-:S04]  /*a7c0*/  FMUL.FTZ R4, R18, 1 ;  /* 0x3f80000012047820 */ /* 0x000fc80000410000 */
[----:B------:R-:W-:Y:S08]  /*a7d0*/  F2F.F64.F32 R6, R6 ;  /* 0x0000000600067310 */ /* 0x000ff00000201800 */
[----:B------:R-:W0:Y:S02]  /*a7e0*/  F2F.F64.F32 R4, R4 ;  /* 0x0000000400047310 */ /* 0x000e240000201800 */
[----:B0-----:R0:W-:Y:S01]  /*a7f0*/  STG.E.128 [R16.64], R4 ;  /* 0x0000000410007986 */ /* 0x0011e2000c101d24 */
[----:B------:R-:W-:Y:S05]  /*a800*/  BRA `(.L_x_240) ;  /* 0x0000097000007947 */ /* 0x000fea0003800000 */
.L_x_248:
        /* <DEDUP_REMOVED lines=20> */
.L_x_253:
[----:B------:R-:W-:Y:S05]  /*a950*/  BSYNC B0 ;  /* 0x0000000000007941 */ /* 0x000fea0003800000 */
.L_x_252:
[----:B------:R-:W-:-:S05]  /*a960*/  LOP3.LUT R5, R0, R5, RZ, 0xfc, !PT ;  /* 0x0000000500057212 */ /* 0x000fca00078efcff */
[----:B------:R0:W-:Y:S01]  /*a970*/  STG.E.U8 [R16.64], R5 ;  /* 0x0000000510007986 */ /* 0x0001e2000c101124 */
[----:B------:R-:W-:Y:S05]  /*a980*/  BRA `(.L_x_240) ;  /* 0x000007f000007947 */ /* 0x000fea0003800000 */
.L_x_251:
        /* <DEDUP_REMOVED lines=12> */
.L_x_255:
[----:B------:R-:W-:Y:S01]  /*aa50*/  IMAD.MOV.U32 R0, RZ, RZ, 0x7f ;  /* 0x0000007fff007424 */ /* 0x000fe200078e00ff */
[----:B------:R-:W-:-:S04]  /*aa60*/  ISETP.GT.U32.AND P0, PT, R2, 0x7f800000, PT ;  /* 0x7f8000000200780c */ /* 0x000fc80003f04070 */
[----:B------:R-:W-:-:S04]  /*aa70*/  SEL R0, R0, 0x7c, P0 ;  /* 0x0000007c00007807 */ /* 0x000fc80000000000 */
.L_x_256:
[----:B------:R-:W-:Y:S05]  /*aa80*/  BSYNC B0 ;  /* 0x0000000000007941 */ /* 0x000fea0003800000 */
.L_x_254:
[----:B------:R-:W-:-:S04]  /*aa90*/  LOP3.LUT R18, R18, 0x80000000, RZ, 0xc0, !PT ;  /* 0x8000000012127812 */ /* 0x000fc800078ec0ff */
[----:B------:R-:W-:-:S04]  /*aaa0*/  SHF.R.U32.HI R3, RZ, 0x18, R18 ;  /* 0x00000018ff037819 */ /* 0x000fc80000011612 */
[----:B------:R-:W-:-:S05]  /*aab0*/  LOP3.LUT R3, R0, R3, RZ, 0xfc, !PT ;  /* 0x0000000300037212 */ /* 0x000fca00078efcff */
[----:B------:R0:W-:Y:S01]  /*aac0*/  STG.E.U8 [R16.64], R3 ;  /* 0x0000000310007986 */ /* 0x0001e2000c101124 */
[----:B------:R-:W-:Y:S05]  /*aad0*/  BRA `(.L_x_240) ;  /* 0x000006a000007947 */ /* 0x000fea0003800000 */
.L_x_250:
[----:B------:R-:W-:-:S05]  /*aae0*/  F2FP.BF16.PACK_AB R18, RZ, R18 ;  /* 0x00000012ff12723e */ /* 0x000fca00000010ff */
[----:B------:R0:W-:Y:S01]  /*aaf0*/  STG.E.U16 [R16.64], R18 ;  /* 0x0000001210007986 */ /* 0x0001e2000c101524 */
[----:B------:R-:W-:Y:S05]  /*ab00*/  BRA `(.L_x_240) ;  /* 0x0000067000007947 */ /* 0x000fea0003800000 */
.L_x_247:
        /* <DEDUP_REMOVED lines=11> */
.L_x_259:
        /* <DEDUP_REMOVED lines=16> */
.L_x_262:
[----:B------:R-:W-:-:S04]  /*acc0*/  LOP3.LUT R18, R18, 0x80000000, RZ, 0xc0, !PT ;  /* 0x8000000012127812 */ /* 0x000fc800078ec0ff */
[----:B------:R-:W-:-:S04]  /*acd0*/  SHF.R.U32.HI R3, RZ, 0x18, R18 ;  /* 0x00000018ff037819 */ /* 0x000fc80000011612 */
[----:B------:R-:W-:-:S04]  /*ace0*/  LOP3.LUT R0, R0, R3, RZ, 0xfc, !PT ;  /* 0x0000000300007212 */ /* 0x000fc800078efcff */
[----:B------:R-:W-:Y:S02]  /*acf0*/  PRMT R8, R0, 0x7610, R8 ;  /* 0x0000761000087816 */ /* 0x000fe40000000008 */
.L_x_261:
[----:B------:R-:W-:Y:S05]  /*ad00*/  BSYNC B0 ;  /* 0x0000000000007941 */ /* 0x000fea0003800000 */
.L_x_260:
[----:B------:R0:W-:Y:S01]  /*ad10*/  STG.E.U8 [R16.64], R8 ;  /* 0x0000000810007986 */ /* 0x0001e2000c101124 */
[----:B------:R-:W-:Y:S05]  /*ad20*/  BRA `(.L_x_240) ;  /* 0x0000045000007947 */ /* 0x000fea0003800000 */
.L_x_258:
        /* <DEDUP_REMOVED lines=16> */
.L_x_265:
[----:B------:R-:W-:-:S04]  /*ae30*/  LOP3.LUT R18, R18, 0x80000000, RZ, 0xc0, !PT ;  /* 0x8000000012127812 */ /* 0x000fc800078ec0ff */
[----:B------:R-:W-:-:S04]  /*ae40*/  SHF.R.U32.HI R3, RZ, 0x18, R18 ;  /* 0x00000018ff037819 */ /* 0x000fc80000011612 */
[----:B------:R-:W-:-:S04]  /*ae50*/  LOP3.LUT R0, R0, R3, RZ, 0xfc, !PT ;  /* 0x0000000300007212 */ /* 0x000fc800078efcff */
[----:B------:R-:W-:Y:S02]  /*ae60*/  PRMT R8, R0, 0x7610, R8 ;  /* 0x0000761000087816 */ /* 0x000fe40000000008 */
.L_x_264:
[----:B------:R-:W-:Y:S05]  /*ae70*/  BSYNC B0 ;  /* 0x0000000000007941 */ /* 0x000fea0003800000 */
.L_x_263:
[----:B------:R0:W-:Y:S01]  /*ae80*/  STG.E.U8 [R16.64], R8 ;  /* 0x0000000810007986 */ /* 0x0001e2000c101124 */
[----:B------:R-:W-:Y:S05]  /*ae90*/  BRA `(.L_x_240) ;  /* 0x000002e000007947 */ /* 0x000fea0003800000 */
.L_x_257:
        /* <DEDUP_REMOVED lines=21> */
.L_x_239:
        /* <DEDUP_REMOVED lines=20> */
.L_x_267:
[----:B------:R-:W0:Y:S02]  /*b130*/  F2I.U64.TRUNC R18, R18 ;  /* 0x0000001200127311 */ /* 0x000e24000020d800 */
[----:B0-----:R0:W-:Y:S01]  /*b140*/  STG.E.64 [R16.64], R18 ;  /* 0x0000001210007986 */ /* 0x0011e2000c101b24 */
[----:B------:R-:W-:Y:S05]  /*b150*/  BRA `(.L_x_240) ;  /* 0x0000002000007947 */ /* 0x000fea0003800000 */
.L_x_266:
[----:B------:R-:W0:Y:S02]  /*b160*/  F2I.FTZ.U32.TRUNC.NTZ R3, R18 ;  /* 0x0000001200037305 */ /* 0x000e24000021f000 */
[----:B0-----:R0:W-:Y:S02]  /*b170*/  STG.E [R16.64], R3 ;  /* 0x0000000310007986 */ /* 0x0011e4000c101924 */
.L_x_240:
[----:B------:R-:W-:Y:S02]  /*b180*/  IADD3 R23, R23, 0x80, RZ ;  /* 0x0000008017177810 */ /* 0x000fe40007ffe0ff */
.L_x_91:
[----:B------:R-:W-:Y:S05]  /*b190*/  BSYNC B7 ;  /* 0x0000000000077941 */ /* 0x000fea0003800000 */
.L_x_90:
[----:B------:R-:W-:-:S13]  /*b1a0*/  ISETP.GE.AND P0, PT, R23, c[0x0][0x160], PT ;  /* 0x0000580017007a0c */ /* 0x000fda0003f06270 */
[----:B------:R-:W-:Y:S05]  /*b1b0*/  @P0 EXIT ;  /* 0x000000000000094d */ /* 0x000fea0003800000 */
        /* <DEDUP_REMOVED lines=255> */
.L_x_268:
        /* <DEDUP_REMOVED lines=20> */
.L_x_273:
[----:B------:R-:W2:Y:S02]  /*c2f0*/  LDG.E.U8 R2, [R2.64] ;  /* 0x0000002402027981 */ /* 0x000ea4000c1e1100 */
[----:B--2---:R0:W1:Y:S01]  /*c300*/  I2F.U16 R19, R2 ;  /* 0x0000000200137306 */ /* 0x0040620000101000 */
[----:B------:R-:W-:Y:S05]  /*c310*/  BRA `(.L_x_275) ;  /* 0x00000ca000007947 */ /* 0x000fea0003800000 */
.L_x_272:
        /* <DEDUP_REMOVED lines=9> */
.L_x_277:
[----:B------:R-:W2:Y:S02]  /*c3b0*/  LDG.E R2, [R2.64] ;  /* 0x0000002402027981 */ /* 0x000ea4000c1e1900 */
[----:B--2---:R0:W1:Y:S01]  /*c3c0*/  I2F R19, R2 ;  /* 0x0000000200137306 */ /* 0x0040620000201400 */
[----:B------:R-:W-:Y:S05]  /*c3d0*/  BRA `(.L_x_275) ;  /* 0x00000be000007947 */ /* 0x000fea0003800000 */
.L_x_276:
[----:B------:R-:W2:Y:S02]  /*c3e0*/  LDG.E.U16 R2, [R2.64] ;  /* 0x0000002402027981 */ /* 0x000ea4000c1e1500 */
[----:B--2---:R0:W1:Y:S01]  /*c3f0*/  I2F.S16 R19, R2 ;  /* 0x0000000200137306 */ /* 0x0040620000101400 */
[----:B------:R-:W-:Y:S05]  /*c400*/  BRA `(.L_x_275) ;  /* 0x00000bb000007947 */ /* 0x000fea0003800000 */
.L_x_271:
        /* <DEDUP_REMOVED lines=8> */
.L_x_279:
[----:B------:R-:W2:Y:S02]  /*c490*/  LDG.E.U16 R2, [R2.64] ;  /* 0x0000002402027981 */ /* 0x000ea4000c1e1500 */
[----:B--2---:R-:W-:Y:S01]  /*c4a0*/  HADD2.F32 R19, -RZ, R2.H0_H0 ;  /* 0x20000002ff137230 */ /* 0x004fe20000004100 */
[----:B------:R-:W-:Y:S05]  /*c4b0*/  BRA `(.L_x_275) ;  /* 0x00000b0000007947 */ /* 0x000fea0003800000 */
.L_x_278:
        /* <DEDUP_REMOVED lines=8> */
.L_x_281:
[----:B------:R-:W2:Y:S02]  /*c540*/  LDG.E.U16 R2, [R2.64] ;  /* 0x0000002402027981 */ /* 0x000ea4000c1e1500 */
[----:B--2---:R-:W-:Y:S01]  /*c550*/  HADD2.F32 R19, -RZ, R2.H0_H0 ;  /* 0x20000002ff137230 */ /* 0x004fe20000004100 */
[----:B------:R-:W-:Y:S05]  /*c560*/  BRA `(.L_x_275) ;  /* 0x00000a5000007947 */ /* 0x000fea0003800000 */
.L_x_280:
[----:B------:R-:W2:Y:S02]  /*c570*/  LDG.E.64 R2, [R2.64] ;  /* 0x0000002402027981 */ /* 0x000ea4000c1e1b00 */
[----:B--2---:R-:W0:Y:S01]  /*c580*/  F2F.F32.F64 R19, R2 ;  /* 0x0000000200137310 */ /* 0x004e220000301000 */
[----:B------:R-:W0:-:S14]  /*c590*/  DSETP.GEU.AND P0, PT, |R2|, c[0x2][0x0], PT ;  /* 0x008000000200762a */ /* 0x000e1c0003f0e200 */
[----:B0-----:R-:W-:Y:S01]  /*c5a0*/  @!P0 FMUL R19, R19, 1.175494350822287508e-38 ;  /* 0x0080000013138820 */ /* 0x001fe20000400000 */
[----:B------:R-:W-:Y:S05]  /*c5b0*/  BRA `(.L_x_275) ;  /* 0x00000a0000007947 */ /* 0x000fea0003800000 */
.L_x_270:
        /* <DEDUP_REMOVED lines=12> */
.L_x_284:
[----:B------:R-:W2:Y:S02]  /*c680*/  LDG.E.64 R2, [R2.64] ;  /* 0x0000002402027981 */ /* 0x000ea4000c1e1b00 */
[----:B--2---:R-:W0:Y:S01]  /*c690*/  F2F.F32.F64 R19, R2 ;  /* 0x0000000200137310 */ /* 0x004e220000301000 */
[----:B------:R-:W0:-:S14]  /*c6a0*/  DSETP.GEU.AND P0, PT, |R2|, c[0x2][0x0], PT ;  /* 0x008000000200762a */ /* 0x000e1c0003f0e200 */
[----:B0-----:R-:W-:Y:S01]  /*c6b0*/  @!P0 FMUL R19, R19, 1.175494350822287508e-38 ;  /* 0x0080000013138820 */ /* 0x001fe20000400000 */
[----:B------:R-:W-:Y:S05]  /*c6c0*/  BRA `(.L_x_275) ;  /* 0x000008f000007947 */ /* 0x000fea0003800000 */
.L_x_283:
        /* <DEDUP_REMOVED lines=26> */
.L_x_286:
        /* <DEDUP_REMOVED lines=13> */
.L_x_285:
[----:B------:R-:W2:Y:S02]  /*c940*/  LDG.E.U16 R2, [R2.64] ;  /* 0x0000002402027981 */ /* 0x000ea4000c1e1500 */
[----:B--2---:R-:W-:Y:S01]  /*c950*/  PRMT R19, RZ, 0x5410, R2 ;  /* 0x00005410ff137816 */ /* 0x004fe20000000002 */
[----:B------:R-:W-:Y:S05]  /*c960*/  BRA `(.L_x_275) ;  /* 0x0000065000007947 */ /* 0x000fea0003800000 */
.L_x_282:
        /* <DEDUP_REMOVED lines=11> */
.L_x_289:
        /* <DEDUP_REMOVED lines=20> */
.L_x_291:
[----:B------:R-:W-:Y:S05]  /*cb60*/  BSYNC B0 ;  /* 0x0000000000007941 */ /* 0x000fea0003800000 */
.L_x_290:
[----:B------:R-:W-:Y:S01]  /*cb70*/  IMAD.SHL.U32 R2, R2, 0x100000, RZ ;  /* 0x0010000002027824 */ /* 0x000fe200078e00ff */
[----:B------:R-:W-:-:S04]  /*cb80*/  LEA R0, R0, 0x3b800000, 0x17 ;  /* 0x3b80000000007811 */ /* 0x000fc800078eb8ff */
[----:B------:R-:W-:Y:S01]  /*cb90*/  LOP3.LUT R19, R0, R2, R19, 0xfe, !PT ;  /* 0x0000000200137212 */ /* 0x000fe200078efe13 */
[----:B------:R-:W-:Y:S05]  /*cba0*/  BRA `(.L_x_275) ;  /* 0x0000041000007947 */ /* 0x000fea0003800000 */
.L_x_288:
        /* <DEDUP_REMOVED lines=20> */
.L_x_293:
[----:B------:R-:W-:Y:S05]  /*ccf0*/  BSYNC B0 ;  /* 0x0000000000007941 */ /* 0x000fea0003800000 */
.L_x_292:
[----:B------:R-:W-:Y:S01]  /*cd00*/  IMAD.SHL.U32 R2, R2, 0x200000, RZ ;  /* 0x0020000002027824 */ /* 0x000fe200078e00ff */
[----:B------:R-:W-:-:S04]  /*cd10*/  LEA R0, R0, 0x37800000, 0x17 ;  /* 0x3780000000007811 */ /* 0x000fc800078eb8ff */
[----:B------:R-:W-:Y:S01]  /*cd20*/  LOP3.LUT R19, R0, R2, R19, 0xfe, !PT ;  /* 0x0000000200137212 */ /* 0x000fe200078efe13 */
[----:B------:R-:W-:Y:S05]  /*cd30*/  BRA `(.L_x_275) ;  /* 0x0000028000007947 */ /* 0x000fea0003800000 */
.L_x_287:
        /* <DEDUP_REMOVED lines=14> */
.L_x_274:
        /* <DEDUP_REMOVED lines=21> */
.L_x_295:
[----:B------:R-:W2:Y:S02]  /*cf70*/  LDG.E.64 R2, [R2.64] ;  /* 0x0000002402027981 */ /* 0x000ea4000c1e1b00 */
[----:B--2---:R0:W1:Y:S01]  /*cf80*/  I2F.U64 R19, R2 ;  /* 0x0000000200137312 */ /* 0x0040620000301000 */
[----:B------:R-:W-:Y:S05]  /*cf90*/  BRA `(.L_x_275) ;  /* 0x0000002000007947 */ /* 0x000fea0003800000 */
.L_x_294:
[----:B------:R-:W2:Y:S02]  /*cfa0*/  LDG.E R2, [R2.64] ;  /* 0x0000002402027981 */ /* 0x000ea4000c1e1900 */
[----:B--2---:R0:W1:Y:S02]  /*cfb0*/  I2F.U32 R19, R2 ;  /* 0x0000000200137306 */ /* 0x0040640000201000 */
.L_x_275:
[----:B------:R-:W-:Y:S05]  /*cfc0*/  BSYNC B6 ;  /* 0x0000000000067941 */ /* 0x000fea0003800000 */
.L_x_269:
        /* <DEDUP_REMOVED lines=18> */
.L_x_300:
[----:B------:R-:W2:Y:S02]  /*d0f0*/  LDG.E.U8 R0, [R2.64] ;  /* 0x0000002402007981 */ /* 0x000ea4000c1e1100 */
[----:B--2---:R-:W0:Y:S01]  /*d100*/  I2F.U16 R0, R0 ;  /* 0x0000000000007306 */ /* 0x004e220000101000 */
[----:B------:R-:W-:Y:S05]  /*d110*/  BRA `(.L_x_302) ;  /* 0x00000ca000007947 */ /* 0x000fea0003800000 */
.L_x_299:
        /* <DEDUP_REMOVED lines=9> */
.L_x_304:
[----:B------:R-:W2:Y:S02]  /*d1b0*/  LDG.E R0, [R2.64] ;  /* 0x0000002402007981 */ /* 0x000ea4000c1e1900 */
[----:B--2---:R-:W0:Y:S01]  /*d1c0*/  I2F R0, R0 ;  /* 0x0000000000007306 */ /* 0x004e220000201400 */
[----:B------:R-:W-:Y:S05]  /*d1d0*/  BRA `(.L_x_302) ;  /* 0x00000be000007947 */ /* 0x000fea0003800000 */
.L_x_303:
[----:B------:R-:W2:Y:S02]  /*d1e0*/  LDG.E.U16 R0, [R2.64] ;  /* 0x0000002402007981 */ /* 0x000ea4000c1e1500 */
[----:B--2---:R-:W0:Y:S01]  /*d1f0*/  I2F.S16 R0, R0 ;  /* 0x0000000000007306 */ /* 0x004e220000101400 */
[----:B------:R-:W-:Y:S05]  /*d200*/  BRA `(.L_x_302) ;  /* 0x00000bb000007947 */ /* 0x000fea0003800000 */
.L_x_298:
        /* <DEDUP_REMOVED lines=8> */
.L_x_306:
[----:B------:R-:W2:Y:S02]  /*d290*/  LDG.E.U16 R0, [R2.64] ;  /* 0x0000002402007981 */ /* 0x000ea4000c1e1500 */
[----:B--2---:R-:W-:Y:S01]  /*d2a0*/  HADD2.F32 R0, -RZ, R0.H0_H0 ;  /* 0x20000000ff007230 */ /* 0x004fe20000004100 */
[----:B------:R-:W-:Y:S05]  /*d2b0*/  BRA `(.L_x_302) ;  /* 0x00000b0000007947 */ /* 0x000fea0003800000 */
.L_x_305:
        /* <DEDUP_REMOVED lines=8> */
.L_x_308:
[----:B------:R-:W2:Y:S02]  /*d340*/  LDG.E.U16 R0, [R2.64] ;  /* 0x0000002402007981 */ /* 0x000ea4000c1e1500 */
[----:B--2---:R-:W-:Y:S01]  /*d350*/  HADD2.F32 R0, -RZ, R0.H0_H0 ;  /* 0x20000000ff007230 */ /* 0x004fe20000004100 */
[----:B------:R-:W-:Y:S05]  /*d360*/  BRA `(.L_x_302) ;  /* 0x00000a5000007947 */ /* 0x000fea0003800000 */
.L_x_307:
[----:B------:R-:W2:Y:S02]  /*d370*/  LDG.E.64 R2, [R2.64] ;  /* 0x0000002402027981 */ /* 0x000ea4000c1e1b00 */
[----:B--2---:R-:W0:Y:S01]  /*d380*/  F2F.F32.F64 R0, R2 ;  /* 0x0000000200007310 */ /* 0x004e220000301000 */
[----:B------:R-:W0:-:S14]  /*d390*/  DSETP.GEU.AND P0, PT, |R2|, c[0x2][0x0], PT ;  /* 0x008000000200762a */ /* 0x000e1c0003f0e200 */
[----:B0-----:R-:W-:Y:S01]  /*d3a0*/  @!P0 FMUL R0, R0, 1.175494350822287508e-38 ;  /* 0x0080000000008820 */ /* 0x001fe20000400000 */
[----:B------:R-:W-:Y:S05]  /*d3b0*/  BRA `(.L_x_302) ;  /* 0x00000a0000007947 */ /* 0x000fea0003800000 */
.L_x_297:
        /* <DEDUP_REMOVED lines=12> */
.L_x_311:
[----:B------:R-:W2:Y:S02]  /*d480*/  LDG.E.64 R2, [R2.64] ;  /* 0x0000002402027981 */ /* 0x000ea4000c1e1b00 */
[----:B--2---:R-:W0:Y:S01]  /*d490*/  F2F.F32.F64 R0, R2 ;  /* 0x0000000200007310 */ /* 0x004e220000301000 */
[----:B------:R-:W0:-:S14]  /*d4a0*/  DSETP.GEU.AND P0, PT, |R2|, c[0x2][0x0], PT ;  /* 0x008000000200762a */ /* 0x000e1c0003f0e200 */
[----:B0-----:R-:W-:Y:S01]  /*d4b0*/  @!P0 FMUL R0, R0, 1.175494350822287508e-38 ;  /* 0x0080000000008820 */ /* 0x001fe20000400000 */
[----:B------:R-:W-:Y:S05]  /*d4c0*/  BRA `(.L_x_302) ;  /* 0x000008f000007947 */ /* 0x000fea0003800000 */
.L_x_310:
        /* <DEDUP_REMOVED lines=26> */
.L_x_313:
        /* <DEDUP_REMOVED lines=13> */
.L_x_312:
[----:B------:R-:W2:Y:S02]  /*d740*/  LDG.E.U16 R0, [R2.64] ;  /* 0x0000002402007981 */ /* 0x000ea4000c1e1500 */
[----:B--2---:R-:W-:Y:S01]  /*d750*/  PRMT R0, RZ, 0x5410, R0 ;  /* 0x00005410ff007816 */ /* 0x004fe20000000000 */
[----:B------:R-:W-:Y:S05]  /*d760*/  BRA `(.L_x_302) ;  /* 0x0000065000007947 */ /* 0x000fea0003800000 */
.L_x_309:
        /* <DEDUP_REMOVED lines=11> */
.L_x_316:
        /* <DEDUP_REMOVED lines=20> */
.L_x_318:
[----:B------:R-:W-:Y:S05]  /*d960*/  BSYNC B0 ;  /* 0x0000000000007941 */ /* 0x000fea0003800000 */
.L_x_317:
[----:B------:R-:W-:Y:S01]  /*d970*/  LEA R3, R0, 0x3b800000, 0x17 ;  /* 0x3b80000000037811 */ /* 0x000fe200078eb8ff */
[----:B------:R-:W-:-:S05]  /*d980*/  IMAD.SHL.U32 R0, R2, 0x100000, RZ ;  /* 0x0010000002007824 */ /* 0x000fca00078e00ff */
[----:B------:R-:W-:Y:S01]  /*d990*/  LOP3.LUT R0, R3, R0, R4, 0xfe, !PT ;  /* 0x0000000003007212 */ /* 0x000fe200078efe04 */
[----:B------:R-:W-:Y:S05]  /*d9a0*/  BRA `(.L_x_302) ;  /* 0x0000041000007947 */ /* 0x000fea0003800000 */
.L_x_315:
        /* <DEDUP_REMOVED lines=20> */
.L_x_320:
[----:B------:R-:W-:Y:S05]  /*daf0*/  BSYNC B0 ;  /* 0x0000000000007941 */ /* 0x000fea0003800000 */
.L_x_319:
[----:B------:R-:W-:Y:S01]  /*db00*/  LEA R3, R0, 0x37800000, 0x17 ;  /* 0x3780000000037811 */ /* 0x000fe200078eb8ff */
[----:B------:R-:W-:-:S05]  /*db10*/  IMAD.SHL.U32 R0, R2, 0x200000, RZ ;  /* 0x0020000002007824 */ /* 0x000fca00078e00ff */
[----:B------:R-:W-:Y:S01]  /*db20*/  LOP3.LUT R0, R3, R0, R4, 0xfe, !PT ;  /* 0x0000000003007212 */ /* 0x000fe200078efe04 */
[----:B------:R-:W-:Y:S05]  /*db30*/  BRA `(.L_x_302) ;  /* 0x0000028000007947 */ /* 0x000fea0003800000 */
.L_x_314:
        /* <DEDUP_REMOVED lines=14> */
.L_x_301:
        /* <DEDUP_REMOVED lines=21> */
.L_x_322:
[----:B------:R-:W2:Y:S02]  /*dd70*/  LDG.E.64 R2, [R2.64] ;  /* 0x0000002402027981 */ /* 0x000ea4000c1e1b00 */
[----:B--2---:R0:W2:Y:S01]  /*dd80*/  I2F.U64 R0, R2 ;  /* 0x0000000200007312 */ /* 0x0040a20000301000 */
[----:B------:R-:W-:Y:S05]  /*dd90*/  BRA `(.L_x_302) ;  /* 0x0000002000007947 */ /* 0x000fea0003800000 */
.L_x_321:
[----:B------:R-:W2:Y:S02]  /*dda0*/  LDG.E R0, [R2.64] ;  /* 0x0000002402007981 */ /* 0x000ea4000c1e1900 */
[----:B--2---:R-:W0:Y:S02]  /*ddb0*/  I2F.U32 R0, R0 ;  /* 0x0000000000007306 */ /* 0x004e240000201000 */
.L_x_302:
[----:B------:R-:W-:Y:S05]  /*ddc0*/  BSYNC B6 ;  /* 0x0000000000067941 */ /* 0x000fea0003800000 */
.L_x_296:
        /* <DEDUP_REMOVED lines=18> */
[----:B0-----:R-:W-:Y:S01]  /*def0*/  STG.E.U8 [R16.64], R3 ;  /* 0x0000000310007986 */ /* 0x001fe2000c101124 */
[----:B------:R-:W-:Y:S05]  /*df00*/  EXIT ;  /* 0x000000000000794d */ /* 0x000fea0003800000 */
.L_x_326:
[----:B------:R-:W0:Y:S02]  /*df10*/  F2I.S64.TRUNC R18, R18 ;  /* 0x0000001200127311 */ /* 0x000e24000020d900 */
[----:B0-----:R-:W-:-:S05]  /*df20*/  IMAD.MOV.U32 R3, RZ, RZ, R18 ;  /* 0x000000ffff037224 */ /* 0x001fca00078e0012 */
[----:B------:R-:W-:Y:S01]  /*df30*/  STG.E.U8 [R16.64], R3 ;  /* 0x0000000310007986 */ /* 0x000fe2000c101124 */
[----:B------:R-:W-:Y:S05]  /*df40*/  EXIT ;  /* 0x000000000000794d */ /* 0x000fea0003800000 */
.L_x_325:
[----:B------:R-:W-:-:S13]  /*df50*/  ISETP.NE.AND P0, PT, R3, 0x2, PT ;  /* 0x000000020300780c */ /* 0x000fda0003f05270 */
[----:B------:R-:W-:Y:S05]  /*df60*/  @!P0 BRA `(.L_x_328) ;  /* 0x000000a000008947 */ /* 0x000fea0003800000 */
[----:B------:R-:W-:-:S13]  /*df70*/  ISETP.NE.AND P0, PT, R3, 0x3, PT ;  /* 0x000000030300780c */ /* 0x000fda0003f05270 */
[----:B------:R-:W-:Y:S05]  /*df80*/  @!P0 BRA `(.L_x_329) ;  /* 0x0000005000008947 */ /* 0x000fea0003800000 */
[----:B------:R-:W-:-:S13]  /*df90*/  ISETP.NE.AND P0, PT, R3, 0x4, PT ;  /* 0x000000040300780c */ /* 0x000fda0003f05270 */
[----:B------:R-:W-:Y:S05]  /*dfa0*/  @P0 BRA `(.L_x_327) ;  /* 0x00000b5000000947 */ /* 0x000fea0003800000 */
[----:B------:R-:W0:Y:S02]  /*dfb0*/  F2I.S64.TRUNC R18, R18 ;  /* 0x0000001200127311 */ /* 0x000e24000020d900 */
[----:B0-----:R-:W-:Y:S01]  /*dfc0*/  STG.E.64 [R16.64], R18 ;  /* 0x0000001210007986 */ /* 0x001fe2000c101b24 */
[----:B------:R-:W-:Y:S05]  /*dfd0*/  EXIT ;  /* 0x000000000000794d */ /* 0x000fea0003800000 */
.L_x_329:
[----:B------:R-:W0:Y:S02]  /*dfe0*/  F2I.FTZ.TRUNC.NTZ R3, R18 ;  /* 0x0000001200037305 */ /* 0x000e24000021f100 */
[----:B0-----:R-:W-:Y:S01]  /*dff0*/  STG.E [R16.64], R3 ;  /* 0x0000000310007986 */ /* 0x001fe2000c101924 */
[----:B------:R-:W-:Y:S05]  /*e000*/  EXIT ;  /* 0x000000000000794d */ /* 0x000fea0003800000 */
.L_x_328:
[----:B------:R-:W0:Y:S02]  /*e010*/  F2I.FTZ.TRUNC.NTZ R3, R18 ;  /* 0x0000001200037305 */ /* 0x000e24000021f100 */
[----:B0-----:R-:W-:Y:S01]  /*e020*/  STG.E.U16 [R16.64], R3 ;  /* 0x0000000310007986 */ /* 0x001fe2000c101524 */
[----:B------:R-:W-:Y:S05]  /*e030*/  EXIT ;  /* 0x000000000000794d */ /* 0x000fea0003800000 */
.L_x_324:
[----:B------:R-:W-:-:S13]  /*e040*/  ISETP.GT.AND P0, PT, R3, 0x6, PT ;  /* 0x000000060300780c */ /* 0x000fda0003f04270 */
[----:B------:R-:W-:Y:S05]  /*e050*/  @P0 BRA `(.L_x_330) ;  /* 0x0000009000000947 */ /* 0x000fea0003800000 */
[----:B------:R-:W-:-:S13]  /*e060*/  ISETP.NE.AND P0, PT, R3, 0x5, PT ;  /* 0x000000050300780c */ /* 0x000fda0003f05270 */
[----:B------:R-:W-:Y:S05]  /*e070*/  @!P0 BRA `(.L_x_331) ;  /* 0x0000004000008947 */ /* 0x000fea0003800000 */
[----:B------:R-:W-:-:S13]  /*e080*/  ISETP.NE.AND P0, PT, R3, 0x6, PT ;  /* 0x000000060300780c */ /* 0x000fda0003f05270 */
[----:B------:R-:W-:Y:S05]  /*e090*/  @P0 BRA `(.L_x_327) ;  /* 0x00000a6000000947 */ /* 0x000fea0003800000 */
[----:B------:R-:W-:Y:S01]  /*e0a0*/  STG.E [R16.64], R18 ;  /* 0x0000001210007986 */ /* 0x000fe2000c101924 */
[----:B------:R-:W-:Y:S05]  /*e0b0*/  EXIT ;  /* 0x000000000000794d */ /* 0x000fea0003800000 */
.L_x_331:
[----:B------:R-:W-:-:S05]  /*e0c0*/  F2FP.PACK_AB R18, RZ, R18 ;  /* 0x00000012ff12723e */ /* 0x000fca00000000ff */
[----:B------:R-:W-:Y:S01]  /*e0d0*/  STG.E.U16 [R16.64], R18 ;  /* 0x0000001210007986 */ /* 0x000fe2000c101524 */
[----:B------:R-:W-:Y:S05]  /*e0e0*/  EXIT ;  /* 0x000000000000794d */ /* 0x000fea0003800000 */
.L_x_330:
[----:B------:R-:W-:-:S13]  /*e0f0*/  ISETP.NE.AND P0, PT, R3, 0x7, PT ;  /* 0x000000070300780c */ /* 0x000fda0003f05270 */
[----:B------:R-:W-:Y:S05]  /*e100*/  @!P0 BRA `(.L_x_332) ;  /* 0x0000009000008947 */ /* 0x000fea0003800000 */
[----:B------:R-:W-:-:S13]  /*e110*/  ISETP.NE.AND P0, PT, R3, 0x8, PT ;  /* 0x000000080300780c */ /* 0x000fda0003f05270 */
[----:B------:R-:W-:Y:S05]  /*e120*/  @!P0 BRA `(.L_x_333) ;  /* 0x0000004000008947 */ /* 0x000fea0003800000 */
[----:B------:R-:W-:-:S13]  /*e130*/  ISETP.NE.AND P0, PT, R3, 0x9, PT ;  /* 0x000000090300780c */ /* 0x000fda0003f05270 */
[----:B------:R-:W-:Y:S05]  /*e140*/  @P0 BRA `(.L_x_327) ;  /* 0x000009b000000947 */ /* 0x000fea0003800000 */
[----:B------:R-:W-:Y:S01]  /*e150*/  STG.E.64 [R16.64], R18 ;  /* 0x0000001210007986 */ /* 0x000fe2000c101b24 */
[----:B------:R-:W-:Y:S05]  /*e160*/  EXIT ;  /* 0x000000000000794d */ /* 0x000fea0003800000 */
.L_x_333:
[----:B------:R-:W-:-:S05]  /*e170*/  F2FP.PACK_AB R19, R19, R18 ;  /* 0x000000121313723e */ /* 0x000fca00000000ff */
[----:B------:R-:W-:Y:S01]  /*e180*/  STG.E [R16.64], R19 ;  /* 0x0000001310007986 */ /* 0x000fe2000c101924 */
[----:B------:R-:W-:Y:S05]  /*e190*/  EXIT ;  /* 0x000000000000794d */ /* 0x000fea0003800000 */
.L_x_332:
[----:B------:R-:W-:-:S06]  /*e1a0*/  FMUL.FTZ R2, R18, 1 ;  /* 0x3f80000012027820 */ /* 0x000fcc0000410000 */
[----:B------:R-:W0:Y:S02]  /*e1b0*/  F2F.F64.F32 R2, R2 ;  /* 0x0000000200027310 */ /* 0x000e240000201800 */
[----:B0-----:R-:W-:Y:S01]  /*e1c0*/  STG.E.64 [R16.64], R2 ;  /* 0x0000000210007986 */ /* 0x001fe2000c101b24 */
[----:B------:R-:W-:Y:S05]  /*e1d0*/  EXIT ;  /* 0x000000000000794d */ /* 0x000fea0003800000 */
.L_x_323:
        /* <DEDUP_REMOVED lines=12> */
[----:B------:R-:W-:Y:S01]  /*e2a0*/  STG.E.U8 [R16.64], R3 ;  /* 0x0000000310007986 */ /* 0x000fe2000c101124 */
[----:B------:R-:W-:Y:S05]  /*e2b0*/  EXIT ;  /* 0x000000000000794d */ /* 0x000fea0003800000 */
.L_x_336:
[----:B------:R-:W-:Y:S02]  /*e2c0*/  FMUL.FTZ R6, R19, 1 ;  /* 0x3f80000013067820 */ /* 0x000fe40000410000 */
[----:B------:R-:W-:-:S04]  /*e2d0*/  FMUL.FTZ R4, R18, 1 ;  /* 0x3f80000012047820 */ /* 0x000fc80000410000 */
[----:B------:R-:W-:Y:S08]  /*e2e0*/  F2F.F64.F32 R6, R6 ;  /* 0x0000000600067310 */ /* 0x000ff00000201800 */
[----:B------:R-:W0:Y:S02]  /*e2f0*/  F2F.F64.F32 R4, R4 ;  /* 0x0000000400047310 */ /* 0x000e240000201800 */
[----:B0-----:R-:W-:Y:S01]  /*e300*/  STG.E.128 [R16.64], R4 ;  /* 0x0000000410007986 */ /* 0x001fe2000c101d24 */
[----:B------:R-:W-:Y:S05]  /*e310*/  EXIT ;  /* 0x000000000000794d */ /* 0x000fea0003800000 */
.L_x_335:
        /* <DEDUP_REMOVED lines=20> */
.L_x_340:
[----:B------:R-:W-:Y:S05]  /*e460*/  BSYNC B0 ;  /* 0x0000000000007941 */ /* 0x000fea0003800000 */
.L_x_339:
[----:B------:R-:W-:-:S05]  /*e470*/  LOP3.LUT R5, R0, R5, RZ, 0xfc, !PT ;  /* 0x0000000500057212 */ /* 0x000fca00078efcff */
[----:B------:R-:W-:Y:S01]  /*e480*/  STG.E.U8 [R16.64], R5 ;  /* 0x0000000510007986 */ /* 0x000fe2000c101124 */
[----:B------:R-:W-:Y:S05]  /*e490*/  EXIT ;  /* 0x000000000000794d */ /* 0x000fea0003800000 */
.L_x_338:
        /* <DEDUP_REMOVED lines=12> */
.L_x_342:
[----:B------:R-:W-:Y:S01]  /*e560*/  IMAD.MOV.U32 R0, RZ, RZ, 0x7f ;  /* 0x0000007fff007424 */ /* 0x000fe200078e00ff */
[----:B------:R-:W-:-:S04]  /*e570*/  ISETP.GT.U32.AND P0, PT, R2, 0x7f800000, PT ;  /* 0x7f8000000200780c */ /* 0x000fc80003f04070 */
[----:B------:R-:W-:-:S04]  /*e580*/  SEL R0, R0, 0x7c, P0 ;  /* 0x0000007c00007807 */ /* 0x000fc80000000000 */
.L_x_343:
[----:B------:R-:W-:Y:S05]  /*e590*/  BSYNC B0 ;  /* 0x0000000000007941 */ /* 0x000fea0003800000 */
.L_x_341:
[----:B------:R-:W-:-:S04]  /*e5a0*/  LOP3.LUT R18, R18, 0x80000000, RZ, 0xc0, !PT ;  /* 0x8000000012127812 */ /* 0x000fc800078ec0ff */
[----:B------:R-:W-:-:S04]  /*e5b0*/  SHF.R.U32.HI R3, RZ, 0x18, R18 ;  /* 0x00000018ff037819 */ /* 0x000fc80000011612 */
[----:B------:R-:W-:-:S05]  /*e5c0*/  LOP3.LUT R3, R0, R3, RZ, 0xfc, !PT ;  /* 0x0000000300037212 */ /* 0x000fca00078efcff */
[----:B------:R-:W-:Y:S01]  /*e5d0*/  STG.E.U8 [R16.64], R3 ;  /* 0x0000000310007986 */ /* 0x000fe2000c101124 */
[----:B------:R-:W-:Y:S05]  /*e5e0*/  EXIT ;  /* 0x000000000000794d */ /* 0x000fea0003800000 */
.L_x_337:
[----:B------:R-:W-:-:S05]  /*e5f0*/  F2FP.BF16.PACK_AB R18, RZ, R18 ;  /* 0x00000012ff12723e */ /* 0x000fca00000010ff */
[----:B------:R-:W-:Y:S01]  /*e600*/  STG.E.U16 [R16.64], R18 ;  /* 0x0000001210007986 */ /* 0x000fe2000c101524 */
[----:B------:R-:W-:Y:S05]  /*e610*/  EXIT ;  /* 0x000000000000794d */ /* 0x000fea0003800000 */
.L_x_334:
        /* <DEDUP_REMOVED lines=9> */
[----:B0-----:R-:W-:Y:S01]  /*e6b0*/  STG.E.U16 [R16.64], R3 ;  /* 0x0000000310007986 */ /* 0x001fe2000c101524 */
[----:B------:R-:W-:Y:S05]  /*e6c0*/  EXIT ;  /* 0x000000000000794d */ /* 0x000fea0003800000 */
.L_x_346:
        /* <DEDUP_REMOVED lines=16> */
.L_x_349:
[----:B------:R-:W-:-:S04]  /*e7d0*/  LOP3.LUT R18, R18, 0x80000000, RZ, 0xc0, !PT ;  /* 0x8000000012127812 */ /* 0x000fc800078ec0ff */
[----:B------:R-:W-:-:S04]  /*e7e0*/  SHF.R.U32.HI R3, RZ, 0x18, R18 ;  /* 0x00000018ff037819 */ /* 0x000fc80000011612 */
[----:B------:R-:W-:-:S04]  /*e7f0*/  LOP3.LUT R0, R0, R3, RZ, 0xfc, !PT ;  /* 0x0000000300007212 */ /* 0x000fc800078efcff */
[----:B------:R-:W-:Y:S02]  /*e800*/  PRMT R8, R0, 0x7610, R8 ;  /* 0x0000761000087816 */ /* 0x000fe40000000008 */
.L_x_348:
[----:B------:R-:W-:Y:S05]  /*e810*/  BSYNC B0 ;  /* 0x0000000000007941 */ /* 0x000fea0003800000 */
.L_x_347:
[----:B------:R-:W-:Y:S01]  /*e820*/  STG.E.U8 [R16.64], R8 ;  /* 0x0000000810007986 */ /* 0x000fe2000c101124 */
[----:B------:R-:W-:Y:S05]  /*e830*/  EXIT ;  /* 0x000000000000794d */ /* 0x000fea0003800000 */
.L_x_345:
        /* <DEDUP_REMOVED lines=16> */
.L_x_352:
[----:B------:R-:W-:-:S04]  /*e940*/  LOP3.LUT R18, R18, 0x80000000, RZ, 0xc0, !PT ;  /* 0x8000000012127812 */ /* 0x000fc800078ec0ff */
[----:B------:R-:W-:-:S04]  /*e950*/  SHF.R.U32.HI R3, RZ, 0x18, R18 ;  /* 0x00000018ff037819 */ /* 0x000fc80000011612 */
[----:B------:R-:W-:-:S04]  /*e960*/  LOP3.LUT R0, R0, R3, RZ, 0xfc, !PT ;  /* 0x0000000300007212 */ /* 0x000fc800078efcff */
[----:B------:R-:W-:Y:S02]  /*e970*/  PRMT R8, R0, 0x7610, R8 ;  /* 0x0000761000087816 */ /* 0x000fe40000000008 */
.L_x_351:
[----:B------:R-:W-:Y:S05]  /*e980*/  BSYNC B0 ;  /* 0x0000000000007941 */ /* 0x000fea0003800000 */
.L_x_350:
[----:B------:R-:W-:Y:S01]  /*e990*/  STG.E.U8 [R16.64], R8 ;  /* 0x0000000810007986 */ /* 0x000fe2000c101124 */
[----:B------:R-:W-:Y:S05]  /*e9a0*/  EXIT ;  /* 0x000000000000794d */ /* 0x000fea0003800000 */
.L_x_344:
        /* <DEDUP_REMOVED lines=19> */
[----:B------:R-:W-:Y:S01]  /*eae0*/  STG.E.U8 [R16.64], R3 ;  /* 0x0000000310007986 */ /* 0x000fe2000c101124 */
[----:B------:R-:W-:Y:S05]  /*eaf0*/  EXIT ;  /* 0x000000000000794d */ /* 0x000fea0003800000 */
.L_x_327:
        /* <DEDUP_REMOVED lines=19> */
[----:B------:R-:W-:Y:S05]  /*ec30*/  EXIT ;  /* 0x000000000000794d */ /* 0x000fea0003800000 */
.L_x_354:
[----:B------:R-:W0:Y:S02]  /*ec40*/  F2I.U64.TRUNC R18, R18 ;  /* 0x0000001200127311 */ /* 0x000e24000020d800 */
[----:B0-----:R-:W-:Y:S01]  /*ec50*/  STG.E.64 [R16.64], R18 ;  /* 0x0000001210007986 */ /* 0x001fe2000c101b24 */
[----:B------:R-:W-:Y:S05]  /*ec60*/  EXIT ;  /* 0x000000000000794d */ /* 0x000fea0003800000 */
.L_x_353:
[----:B------:R-:W0:Y:S02]  /*ec70*/  F2I.FTZ.U32.TRUNC.NTZ R3, R18 ;  /* 0x0000001200037305 */ /* 0x000e24000021f000 */
[----:B0-----:R-:W-:Y:S01]  /*ec80*/  STG.E [R16.64], R3 ;  /* 0x0000000310007986 */ /* 0x001fe2000c101924 */
[----:B------:R-:W-:Y:S05]  /*ec90*/  EXIT ;  /* 0x000000000000794d */ /* 0x000fea0003800000 */
.L_x_355:
[----:B------:R-:W-:-:S00]  /*eca0*/  BRA `(.L_x_355) ;  /* 0xfffffff000007947 */ /* 0x000fc0000383ffff */
[----:B------:R-:W-:-:S00]  /*ecb0*/  NOP ;  /* 0x0000000000007918 */ /* 0x000fc00000000000 */
        /* <DEDUP_REMOVED lines=12> */
.L_x_4299:


//--------------------- .text._ZN2at6native27unrolled_elementwise_kernelIZZZNS0_54_GLOBAL__N__7dbc7496_16_ComplexKernel_cu_b2145a98_310717polar_kernel_cudaERNS_14TensorIteratorEENKUlvE_clEvENKUlvE0_clEvEUlffE_St5arrayIPcLm3EELi4E23TrivialOffsetCalculatorILi2EjESB_ILi1EjENS0_6memory12LoadWithCastILi2EEENSE_13StoreWithCastILi1EEEEEviT_T0_T2_T3_T4_T5_ --------------------------
	.section	.text._ZN2at6native27unrolled_elementwise_kernelIZZZNS0_54_GLOBAL__N__7dbc7496_16_ComplexKernel_cu_b2145a98_310717polar_kernel_cudaERNS_14TensorIteratorEENKUlvE_clEvENKUlvE0_clEvEUlffE_St5arrayIPcLm3EELi4E23TrivialOffsetCalculatorILi2EjESB_ILi1EjENS0_6memory12LoadWithCastILi2EEENSE_13StoreWithCastILi1EEEEEviT_T0_T2_T3_T4_T5_,"ax",@progbits
	.sectioninfo	@"SHI_REGISTERS=32"
	.align	128
        .global         _ZN2at6native27unrolled_elementwise_kernelIZZZNS0_54_GLOBAL__N__7dbc7496_16_ComplexKernel_cu_b2145a98_310717polar_kernel_cudaERNS_14TensorIteratorEENKUlvE_clEvENKUlvE0_clEvEUlffE_St5arrayIPcLm3EELi4E23TrivialOffsetCalculatorILi2EjESB_ILi1EjENS0_6memory12LoadWithCastILi2EEENSE_13StoreWithCastILi1EEEEEviT_T0_T2_T3_T4_T5_
        .type           _ZN2at6native27unrolled_elementwise_kernelIZZZNS0_54_GLOBAL__N__7dbc7496_16_ComplexKernel_cu_b2145a98_310717polar_kernel_cudaERNS_14TensorIteratorEENKUlvE_clEvENKUlvE0_clEvEUlffE_St5arrayIPcLm3EELi4E23TrivialOffsetCalculatorILi2EjESB_ILi1EjENS0_6memory12LoadWithCastILi2EEENSE_13StoreWithCastILi1EEEEEviT_T0_T2_T3_T4_T5_,@function
        .size           _ZN2at6native27unrolled_elementwise_kernelIZZZNS0_54_GLOBAL__N__7dbc7496_16_ComplexKernel_cu_b2145a98_310717polar_kernel_cudaERNS_14TensorIteratorEENKUlvE_clEvENKUlvE0_clEvEUlffE_St5arrayIPcLm3EELi4E23TrivialOffsetCalculatorILi2EjESB_ILi1EjENS0_6memory12LoadWithCastILi2EEENSE_13StoreWithCastILi1EEEEEviT_T0_T2_T3_T4_T5_,(.L_x_4300 - _ZN2at6native27unrolled_elementwise_kernelIZZZNS0_54_GLOBAL__N__7dbc7496_16_ComplexKernel_cu_b2145a98_310717polar_kernel_cudaERNS_14TensorIteratorEENKUlvE_clEvENKUlvE0_clEvEUlffE_St5arrayIPcLm3EELi4E23TrivialOffsetCalculatorILi2EjESB_ILi1EjENS0_6memory12LoadWithCastILi2EEENSE_13StoreWithCastILi1EEEEEviT_T0_T2_T3_T4_T5_)
        .other          _ZN2at6native27unrolled_elementwise_kernelIZZZNS0_54_GLOBAL__N__7dbc7496_16_ComplexKernel_cu_b2145a98_310717polar_kernel_cudaERNS_14TensorIteratorEENKUlvE_clEvENKUlvE0_clEvEUlffE_St5arrayIPcLm3EELi4E23TrivialOffsetCalculatorILi2EjESB_ILi1EjENS0_6memory12LoadWithCastILi2EEENSE_13StoreWithCastILi1EEEEEviT_T0_T2_T3_T4_T5_,@"STO_CUDA_ENTRY STV_DEFAULT"
_ZN2at6native27unrolled_elementwise_kernelIZZZNS0_54_GLOBAL__N__7dbc7496_16_ComplexKernel_cu_b2145a98_310717polar_kernel_cudaERNS_14TensorIteratorEENKUlvE_clEvENKUlvE0_clEvEUlffE_St5arrayIPcLm3EELi4E23TrivialOffsetCalculatorILi2EjESB_ILi1EjENS0_6memory12LoadWithCastILi2EEENSE_13StoreWithCastILi1EEEEEviT_T0_T2_T3_T4_T5_:
.text._ZN2at6native27unrolled_elementwise_kernelIZZZNS0_54_GLOBAL__N__7dbc7496_16_ComplexKernel_cu_b2145a98_310717polar_kernel_cudaERNS_14TensorIteratorEENKUlvE_clEvENKUlvE0_clEvEUlffE_St5arrayIPcLm3EELi4E23TrivialOffsetCalculatorILi2EjESB_ILi1EjENS0_6memory12LoadWithCastILi2EEENSE_13StoreWithCastILi1EEEEEviT_T0_T2_T3_T4_T5_:
[----:B------:R-:W-:Y:S02]  /*0000*/  IMAD.MOV.U32 R1, RZ, RZ, c[0x0][0x28] ;  /* 0x00000a00ff017624 */ /* 0x000fe400078e00ff */
[----:B------:R-:W0:Y:S01]  /*0010*/  S2R R18, SR_CTAID.X ;  /* 0x0000000000127919 */ /* 0x000e220000002500 */
[----:B------:R-:W-:Y:S01]  /*0020*/  IMAD.MOV.U32 R29, RZ, RZ, -0x200 ;  /* 0xfffffe00ff1d7424 */ /* 0x000fe200078e00ff */
[----:B------:R-:W1:Y:S01]  /*0030*/  LDC.U8 R24, c[0x0][0x184] ;  /* 0x00006100ff187b82 */ /* 0x000e620000000000 */
[----:B------:R-:W-:Y:S01]  /*0040*/  ULDC.64 UR36, c[0x0][0x118] ;  /* 0x0000460000247ab9 */ /* 0x000fe20000000a00 */
[----:B------:R-:W2:Y:S01]  /*0050*/  S2R R19, SR_TID.X ;  /* 0x0000000000137919 */ /* 0x000ea20000002100 */
[----:B------:R-:W-:Y:S01]  /*0060*/  BSSY B7, `(.L_x_356) ;  /* 0x00001cc000077945 */ /* 0x000fe20003800000 */
[----:B------:R-:W-:Y:S02]  /*0070*/  IMAD.MOV.U32 R27, RZ, RZ, RZ ;  /* 0x000000ffff1b7224 */ /* 0x000fe400078e00ff */
[----:B------:R-:W-:Y:S02]  /*0080*/  IMAD.MOV.U32 R2, RZ, RZ, RZ ;  /* 0x000000ffff027224 */ /* 0x000fe400078e00ff */
[----:B------:R-:W3:Y:S01]  /*0090*/  LDC.U8 R25, c[0x0][0x185] ;  /* 0x00006140ff197b82 */ /* 0x000ee20000000000 */
[----:B------:R-:W-:-:S02]  /*00a0*/  IMAD.MOV.U32 R17, RZ, RZ, RZ ;  /* 0x000000ffff117224 */ /* 0x000fc400078e00ff */
[----:B0-----:R-:W-:-:S05]  /*00b0*/  IMAD R29, R18, R29, c[0x0][0x160] ;  /* 0x00005800121d7624 */ /* 0x001fca00078e021d */
[----:B--2---:R-:W-:-:S13]  /*00c0*/  ISETP.GE.AND P0, PT, R19, R29, PT ;  /* 0x0000001d1300720c */ /* 0x004fda0003f06270 */
[----:B------:R-:W-:Y:S05]  /*00d0*/  @P0 BRA `(.L_x_357) ;  /* 0x00001c4000000947 */ /* 0x000fea0003800000 */
[----:B-1-3--:R-:W-:Y:S01]  /*00e0*/  PRMT R0, R24, 0x9910, RZ ;  /* 0x0000991018007816 */ /* 0x00afe200000000ff */
[----:B------:R-:W-:Y:S01]  /*00f0*/  IMAD R19, R18, 0x200, R19 ;  /* 0x0000020012137824 */ /* 0x000fe200078e0213 */
[----:B------:R-:W-:Y:S02]  /*0100*/  BSSY B6, `(.L_x_358) ;  /* 0x00000df000067945 */ /* 0x000fe40003800000 */
[----:B------:R-:W-:Y:S01]  /*0110*/  ISETP.GT.AND P0, PT, R0, 0x9, PT ;  /* 0x000000090000780c */ /* 0x000fe20003f04270 */
[----:B------:R-:W-:-:S05]  /*0120*/  IMAD R4, R19, c[0x0][0x188], RZ ;  /* 0x0000620013047a24 */ /* 0x000fca00078e02ff */
[----:B------:R-:W-:-:S05]  /*0130*/  IADD3 R4, P1, R4, c[0x0][0x170], RZ ;  /* 0x00005c0004047a10 */ /* 0x000fca0007f3e0ff */
[----:B------:R-:W-:Y:S02]  /*0140*/  IMAD.X R5, RZ, RZ, c[0x0][0x174], P1 ;  /* 0x00005d00ff057624 */ /* 0x000fe400008e06ff */
        /* <DEDUP_REMOVED lines=12> */
.L_x_362:
[----:B------:R-:W2:Y:S02]  /*0210*/  LDG.E.U8 R2, [R4.64] ;  /* 0x0000002404027981 */ /* 0x000ea4000c1e1100 */
[----:B--2---:R-:W0:Y:S01]  /*0220*/  I2F.U16 R2, R2 ;  /* 0x0000000200027306 */ /* 0x004e220000101000 */
[----:B------:R-:W-:Y:S05]  /*0230*/  BRA `(.L_x_364) ;  /* 0x00000cb000007947 */ /* 0x000fea0003800000 */
.L_x_361:
        /* <DEDUP_REMOVED lines=9> */
.L_x_366:
[----:B------:R-:W2:Y:S02]  /*02d0*/  LDG.E R2, [R4.64] ;  /* 0x0000002404027981 */ /* 0x000ea4000c1e1900 */
[----:B--2---:R-:W0:Y:S01]  /*02e0*/  I2F R2, R2 ;  /* 0x0000000200027306 */ /* 0x004e220000201400 */
[----:B------:R-:W-:Y:S05]  /*02f0*/  BRA `(.L_x_364) ;  /* 0x00000bf000007947 */ /* 0x000fea0003800000 */
.L_x_365:
[----:B------:R-:W2:Y:S02]  /*0300*/  LDG.E.U16 R2, [R4.64] ;  /* 0x0000002404027981 */ /* 0x000ea4000c1e1500 */
[----:B--2---:R-:W0:Y:S01]  /*0310*/  I2F.S16 R2, R2 ;  /* 0x0000000200027306 */ /* 0x004e220000101400 */
[----:B------:R-:W-:Y:S05]  /*0320*/  BRA `(.L_x_364) ;  /* 0x00000bc000007947 */ /* 0x000fea0003800000 */
.L_x_360:
        /* <DEDUP_REMOVED lines=8> */
.L_x_368:
[----:B------:R-:W2:Y:S02]  /*03b0*/  LDG.E.U16 R2, [R4.64] ;  /* 0x0000002404027981 */ /* 0x000ea4000c1e1500 */
[----:B--2---:R-:W-:Y:S01]  /*03c0*/  HADD2.F32 R2, -RZ, R2.H0_H0 ;  /* 0x20000002ff027230 */ /* 0x004fe20000004100 */
[----:B------:R-:W-:Y:S05]  /*03d0*/  BRA `(.L_x_364) ;  /* 0x00000b1000007947 */ /* 0x000fea0003800000 */
.L_x_367:
        /* <DEDUP_REMOVED lines=8> */
.L_x_370:
[----:B------:R-:W2:Y:S02]  /*0460*/  LDG.E.U16 R2, [R4.64] ;  /* 0x0000002404027981 */ /* 0x000ea4000c1e1500 */
[----:B--2---:R-:W-:Y:S01]  /*0470*/  HADD2.F32 R2, -RZ, R2.H0_H0 ;  /* 0x20000002ff027230 */ /* 0x004fe20000004100 */
[----:B------:R-:W-:Y:S05]  /*0480*/  BRA `(.L_x_364) ;  /* 0x00000a6000007947 */ /* 0x000fea0003800000 */
.L_x_369:
[----:B------:R-:W2:Y:S02]  /*0490*/  LDG.E.64 R4, [R4.64] ;  /* 0x0000002404047981 */ /* 0x000ea4000c1e1b00 */
[----:B--2---:R-:W0:Y:S01]  /*04a0*/  F2F.F32.F64 R2, R4 ;  /* 0x0000000400027310 */ /* 0x004e220000301000 */
[----:B------:R-:W0:-:S14]  /*04b0*/  DSETP.GEU.AND P0, PT, |R4|, c[0x2][0x0], PT ;  /* 0x008000000400762a */ /* 0x000e1c0003f0e200 */
[----:B0-----:R-:W-:Y:S01]  /*04c0*/  @!P0 FMUL R2, R2, 1.175494350822287508e-38 ;  /* 0x0080000002028820 */ /* 0x001fe20000400000 */
[----:B------:R-:W-:Y:S05]  /*04d0*/  BRA `(.L_x_364) ;  /* 0x00000a1000007947 */ /* 0x000fea0003800000 */
.L_x_359:
        /* <DEDUP_REMOVED lines=12> */
.L_x_373:
[----:B------:R-:W2:Y:S02]  /*05a0*/  LDG.E.64 R4, [R4.64] ;  /* 0x0000002404047981 */ /* 0x000ea4000c1e1b00 */
[----:B--2---:R-:W0:Y:S01]  /*05b0*/  F2F.F32.F64 R2, R4 ;  /* 0x0000000400027310 */ /* 0x004e220000301000 */
[----:B------:R-:W0:-:S14]  /*05c0*/  DSETP.GEU.AND P0, PT, |R4|, c[0x2][0x0], PT ;  /* 0x008000000400762a */ /* 0x000e1c0003f0e200 */
[----:B0-----:R-:W-:Y:S01]  /*05d0*/  @!P0 FMUL R2, R2, 1.175494350822287508e-38 ;  /* 0x0080000002028820 */ /* 0x001fe20000400000 */
[----:B------:R-:W-:Y:S05]  /*05e0*/  BRA `(.L_x_364) ;  /* 0x0000090000007947 */ /* 0x000fea0003800000 */
.L_x_372:
        /* <DEDUP_REMOVED lines=11> */
[----:B------:R-:W-:-:S04]  /*06a0*/  IADD3 R6, R0, 0x1000000, RZ ;  /* 0x0100000000067810 */ /* 0x000fc80007ffe0ff */
[----:B------:R-:W-:Y:S02]  /*06b0*/  SHF.R.S32.HI R6, RZ, 0x8, R6 ;  /* 0x00000008ff067819 */ /* 0x000fe40000011406 */
[----:B0-----:R-:W-:-:S04]  /*06c0*/  IADD3 R3, -R3, 0x1f, RZ ;  /* 0x0000001f03037810 */ /* 0x001fc80007ffe1ff */
[C---:B------:R-:W-:Y:S02]  /*06d0*/  ISETP.GT.U32.AND P0, PT, R3.reuse, 0x4, PT ;  /* 0x000000040300780c */ /* 0x040fe40003f04070 */
[----:B------:R-:W-:-:S04]  /*06e0*/  IADD3 R3, R3, -0x4, RZ ;  /* 0xfffffffc03037810 */ /* 0x000fc80007ffe0ff */
[----:B------:R-:W-:-:S04]  /*06f0*/  SEL R3, R3, RZ, P0 ;  /* 0x000000ff03037207 */ /* 0x000fc80000000000 */
[C---:B------:R-:W-:Y:S01]  /*0700*/  SHF.L.U32 R4, R0.reuse, R3, RZ ;  /* 0x0000000300047219 */ /* 0x040fe200000006ff */
[----:B------:R-:W-:Y:S01]  /*0710*/  IMAD R7, R3, R8, 0x3c000000 ;  /* 0x3c00000003077424 */ /* 0x000fe200078e0208 */
[----:B------:R-:W-:-:S04]  /*0720*/  IADD3 R3, R0, -0x1, RZ ;  /* 0xffffffff00037810 */ /* 0x000fc80007ffe0ff */
[----:B------:R-:W-:Y:S02]  /*0730*/  LEA.HI R7, R4, R7, RZ, 0x1c ;  /* 0x0000000704077211 */ /* 0x000fe400078fe0ff */
[----:B------:R-:W-:Y:S02]  /*0740*/  SHF.R.S32.HI R3, RZ, 0x1f, R3 ;  /* 0x0000001fff037819 */ /* 0x000fe40000011403 */
[----:B------:R-:W-:-:S04]  /*0750*/  LOP3.LUT R6, R7, 0x7f800000, R6, 0xf8, !PT ;  /* 0x7f80000007067812 */ /* 0x000fc800078ef806 */
[----:B------:R-:W-:-:S04]  /*0760*/  LOP3.LUT R3, R6, R3, RZ, 0x30, !PT ;  /* 0x0000000306037212 */ /* 0x000fc800078e30ff */
[----:B------:R-:W-:Y:S01]  /*0770*/  LOP3.LUT R2, R3, 0x80000000, R2, 0xf8, !PT ;  /* 0x8000000003027812 */ /* 0x000fe200078ef802 */
[----:B------:R-:W-:Y:S05]  /*0780*/  BRA `(.L_x_364) ;  /* 0x0000076000007947 */ /* 0x000fea0003800000 */
.L_x_375:
[----:B------:R-:W2:Y:S02]  /*0790*/  LDG.E.U8 R3, [R4.64] ;  /* 0x0000002404037981 */ /* 0x000ea4000c1e1100 */
[----:B--2---:R-:W-:-:S05]  /*07a0*/  IMAD.SHL.U32 R0, R3, 0x2000000, RZ ;  /* 0x0200000003007824 */ /* 0x004fca00078e00ff */
[----:B------:R-:W-:-:S13]  /*07b0*/  ISETP.GE.U32.AND P0, PT, R0, 0x8000000, PT ;  /* 0x080000000000780c */ /* 0x000fda0003f06070 */
[C---:B------:R-:W-:Y:S02]  /*07c0*/  @P0 IMAD.SHL.U32 R2, R3.reuse, 0x200000, RZ ;  /* 0x0020000003020824 */ /* 0x040fe400078e00ff */
[C---:B------:R-:W-:Y:S02]  /*07d0*/  @!P0 IMAD.SHL.U32 R0, R3.reuse, 0x100, RZ ;  /* 0x0000010003008824 */ /* 0x040fe400078e00ff */
[----:B------:R-:W-:Y:S01]  /*07e0*/  IMAD.SHL.U32 R3, R3, 0x1000000, RZ ;  /* 0x0100000003037824 */ /* 0x000fe200078e00ff */
[----:B------:R-:W-:Y:S02]  /*07f0*/  @P0 LOP3.LUT R2, R2, 0xfe00000, RZ, 0xc0, !PT ;  /* 0x0fe0000002020812 */ /* 0x000fe400078ec0ff */
[----:B------:R-:W-:Y:S02]  /*0800*/  @!P0 LOP3.LUT R0, R0, 0x7f00, RZ, 0xc0, !PT ;  /* 0x00007f0000008812 */ /* 0x000fe400078ec0ff */
[----:B------:R-:W-:Y:S02]  /*0810*/  @P0 LOP3.LUT R2, R2, 0x70000000, RZ, 0xfc, !PT ;  /* 0x7000000002020812 */ /* 0x000fe400078efcff */
[----:B------:R-:W-:-:S03]  /*0820*/  @!P0 LOP3.LUT R0, R0, 0x3f000000, RZ, 0xfc, !PT ;  /* 0x3f00000000008812 */ /* 0x000fc600078efcff */
[----:B------:R-:W-:Y:S02]  /*0830*/  @P0 FMUL.FTZ R2, R2, 1.9259299443872358531e-34 ;  /* 0x0780000002020820 */ /* 0x000fe40000410000 */
[----:B------:R-:W-:-:S05]  /*0840*/  @!P0 FADD.FTZ R2, R0, -0.5 ;  /* 0xbf00000000028421 */ /* 0x000fca0000010000 */
[----:B------:R-:W-:Y:S01]  /*0850*/  LOP3.LUT R2, R2, 0x80000000, R3, 0xf8, !PT ;  /* 0x8000000002027812 */ /* 0x000fe200078ef803 */
[----:B------:R-:W-:Y:S05]  /*0860*/  BRA `(.L_x_364) ;  /* 0x0000068000007947 */ /* 0x000fea0003800000 */
.L_x_374:
[----:B------:R-:W2:Y:S02]  /*0870*/  LDG.E.U16 R2, [R4.64] ;  /* 0x0000002404027981 */ /* 0x000ea4000c1e1500 */
[----:B--2---:R-:W-:Y:S01]  /*0880*/  PRMT R2, RZ, 0x5410, R2 ;  /* 0x00005410ff027816 */ /* 0x004fe20000000002 */
[----:B------:R-:W-:Y:S05]  /*0890*/  BRA `(.L_x_364) ;  /* 0x0000065000007947 */ /* 0x000fea0003800000 */
.L_x_371:
        /* <DEDUP_REMOVED lines=11> */
.L_x_378:
        /* <DEDUP_REMOVED lines=20> */
.L_x_380:
[----:B------:R-:W-:Y:S05]  /*0a90*/  BSYNC B0 ;  /* 0x0000000000007941 */ /* 0x000fea0003800000 */
.L_x_379:
[----:B------:R-:W-:Y:S01]  /*0aa0*/  IMAD.SHL.U32 R2, R2, 0x100000, RZ ;  /* 0x0010000002027824 */ /* 0x000fe200078e00ff */
[----:B------:R-:W-:-:S04]  /*0ab0*/  LEA R3, R0, 0x3b800000, 0x17 ;  /* 0x3b80000000037811 */ /* 0x000fc800078eb8ff */
[----:B------:R-:W-:Y:S01]  /*0ac0*/  LOP3.LUT R2, R3, R2, R4, 0xfe, !PT ;  /* 0x0000000203027212 */ /* 0x000fe200078efe04 */
[----:B------:R-:W-:Y:S05]  /*0ad0*/  BRA `(.L_x_364) ;  /* 0x0000041000007947 */ /* 0x000fea0003800000 */
.L_x_377:
        /* <DEDUP_REMOVED lines=20> */
.L_x_382:
[----:B------:R-:W-:Y:S05]  /*0c20*/  BSYNC B0 ;  /* 0x0000000000007941 */ /* 0x000fea0003800000 */
.L_x_381:
[----:B------:R-:W-:Y:S01]  /*0c30*/  IMAD.SHL.U32 R2, R2, 0x200000, RZ ;  /* 0x0020000002027824 */ /* 0x000fe200078e00ff */
[----:B------:R-:W-:-:S04]  /*0c40*/  LEA R3, R0, 0x37800000, 0x17 ;  /* 0x3780000000037811 */ /* 0x000fc800078eb8ff */
[----:B------:R-:W-:Y:S01]  /*0c50*/  LOP3.LUT R2, R3, R2, R4, 0xfe, !PT ;  /* 0x0000000203027212 */ /* 0x000fe200078efe04 */
[----:B------:R-:W-:Y:S05]  /*0c60*/  BRA `(.L_x_364) ;  /* 0x0000028000007947 */ /* 0x000fea0003800000 */
.L_x_376:
        /* <DEDUP_REMOVED lines=14> */
.L_x_363:
        /* <DEDUP_REMOVED lines=21> */
.L_x_384:
[----:B------:R-:W2:Y:S02]  /*0ea0*/  LDG.E.64 R2, [R4.64] ;  /* 0x0000002404027981 */ /* 0x000ea4000c1e1b00 */
[----:B--2---:R0:W1:Y:S01]  /*0eb0*/  I2F.U64 R2, R2 ;  /* 0x0000000200027312 */ /* 0x0040620000301000 */
[----:B------:R-:W-:Y:S05]  /*0ec0*/  BRA `(.L_x_364) ;  /* 0x0000002000007947 */ /* 0x000fea0003800000 */
.L_x_383:
[----:B------:R-:W2:Y:S02]  /*0ed0*/  LDG.E R2, [R4.64] ;  /* 0x0000002404027981 */ /* 0x000ea4000c1e1900 */
[----:B--2---:R-:W0:Y:S02]  /*0ee0*/  I2F.U32 R2, R2 ;  /* 0x0000000200027306 */ /* 0x004e240000201000 */
.L_x_364:
[----:B------:R-:W-:Y:S05]  /*0ef0*/  BSYNC B6 ;  /* 0x0000000000067941 */ /* 0x000fea0003800000 */
.L_x_358:
[----:B------:R-:W-:Y:S01]  /*0f00*/  PRMT R0, R25, 0x9910, RZ ;  /* 0x0000991019007816 */ /* 0x000fe200000000ff */
[----:B0-----:R-:W-:Y:S01]  /*0f10*/  IMAD R4, R19, c[0x0][0x18c], RZ ;  /* 0x0000630013047a24 */ /* 0x001fe200078e02ff */
[----:B------:R-:W-:Y:S02]  /*0f20*/  BSSY B6, `(.L_x_385) ;  /* 0x00000dd000067945 */ /* 0x000fe40003800000 */
[----:B------:R-:W-:-:S02]  /*0f30*/  ISETP.GT.AND P0, PT, R0, 0x9, PT ;  /* 0x000000090000780c */ /* 0x000fc40003f04270 */
[----:B------:R-:W-:-:S05]  /*0f40*/  IADD3 R4, P1, R4, c[0x0][0x178], RZ ;  /* 0x00005e0004047a10 */ /* 0x000fca0007f3e0ff */
[----:B------:R-:W-:-:S06]  /*0f50*/  IMAD.X R5, RZ, RZ, c[0x0][0x17c], P1 ;  /* 0x00005f00ff057624 */ /* 0x000fcc00008e06ff */
        /* <DEDUP_REMOVED lines=10> */
[----:B--2---:R0:W2:Y:S01]  /*1000*/  I2F.S16 R17, R4 ;  /* 0x0000000400117306 */ /* 0x0040a20000101400 */
[----:B------:R-:W-:Y:S05]  /*1010*/  BRA `(.L_x_391) ;  /* 0x00000cd000007947 */ /* 0x000fea0003800000 */
.L_x_389:
[----:B------:R-:W2:Y:S02]  /*1020*/  LDG.E.U8 R4, [R4.64] ;  /* 0x0000002404047981 */ /* 0x000ea4000c1e1100 */
[----:B--2---:R0:W2:Y:S01]  /*1030*/  I2F.U16 R17, R4 ;  /* 0x0000000400117306 */ /* 0x0040a20000101000 */
[----:B------:R-:W-:Y:S05]  /*1040*/  BRA `(.L_x_391) ;  /* 0x00000ca000007947 */ /* 0x000fea0003800000 */
.L_x_388:
        /* <DEDUP_REMOVED lines=9> */
.L_x_393:
[----:B------:R-:W2:Y:S02]  /*10e0*/  LDG.E R4, [R4.64] ;  /* 0x0000002404047981 */ /* 0x000ea4000c1e1900 */
[----:B--2---:R0:W2:Y:S01]  /*10f0*/  I2F R17, R4 ;  /* 0x0000000400117306 */ /* 0x0040a20000201400 */
[----:B------:R-:W-:Y:S05]  /*1100*/  BRA `(.L_x_391) ;  /* 0x00000be000007947 */ /* 0x000fea0003800000 */
.L_x_392:
[----:B------:R-:W2:Y:S02]  /*1110*/  LDG.E.U16 R4, [R4.64] ;  /* 0x0000002404047981 */ /* 0x000ea4000c1e1500 */
[----:B--2---:R0:W2:Y:S01]  /*1120*/  I2F.S16 R17, R4 ;  /* 0x0000000400117306 */ /* 0x0040a20000101400 */
[----:B------:R-:W-:Y:S05]  /*1130*/  BRA `(.L_x_391) ;  /* 0x00000bb000007947 */ /* 0x000fea0003800000 */
.L_x_387:
        /* <DEDUP_REMOVED lines=8> */
.L_x_395:
[----:B------:R-:W2:Y:S02]  /*11c0*/  LDG.E.U16 R4, [R4.64] ;  /* 0x0000002404047981 */ /* 0x000ea4000c1e1500 */
[----:B--2---:R-:W-:Y:S01]  /*11d0*/  HADD2.F32 R17, -RZ, R4.H0_H0 ;  /* 0x20000004ff117230 */ /* 0x004fe20000004100 */
[----:B------:R-:W-:Y:S05]  /*11e0*/  BRA `(.L_x_391) ;  /* 0x00000b0000007947 */ /* 0x000fea0003800000 */
.L_x_394:
        /* <DEDUP_REMOVED lines=8> */
.L_x_397:
[----:B------:R-:W2:Y:S02]  /*1270*/  LDG.E.U16 R4, [R4.64] ;  /* 0x0000002404047981 */ /* 0x000ea4000c1e1500 */
[----:B--2---:R-:W-:Y:S01]  /*1280*/  HADD2.F32 R17, -RZ, R4.H0_H0 ;  /* 0x20000004ff117230 */ /* 0x004fe20000004100 */
[----:B------:R-:W-:Y:S05]  /*1290*/  BRA `(.L_x_391) ;  /* 0x00000a5000007947 */ /* 0x000fea0003800000 */
.L_x_396:
[----:B------:R-:W2:Y:S02]  /*12a0*/  LDG.E.64 R4, [R4.64] ;  /* 0x0000002404047981 */ /* 0x000ea4000c1e1b00 */
[----:B--2---:R-:W0:Y:S01]  /*12b0*/  F2F.F32.F64 R17, R4 ;  /* 0x0000000400117310 */ /* 0x004e220000301000 */
[----:B------:R-:W0:-:S14]  /*12c0*/  DSETP.GEU.AND P0, PT, |R4|, c[0x2][0x0], PT ;  /* 0x008000000400762a */ /* 0x000e1c0003f0e200 */
[----:B0-----:R-:W-:Y:S01]  /*12d0*/  @!P0 FMUL R17, R17, 1.175494350822287508e-38 ;  /* 0x0080000011118820 */ /* 0x001fe20000400000 */
[----:B------:R-:W-:Y:S05]  /*12e0*/  BRA `(.L_x_391) ;  /* 0x00000a0000007947 */ /* 0x000fea0003800000 */
.L_x_386:
        /* <DEDUP_REMOVED lines=12> */
.L_x_400:
[----:B------:R-:W2:Y:S02]  /*13b0*/  LDG.E.64 R4, [R4.64] ;  /* 0x0000002404047981 */ /* 0x000ea4000c1e1b00 */
[----:B--2---:R-:W0:Y:S01]  /*13c0*/  F2F.F32.F64 R17, R4 ;  /* 0x0000000400117310 */ /* 0x004e220000301000 */
[----:B------:R-:W0:-:S14]  /*13d0*/  DSETP.GEU.AND P0, PT, |R4|, c[0x2][0x0], PT ;  /* 0x008000000400762a */ /* 0x000e1c0003f0e200 */
[----:B0-----:R-:W-:Y:S01]  /*13e0*/  @!P0 FMUL R17, R17, 1.175494350822287508e-38 ;  /* 0x0080000011118820 */ /* 0x001fe20000400000 */
[----:B------:R-:W-:Y:S05]  /*13f0*/  BRA `(.L_x_391) ;  /* 0x000008f000007947 */ /* 0x000fea0003800000 */
.L_x_399:
        /* <DEDUP_REMOVED lines=26> */
.L_x_402:
        /* <DEDUP_REMOVED lines=13> */
.L_x_401:
[----:B------:R-:W2:Y:S02]  /*1670*/  LDG.E.U16 R4, [R4.64] ;  /* 0x0000002404047981 */ /* 0x000ea4000c1e1500 */
[----:B--2---:R-:W-:Y:S01]  /*1680*/  PRMT R17, RZ, 0x5410, R4 ;  /* 0x00005410ff117816 */ /* 0x004fe20000000004 */
[----:B------:R-:W-:Y:S05]  /*1690*/  BRA `(.L_x_391) ;  /* 0x0000065000007947 */ /* 0x000fea0003800000 */
.L_x_398:
        /* <DEDUP_REMOVED lines=9> */
[----:B--2---:R0:W2:Y:S01]  /*1730*/  I2F.U16 R17, R4 ;  /* 0x0000000400117306 */ /* 0x0040a20000101000 */
[----:B------:R-:W-:Y:S05]  /*1740*/  BRA `(.L_x_391) ;  /* 0x000005a000007947 */ /* 0x000fea0003800000 */
.L_x_405:
        /* <DEDUP_REMOVED lines=20> */
.L_x_407:
[----:B------:R-:W-:Y:S05]  /*1890*/  BSYNC B0 ;  /* 0x0000000000007941 */ /* 0x000fea0003800000 */
.L_x_406:
[----:B------:R-:W-:Y:S01]  /*18a0*/  IMAD.SHL.U32 R3, R3, 0x100000, RZ ;  /* 0x0010000003037824 */ /* 0x000fe200078e00ff */
[----:B------:R-:W-:-:S04]  /*18b0*/  LEA R0, R0, 0x3b800000, 0x17 ;  /* 0x3b80000000007811 */ /* 0x000fc800078eb8ff */
[----:B------:R-:W-:Y:S01]  /*18c0*/  LOP3.LUT R17, R0, R3, R17, 0xfe, !PT ;  /* 0x0000000300117212 */ /* 0x000fe200078efe11 */
[----:B------:R-:W-:Y:S05]  /*18d0*/  BRA `(.L_x_391) ;  /* 0x0000041000007947 */ /* 0x000fea0003800000 */
.L_x_404:
        /* <DEDUP_REMOVED lines=20> */
.L_x_409:
[----:B------:R-:W-:Y:S05]  /*1a20*/  BSYNC B0 ;  /* 0x0000000000007941 */ /* 0x000fea0003800000 */
.L_x_408:
[----:B------:R-:W-:Y:S01]  /*1a30*/  IMAD.SHL.U32 R3, R3, 0x200000, RZ ;  /* 0x0020000003037824 */ /* 0x000fe200078e00ff */
[----:B------:R-:W-:-:S04]  /*1a40*/  LEA R0, R0, 0x37800000, 0x17 ;  /* 0x3780000000007811 */ /* 0x000fc800078eb8ff */
[----:B------:R-:W-:Y:S01]  /*1a50*/  LOP3.LUT R17, R0, R3, R17, 0xfe, !PT ;  /* 0x0000000300117212 */ /* 0x000fe200078efe11 */
[----:B------:R-:W-:Y:S05]  /*1a60*/  BRA `(.L_x_391) ;  /* 0x0000028000007947 */ /* 0x000fea0003800000 */
.L_x_403:
        /* <DEDUP_REMOVED lines=14> */
.L_x_390:
        /* <DEDUP_REMOVED lines=21> */
.L_x_411:
[----:B------:R-:W2:Y:S02]  /*1ca0*/  LDG.E.64 R4, [R4.64] ;  /* 0x0000002404047981 */ /* 0x000ea4000c1e1b00 */
[----:B--2---:R0:W2:Y:S01]  /*1cb0*/  I2F.U64 R17, R4 ;  /* 0x0000000400117312 */ /* 0x0040a20000301000 */
[----:B------:R-:W-:Y:S05]  /*1cc0*/  BRA `(.L_x_391) ;  /* 0x0000002000007947 */ /* 0x000fea0003800000 */
.L_x_410:
[----:B------:R-:W2:Y:S02]  /*1cd0*/  LDG.E R4, [R4.64] ;  /* 0x0000002404047981 */ /* 0x000ea4000c1e1900 */
[----:B--2---:R0:W2:Y:S02]  /*1ce0*/  I2F.U32 R17, R4 ;  /* 0x0000000400117306 */ /* 0x0040a40000201000 */
.L_x_391:
[----:B------:R-:W-:Y:S05]  /*1cf0*/  BSYNC B6 ;  /* 0x0000000000067941 */ /* 0x000fea0003800000 */
.L_x_385:
[----:B------:R-:W3:Y:S02]  /*1d00*/  S2R R19, SR_TID.X ;  /* 0x0000000000137919 */ /* 0x000ee40000002100 */
[----:B---3--:R-:W-:Y:S02]  /*1d10*/  IADD3 R19, R19, 0x80, RZ ;  /* 0x0000008013137810 */ /* 0x008fe40007ffe0ff */
.L_x_357:
[----:B-1-3--:R-:W-:Y:S05]  /*1d20*/  BSYNC B7 ;  /* 0x0000000000077941 */ /* 0x00afea0003800000 */
.L_x_356:
[----:B------:R-:W-:Y:S01]  /*1d30*/  ISETP.GE.AND P0, PT, R19, R29, PT ;  /* 0x0000001d1300720c */ /* 0x000fe20003f06270 */
[----:B------:R-:W-:Y:S01]  /*1d40*/  BSSY B7, `(.L_x_412) ;  /* 0x00001c5000077945 */ /* 0x000fe20003800000 */
[----:B------:R-:W-:-:S11]  /*1d50*/  IMAD.MOV.U32 R16, RZ, RZ, RZ ;  /* 0x000000ffff107224 */ /* 0x000fd600078e00ff */
[----:B------:R-:W-:Y:S05]  /*1d60*/  @P0 BRA `(.L_x_413) ;  /* 0x00001c2000000947 */ /* 0x000fea0003800000 */
[----:B------:R-:W-:Y:S01]  /*1d70*/  PRMT R0, R24, 0x9910, RZ ;  /* 0x0000991018007816 */ /* 0x000fe200000000ff */
[----:B------:R-:W-:Y:S01]  /*1d80*/  IMAD R16, R18, 0x200, R19 ;  /* 0x0000020012107824 */ /* 0x000fe200078e0213 */
[----:B------:R-:W-:Y:S02]  /*1d90*/  BSSY B6, `(.L_x_414) ;  /* 0x00000de000067945 */ /* 0x000fe40003800000 */
[----:B------:R-:W-:Y:S01]  /*1da0*/  ISETP.GT.AND P1, PT, R0, 0x9, PT ;  /* 0x000000090000780c */ /* 0x000fe20003f24270 */
[----:B0-----:R-:W-:-:S05]  /*1db0*/  IMAD R4, R16, c[0x0][0x188], RZ ;  /* 0x0000620010047a24 */ /* 0x001fca00078e02ff */
        /* <DEDUP_REMOVED lines=11> */
[----:B------:R-:W3:Y:S02]  /*1e70*/  LDG.E.S8 R4, [R4.64] ;  /* 0x0000002404047981 */ /* 0x000ee4000c1e1300 */
[----:B---3--:R0:W1:Y:S01]  /*1e80*/  I2F.S16 R27, R4 ;  /* 0x00000004001b7306 */ /* 0x0080620000101400 */
[----:B------:R-:W-:Y:S05]  /*1e90*/  BRA `(.L_x_420) ;  /* 0x00000cd000007947 */ /* 0x000fea0003800000 */
.L_x_418:
[----:B------:R-:W3:Y:S02]  /*1ea0*/  LDG.E.U8 R4, [R4.64] ;  /* 0x0000002404047981 */ /* 0x000ee4000c1e1100 */
[----:B---3--:R0:W1:Y:S01]  /*1eb0*/  I2F.U16 R27, R4 ;  /* 0x00000004001b7306 */ /* 0x0080620000101000 */
[----:B------:R-:W-:Y:S05]  /*1ec0*/  BRA `(.L_x_420) ;  /* 0x00000ca000007947 */ /* 0x000fea0003800000 */
.L_x_417:
[----:B------:R-:W-:-:S13]  /*1ed0*/  ISETP.NE.AND P0, PT, R0, 0x2, PT ;  /* 0x000000020000780c */ /* 0x000fda0003f05270 */
[----:B------:R-:W-:Y:S05]  /*1ee0*/  @!P0 BRA `(.L_x_421) ;  /* 0x000000a000008947 */ /* 0x000fea0003800000 */
[----:B------:R-:W-:-:S13]  /*1ef0*/  ISETP.NE.AND P0, PT, R0, 0x3, PT ;  /* 0x000000030000780c */ /* 0x000fda0003f05270 */
[----:B------:R-:W-:Y:S05]  /*1f00*/  @!P0 BRA `(.L_x_422) ;  /* 0x0000005000008947 */ /* 0x000fea0003800000 */
[----:B------:R-:W-:-:S13]  /*1f10*/  ISETP.NE.AND P0, PT, R0, 0x4, PT ;  /* 0x000000040000780c */ /* 0x000fda0003f05270 */
[----:B------:R-:W-:Y:S05]  /*1f20*/  @P0 BRA `(.L_x_419) ;  /* 0x00000aa000000947 */ /* 0x000fea0003800000 */
[----:B------:R-:W3:Y:S02]  /*1f30*/  LDG.E.64 R4, [R4.64] ;  /* 0x0000002404047981 */ /* 0x000ee4000c1e1b00 */
[----:B---3--:R0:W1:Y:S01]  /*1f40*/  I2F.S64 R27, R4 ;  /* 0x00000004001b7312 */ /* 0x0080620000301400 */
[----:B------:R-:W-:Y:S05]  /*1f50*/  BRA `(.L_x_420) ;  /* 0x00000c1000007947 */ /* 0x000fea0003800000 */
.L_x_422:
[----:B------:R-:W3:Y:S02]  /*1f60*/  LDG.E R4, [R4.64] ;  /* 0x0000002404047981 */ /* 0x000ee4000c1e1900 */
[----:B---3--:R0:W1:Y:S01]  /*1f70*/  I2F R27, R4 ;  /* 0x00000004001b7306 */ /* 0x0080620000201400 */
[----:B------:R-:W-:Y:S05]  /*1f80*/  BRA `(.L_x_420) ;  /* 0x00000be000007947 */ /* 0x000fea0003800000 */
.L_x_421:
[----:B------:R-:W3:Y:S02]  /*1f90*/  LDG.E.U16 R4, [R4.64] ;  /* 0x0000002404047981 */ /* 0x000ee4000c1e1500 */
[----:B---3--:R0:W1:Y:S01]  /*1fa0*/  I2F.S16 R27, R4 ;  /* 0x00000004001b7306 */ /* 0x0080620000101400 */
[----:B------:R-:W-:Y:S05]  /*1fb0*/  BRA `(.L_x_420) ;  /* 0x00000bb000007947 */ /* 0x000fea0003800000 */
.L_x_416:
        /* <DEDUP_REMOVED lines=8> */
.L_x_424:
[----:B------:R-:W3:Y:S02]  /*2040*/  LDG.E.U16 R4, [R4.64] ;  /* 0x0000002404047981 */ /* 0x000ee4000c1e1500 */
[----:B---3--:R-:W-:Y:S01]  /*2050*/  HADD2.F32 R27, -RZ, R4.H0_H0 ;  /* 0x20000004ff1b7230 */ /* 0x008fe20000004100 */
[----:B------:R-:W-:Y:S05]  /*2060*/  BRA `(.L_x_420) ;  /* 0x00000b0000007947 */ /* 0x000fea0003800000 */
.L_x_423:
        /* <DEDUP_REMOVED lines=8> */
.L_x_426:
[----:B------:R-:W3:Y:S02]  /*20f0*/  LDG.E.U16 R4, [R4.64] ;  /* 0x0000002404047981 */ /* 0x000ee4000c1e1500 */
[----:B---3--:R-:W-:Y:S01]  /*2100*/  HADD2.F32 R27, -RZ, R4.H0_H0 ;  /* 0x20000004ff1b7230 */ /* 0x008fe20000004100 */
[----:B------:R-:W-:Y:S05]  /*2110*/  BRA `(.L_x_420) ;  /* 0x00000a5000007947 */ /* 0x000fea0003800000 */
.L_x_425:
[----:B------:R-:W3:Y:S02]  /*2120*/  LDG.E.64 R4, [R4.64] ;  /* 0x0000002404047981 */ /* 0x000ee4000c1e1b00 */
[----:B---3--:R-:W0:Y:S01]  /*2130*/  F2F.F32.F64 R27, R4 ;  /* 0x00000004001b7310 */ /* 0x008e220000301000 */
[----:B------:R-:W0:-:S14]  /*2140*/  DSETP.GEU.AND P0, PT, |R4|, c[0x2][0x0], PT ;  /* 0x008000000400762a */ /* 0x000e1c0003f0e200 */
[----:B0-----:R-:W-:Y:S01]  /*2150*/  @!P0 FMUL R27, R27, 1.175494350822287508e-38 ;  /* 0x008000001b1b8820 */ /* 0x001fe20000400000 */
[----:B------:R-:W-:Y:S05]  /*2160*/  BRA `(.L_x_420) ;  /* 0x00000a0000007947 */ /* 0x000fea0003800000 */
.L_x_415:
        /* <DEDUP_REMOVED lines=8> */
[----:B------:R-:W3:Y:S02]  /*21f0*/  LDG.E.U8 R4, [R4.64] ;  /* 0x0000002404047981 */ /* 0x000ee4000c1e1100 */
[----:B---3--:R-:W-:-:S04]  /*2200*/  ISETP.NE.AND P0, PT, R4, RZ, PT ;  /* 0x000000ff0400720c */ /* 0x008fc80003f05270 */
[----:B------:R-:W-:Y:S01]  /*2210*/  FSEL R27, RZ, 1, !P0 ;  /* 0x3f800000ff1b7808 */ /* 0x000fe20004000000 */
[----:B------:R-:W-:Y:S05]  /*2220*/  BRA `(.L_x_420) ;  /* 0x0000094000007947 */ /* 0x000fea0003800000 */
.L_x_429:
[----:B------:R-:W3:Y:S02]  /*2230*/  LDG.E.64 R4, [R4.64] ;  /* 0x0000002404047981 */ /* 0x000ee4000c1e1b00 */
[----:B---3--:R-:W0:Y:S01]  /*2240*/  F2F.F32.F64 R27, R4 ;  /* 0x00000004001b7310 */ /* 0x008e220000301000 */
[----:B------:R-:W0:-:S14]  /*2250*/  DSETP.GEU.AND P0, PT, |R4|, c[0x2][0x0], PT ;  /* 0x008000000400762a */ /* 0x000e1c0003f0e200 */
[----:B0-----:R-:W-:Y:S01]  /*2260*/  @!P0 FMUL R27, R27, 1.175494350822287508e-38 ;  /* 0x008000001b1b8820 */ /* 0x001fe20000400000 */
[----:B------:R-:W-:Y:S05]  /*2270*/  BRA `(.L_x_420) ;  /* 0x000008f000007947 */ /* 0x000fea0003800000 */
.L_x_428:
[----:B------:R-:W-:-:S13]  /*2280*/  ISETP.NE.AND P0, PT, R0, 0xf, PT ;  /* 0x0000000f0000780c */ /* 0x000fda0003f05270 */
[----:B------:R-:W-:Y:S05]  /*2290*/  @!P0 BRA `(.L_x_430) ;  /* 0x0000025000008947 */ /* 0x000fea0003800000 */
[----:B------:R-:W-:-:S13]  /*22a0*/  ISETP.NE.AND P0, PT, R0, 0x17, PT ;  /* 0x000000170000780c */ /* 0x000fda0003f05270 */
[----:B------:R-:W-:Y:S05]  /*22b0*/  @!P0 BRA `(.L_x_431) ;  /* 0x0000016000008947 */ /* 0x000fea0003800000 */
[----:B------:R-:W-:-:S13]  /*22c0*/  ISETP.NE.AND P0, PT, R0, 0x18, PT ;  /* 0x000000180000780c */ /* 0x000fda0003f05270 */
[----:B------:R-:W-:Y:S05]  /*22d0*/  @P0 BRA `(.L_x_419) ;  /* 0x000006f000000947 */ /* 0x000fea0003800000 */
[----:B------:R-:W3:Y:S01]  /*22e0*/  LDG.E.U8 R27, [R4.64] ;  /* 0x00000024041b7981 */ /* 0x000ee2000c1e1100 */
[----:B------:R-:W-:Y:S02]  /*22f0*/  IMAD.MOV.U32 R8, RZ, RZ, -0x800000 ;  /* 0xff800000ff087424 */ /* 0x000fe400078e00ff */
[----:B---3--:R-:W-:-:S05]  /*2300*/  IMAD.SHL.U32 R27, R27, 0x1000000, RZ ;  /* 0x010000001b1b7824 */ /* 0x008fca00078e00ff */
        /* <DEDUP_REMOVED lines=17> */
.L_x_431:
[----:B------:R-:W3:Y:S02]  /*2420*/  LDG.E.U8 R4, [R4.64] ;  /* 0x0000002404047981 */ /* 0x000ee4000c1e1100 */
[----:B---3--:R-:W-:-:S05]  /*2430*/  IMAD.SHL.U32 R0, R4, 0x2000000, RZ ;  /* 0x0200000004007824 */ /* 0x008fca00078e00ff */
        /* <DEDUP_REMOVED lines=11> */
.L_x_430:
[----:B------:R-:W3:Y:S02]  /*24f0*/  LDG.E.U16 R4, [R4.64] ;  /* 0x0000002404047981 */ /* 0x000ee4000c1e1500 */
[----:B---3--:R-:W-:Y:S01]  /*2500*/  PRMT R27, RZ, 0x5410, R4 ;  /* 0x00005410ff1b7816 */ /* 0x008fe20000000004 */
[----:B------:R-:W-:Y:S05]  /*2510*/  BRA `(.L_x_420) ;  /* 0x0000065000007947 */ /* 0x000fea0003800000 */
.L_x_427:
        /* <DEDUP_REMOVED lines=8> */
[----:B------:R-:W3:Y:S02]  /*25a0*/  LDG.E.U16 R4, [R4.64] ;  /* 0x0000002404047981 */ /* 0x000ee4000c1e1500 */
[----:B---3--:R0:W1:Y:S01]  /*25b0*/  I2F.U16 R27, R4 ;  /* 0x00000004001b7306 */ /* 0x0080620000101000 */
[----:B------:R-:W-:Y:S05]  /*25c0*/  BRA `(.L_x_420) ;  /* 0x000005a000007947 */ /* 0x000fea0003800000 */
.L_x_434:
[----:B------:R-:W3:Y:S01]  /*25d0*/  LDG.E.U8 R3, [R4.64] ;  /* 0x0000002404037981 */ /* 0x000ee2000c1e1100 */
[----:B------:R-:W-:Y:S01]  /*25e0*/  IMAD.MOV.U32 R27, RZ, RZ, RZ ;  /* 0x000000ffff1b7224 */ /* 0x000fe200078e00ff */
[----:B---3--:R-:W-:-:S13]  /*25f0*/  ISETP.NE.AND P0, PT, R3, RZ, PT ;  /* 0x000000ff0300720c */ /* 0x008fda0003f05270 */
        /* <DEDUP_REMOVED lines=17> */
.L_x_436:
[----:B------:R-:W-:Y:S05]  /*2710*/  BSYNC B0 ;  /* 0x0000000000007941 */ /* 0x000fea0003800000 */
.L_x_435:
[----:B------:R-:W-:Y:S01]  /*2720*/  IMAD.SHL.U32 R3, R3, 0x100000, RZ ;  /* 0x0010000003037824 */ /* 0x000fe200078e00ff */
[----:B------:R-:W-:-:S04]  /*2730*/  LEA R0, R0, 0x3b800000, 0x17 ;  /* 0x3b80000000007811 */ /* 0x000fc800078eb8ff */
[----:B------:R-:W-:Y:S01]  /*2740*/  LOP3.LUT R27, R0, R3, R27, 0xfe, !PT ;  /* 0x00000003001b7212 */ /* 0x000fe200078efe1b */
[----:B------:R-:W-:Y:S05]  /*2750*/  BRA `(.L_x_420) ;  /* 0x0000041000007947 */ /* 0x000fea0003800000 */
.L_x_433:
        /* <DEDUP_REMOVED lines=20> */
.L_x_438:
[----:B------:R-:W-:Y:S05]  /*28a0*/  BSYNC B0 ;  /* 0x0000000000007941 */ /* 0x000fea0003800000 */
.L_x_437:
[----:B------:R-:W-:Y:S01]  /*28b0*/  IMAD.SHL.U32 R3, R3, 0x200000, RZ ;  /* 0x0020000003037824 */ /* 0x000fe200078e00ff */
[----:B------:R-:W-:-:S04]  /*28c0*/  LEA R0, R0, 0x37800000, 0x17 ;  /* 0x3780000000007811 */ /* 0x000fc800078eb8ff */
[----:B------:R-:W-:Y:S01]  /*28d0*/  LOP3.LUT R27, R0, R3, R27, 0xfe, !PT ;  /* 0x00000003001b7212 */ /* 0x000fe200078efe1b */
[----:B------:R-:W-:Y:S05]  /*28e0*/  BRA `(.L_x_420) ;  /* 0x0000028000007947 */ /* 0x000fea0003800000 */
.L_x_432:
[----:B------:R-:W-:-:S13]  /*28f0*/  ISETP.NE.AND P0, PT, R0, 0x1c, PT ;  /* 0x0000001c0000780c */ /* 0x000fda0003f05270 */
[----:B------:R-:W-:Y:S05]  /*2900*/  @!P0 BRA `(.L_x_439) ;  /* 0x0000024000008947 */ /* 0x000fea0003800000 */
[----:B------:R-:W-:-:S13]  /*2910*/  ISETP.NE.AND P0, PT, R0, 0x1d, PT ;  /* 0x0000001d0000780c */ /* 0x000fda0003f05270 */
[----:B------:R-:W-:Y:S05]  /*2920*/  @!P0 BRA `(.L_x_440) ;  /* 0x000001f000008947 */ /* 0x000fea0003800000 */
[----:B------:R-:W-:-:S13]  /*2930*/  ISETP.NE.AND P0, PT, R0, 0x2c, PT ;  /* 0x0000002c0000780c */ /* 0x000fda0003f05270 */
[----:B------:R-:W-:Y:S05]  /*2940*/  @P0 BRA `(.L_x_419) ;  /* 0x0000008000000947 */ /* 0x000fea0003800000 */
[----:B------:R-:W3:Y:S01]  /*2950*/  LDG.E.U8 R4, [R4.64] ;  /* 0x0000002404047981 */ /* 0x000ee2000c1e1100 */
[----:B------:R-:W-:Y:S01]  /*2960*/  IMAD.MOV.U32 R27, RZ, RZ, 0x400000 ;  /* 0x00400000ff1b7424 */ /* 0x000fe200078e00ff */
[----:B---3--:R-:W-:-:S13]  /*2970*/  ISETP.NE.AND P0, PT, R4, RZ, PT ;  /* 0x000000ff0400720c */ /* 0x008fda0003f05270 */
[----:B------:R-:W-:Y:S05]  /*2980*/  @!P0 BRA `(.L_x_420) ;  /* 0x000001e000008947 */ /* 0x000fea0003800000 */
[----:B------:R-:W-:-:S13]  /*2990*/  ISETP.NE.AND P0, PT, R4, 0xff, PT ;  /* 0x000000ff0400780c */ /* 0x000fda0003f05270 */
[----:B------:R-:W-:Y:S02]  /*29a0*/  @!P0 IMAD.MOV.U32 R27, RZ, RZ, 0x7f800001 ;  /* 0x7f800001ff1b8424 */ /* 0x000fe400078e00ff */
[----:B------:R-:W-:Y:S01]  /*29b0*/  @P0 IMAD.SHL.U32 R27, R4, 0x800000, RZ ;  /* 0x00800000041b0824 */ /* 0x000fe200078e00ff */
[----:B------:R-:W-:Y:S05]  /*29c0*/  BRA `(.L_x_420) ;  /* 0x000001a000007947 */ /* 0x000fea0003800000 */
.L_x_419:
        /* <DEDUP_REMOVED lines=18> */
[----:B0-2--5:R-:W-:Y:S05]  /*2af0*/  CALL.ABS.NOINC R22 ;  /* 0x0000000016007343 */ /* 0x025fea0003c00000 */
[----:B------:R-:W-:Y:S01]  /*2b00*/  IMAD.MOV.U32 R27, RZ, RZ, RZ ;  /* 0x000000ffff1b7224 */ /* 0x000fe200078e00ff */
[----:B------:R-:W-:Y:S05]  /*2b10*/  BRA `(.L_x_420) ;  /* 0x0000005000007947 */ /* 0x000fea0003800000 */
.L_x_440:
[----:B------:R-:W3:Y:S02]  /*2b20*/  LDG.E.64 R4, [R4.64] ;  /* 0x0000002404047981 */ /* 0x000ee4000c1e1b00 */
[----:B---3--:R0:W1:Y:S01]  /*2b30*/  I2F.U64 R27, R4 ;  /* 0x00000004001b7312 */ /* 0x0080620000301000 */
[----:B------:R-:W-:Y:S05]  /*2b40*/  BRA `(.L_x_420) ;  /* 0x0000002000007947 */ /* 0x000fea0003800000 */
.L_x_439:
[----:B------:R-:W3:Y:S02]  /*2b50*/  LDG.E R4, [R4.64] ;  /* 0x0000002404047981 */ /* 0x000ee4000c1e1900 */
[----:B---3--:R0:W1:Y:S02]  /*2b60*/  I2F.U32 R27, R4 ;  /* 0x00000004001b7306 */ /* 0x0080640000201000 */
.L_x_420:
[----:B------:R-:W-:Y:S05]  /*2b70*/  BSYNC B6 ;  /* 0x0000000000067941 */ /* 0x000fea0003800000 */
.L_x_414:
        /* <DEDUP_REMOVED lines=16> */
[----:B---3--:R0:W3:Y:S01]  /*2c80*/  I2F.S16 R16, R4 ;  /* 0x0000000400107306 */ /* 0x0080e20000101400 */
[----:B------:R-:W-:Y:S05]  /*2c90*/  BRA `(.L_x_447) ;  /* 0x00000cd000007947 */ /* 0x000fea0003800000 */
.L_x_445:
[----:B------:R-:W3:Y:S02]  /*2ca0*/  LDG.E.U8 R4, [R4.64] ;  /* 0x0000002404047981 */ /* 0x000ee4000c1e1100 */
[----:B---3--:R0:W3:Y:S01]  /*2cb0*/  I2F.U16 R16, R4 ;  /* 0x0000000400107306 */ /* 0x0080e20000101000 */
[----:B------:R-:W-:Y:S05]  /*2cc0*/  BRA `(.L_x_447) ;  /* 0x00000ca000007947 */ /* 0x000fea0003800000 */
.L_x_444:
[----:B------:R-:W-:-:S13]  /*2cd0*/  ISETP.NE.AND P0, PT, R0, 0x2, PT ;  /* 0x000000020000780c */ /* 0x000fda0003f05270 */
[----:B------:R-:W-:Y:S05]  /*2ce0*/  @!P0 BRA `(.L_x_448) ;  /* 0x000000a000008947 */ /* 0x000fea0003800000 */
[----:B------:R-:W-:-:S13]  /*2cf0*/  ISETP.NE.AND P0, PT, R0, 0x3, PT ;  /* 0x000000030000780c */ /* 0x000fda0003f05270 */
[----:B------:R-:W-:Y:S05]  /*2d00*/  @!P0 BRA `(.L_x_449) ;  /* 0x0000005000008947 */ /* 0x000fea0003800000 */
[----:B------:R-:W-:-:S13]  /*2d10*/  ISETP.NE.AND P0, PT, R0, 0x4, PT ;  /* 0x000000040000780c */ /* 0x000fda0003f05270 */
[----:B------:R-:W-:Y:S05]  /*2d20*/  @P0 BRA `(.L_x_446) ;  /* 0x00000aa000000947 */ /* 0x000fea0003800000 */
[----:B------:R-:W3:Y:S02]  /*2d30*/  LDG.E.64 R4, [R4.64] ;  /* 0x0000002404047981 */ /* 0x000ee4000c1e1b00 */
[----:B---3--:R0:W3:Y:S01]  /*2d40*/  I2F.S64 R16, R4 ;  /* 0x0000000400107312 */ /* 0x0080e20000301400 */
[----:B------:R-:W-:Y:S05]  /*2d50*/  BRA `(.L_x_447) ;  /* 0x00000c1000007947 */ /* 0x000fea0003800000 */
.L_x_449:
[----:B------:R-:W3:Y:S02]  /*2d60*/  LDG.E R4, [R4.64] ;  /* 0x0000002404047981 */ /* 0x000ee4000c1e1900 */
[----:B---3--:R0:W3:Y:S01]  /*2d70*/  I2F R16, R4 ;  /* 0x0000000400107306 */ /* 0x0080e20000201400 */
[----:B------:R-:W-:Y:S05]  /*2d80*/  BRA `(.L_x_447) ;  /* 0x00000be000007947 */ /* 0x000fea0003800000 */
.L_x_448:
[----:B------:R-:W3:Y:S02]  /*2d90*/  LDG.E.U16 R4, [R4.64] ;  /* 0x0000002404047981 */ /* 0x000ee4000c1e1500 */
[----:B---3--:R0:W3:Y:S01]  /*2da0*/  I2F.S16 R16, R4 ;  /* 0x0000000400107306 */ /* 0x0080e20000101400 */
[----:B------:R-:W-:Y:S05]  /*2db0*/  BRA `(.L_x_447) ;  /* 0x00000bb000007947 */ /* 0x000fea0003800000 */
.L_x_443:
        /* <DEDUP_REMOVED lines=8> */
.L_x_451:
[----:B------:R-:W3:Y:S02]  /*2e40*/  LDG.E.U16 R4, [R4.64] ;  /* 0x0000002404047981 */ /* 0x000ee4000c1e1500 */
[----:B---3--:R-:W-:Y:S01]  /*2e50*/  HADD2.F32 R16, -RZ, R4.H0_H0 ;  /* 0x20000004ff107230 */ /* 0x008fe20000004100 */
[----:B------:R-:W-:Y:S05]  /*2e60*/  BRA `(.L_x_447) ;  /* 0x00000b0000007947 */ /* 0x000fea0003800000 */
.L_x_450:
        /* <DEDUP_REMOVED lines=8> */
.L_x_453:
[----:B------:R-:W3:Y:S02]  /*2ef0*/  LDG.E.U16 R4, [R4.64] ;  /* 0x0000002404047981 */ /* 0x000ee4000c1e1500 */
[----:B---3--:R-:W-:Y:S01]  /*2f00*/  HADD2.F32 R16, -RZ, R4.H0_H0 ;  /* 0x20000004ff107230 */ /* 0x008fe20000004100 */
[----:B------:R-:W-:Y:S05]  /*2f10*/  BRA `(.L_x_447) ;  /* 0x00000a5000007947 */ /* 0x000fea0003800000 */
.L_x_452:
[----:B------:R-:W3:Y:S02]  /*2f20*/  LDG.E.64 R4, [R4.64] ;  /* 0x0000002404047981 */ /* 0x000ee4000c1e1b00 */
[----:B---3--:R-:W0:Y:S01]  /*2f30*/  F2F.F32.F64 R16, R4 ;  /* 0x0000000400107310 */ /* 0x008e220000301000 */
[----:B------:R-:W0:-:S14]  /*2f40*/  DSETP.GEU.AND P0, PT, |R4|, c[0x2][0x0], PT ;  /* 0x008000000400762a */ /* 0x000e1c0003f0e200 */
[----:B0-----:R-:W-:Y:S01]  /*2f50*/  @!P0 FMUL R16, R16, 1.175494350822287508e-38 ;  /* 0x0080000010108820 */ /* 0x001fe20000400000 */
[----:B------:R-:W-:Y:S05]  /*2f60*/  BRA `(.L_x_447) ;  /* 0x00000a0000007947 */ /* 0x000fea0003800000 */
.L_x_442:
        /* <DEDUP_REMOVED lines=12> */
.L_x_456:
[----:B------:R-:W3:Y:S02]  /*3030*/  LDG.E.64 R4, [R4.64] ;  /* 0x0000002404047981 */ /* 0x000ee4000c1e1b00 */
[----:B---3--:R-:W0:Y:S01]  /*3040*/  F2F.F32.F64 R16, R4 ;  /* 0x0000000400107310 */ /* 0x008e220000301000 */
[----:B------:R-:W0:-:S14]  /*3050*/  DSETP.GEU.AND P0, PT, |R4|, c[0x2][0x0], PT ;  /* 0x008000000400762a */ /* 0x000e1c0003f0e200 */
[----:B0-----:R-:W-:Y:S01]  /*3060*/  @!P0 FMUL R16, R16, 1.175494350822287508e-38 ;  /* 0x0080000010108820 */ /* 0x001fe20000400000 */
[----:B------:R-:W-:Y:S05]  /*3070*/  BRA `(.L_x_447) ;  /* 0x000008f000007947 */ /* 0x000fea0003800000 */
.L_x_455:
        /* <DEDUP_REMOVED lines=26> */
.L_x_458:
        /* <DEDUP_REMOVED lines=13> */
.L_x_457:
[----:B------:R-:W3:Y:S02]  /*32f0*/  LDG.E.U16 R4, [R4.64] ;  /* 0x0000002404047981 */ /* 0x000ee4000c1e1500 */
[----:B---3--:R-:W-:Y:S01]  /*3300*/  PRMT R16, RZ, 0x5410, R4 ;  /* 0x00005410ff107816 */ /* 0x008fe20000000004 */
[----:B------:R-:W-:Y:S05]  /*3310*/  BRA `(.L_x_447) ;  /* 0x0000065000007947 */ /* 0x000fea0003800000 */
.L_x_454:
        /* <DEDUP_REMOVED lines=9> */
[----:B---3--:R0:W3:Y:S01]  /*33b0*/  I2F.U16 R16, R4 ;  /* 0x0000000400107306 */ /* 0x0080e20000101000 */
[----:B------:R-:W-:Y:S05]  /*33c0*/  BRA `(.L_x_447) ;  /* 0x000005a000007947 */ /* 0x000fea0003800000 */
.L_x_461:
        /* <DEDUP_REMOVED lines=20> */
.L_x_463:
[----:B------:R-:W-:Y:S05]  /*3510*/  BSYNC B0 ;  /* 0x0000000000007941 */ /* 0x000fea0003800000 */
.L_x_462:
[----:B------:R-:W-:Y:S01]  /*3520*/  IMAD.SHL.U32 R3, R3, 0x100000, RZ ;  /* 0x0010000003037824 */ /* 0x000fe200078e00ff */
[----:B------:R-:W-:-:S04]  /*3530*/  LEA R5, R0, 0x3b800000, 0x17 ;  /* 0x3b80000000057811 */ /* 0x000fc800078eb8ff */
[----:B------:R-:W-:Y:S01]  /*3540*/  LOP3.LUT R16, R5, R3, R16, 0xfe, !PT ;  /* 0x0000000305107212 */ /* 0x000fe200078efe10 */
[----:B------:R-:W-:Y:S05]  /*3550*/  BRA `(.L_x_447) ;  /* 0x0000041000007947 */ /* 0x000fea0003800000 */
.L_x_460:
        /* <DEDUP_REMOVED lines=20> */
.L_x_465:
[----:B------:R-:W-:Y:S05]  /*36a0*/  BSYNC B0 ;  /* 0x0000000000007941 */ /* 0x000fea0003800000 */
.L_x_464:
[----:B------:R-:W-:Y:S01]  /*36b0*/  IMAD.SHL.U32 R3, R3, 0x200000, RZ ;  /* 0x0020000003037824 */ /* 0x000fe200078e00ff */
[----:B------:R-:W-:-:S04]  /*36c0*/  LEA R5, R0, 0x37800000, 0x17 ;  /* 0x3780000000057811 */ /* 0x000fc800078eb8ff */
[----:B------:R-:W-:Y:S01]  /*36d0*/  LOP3.LUT R16, R5, R3, R16, 0xfe, !PT ;  /* 0x0000000305107212 */ /* 0x000fe200078efe10 */
[----:B------:R-:W-:Y:S05]  /*36e0*/  BRA `(.L_x_447) ;  /* 0x0000028000007947 */ /* 0x000fea0003800000 */
.L_x_459:
        /* <DEDUP_REMOVED lines=14> */
.L_x_446:
        /* <DEDUP_REMOVED lines=18> */
[----:B012--5:R-:W-:Y:S05]  /*38f0*/  CALL.ABS.NOINC R22 ;  /* 0x0000000016007343 */ /* 0x027fea0003c00000 */
[----:B------:R-:W-:Y:S01]  /*3900*/  IMAD.MOV.U32 R16, RZ, RZ, RZ ;  /* 0x000000ffff107224 */ /* 0x000fe200078e00ff */
[----:B------:R-:W-:Y:S05]  /*3910*/  BRA `(.L_x_447) ;  /* 0x0000005000007947 */ /* 0x000fea0003800000 */
.L_x_467:
[----:B------:R-:W3:Y:S02]  /*3920*/  LDG.E.64 R4, [R4.64] ;  /* 0x0000002404047981 */ /* 0x000ee4000c1e1b00 */
[----:B---3--:R0:W3:Y:S01]  /*3930*/  I2F.U64 R16, R4 ;  /* 0x0000000400107312 */ /* 0x0080e20000301000 */
[----:B------:R-:W-:Y:S05]  /*3940*/  BRA `(.L_x_447) ;  /* 0x0000002000007947 */ /* 0x000fea0003800000 */
.L_x_466:
[----:B------:R-:W3:Y:S02]  /*3950*/  LDG.E R4, [R4.64] ;  /* 0x0000002404047981 */ /* 0x000ee4000c1e1900 */
[----:B---3--:R0:W3:Y:S02]  /*3960*/  I2F.U32 R16, R4 ;  /* 0x0000000400107306 */ /* 0x0080e40000201000 */
.L_x_447:
[----:B------:R-:W-:Y:S05]  /*3970*/  BSYNC B6 ;  /* 0x0000000000067941 */ /* 0x000fea0003800000 */
.L_x_441:
[----:B------:R-:W-:Y:S02]  /*3980*/  IADD3 R19, R19, 0x80, RZ ;  /* 0x0000008013137810 */ /* 0x000fe40007ffe0ff */
.L_x_413:
[----:B------:R-:W-:Y:S05]  /*3990*/  BSYNC B7 ;  /* 0x0000000000077941 */ /* 0x000fea0003800000 */
.L_x_412:
[----:B------:R-:W-:Y:S01]  /*39a0*/  ISETP.GE.AND P0, PT, R19, R29, PT ;  /* 0x0000001d1300720c */ /* 0x000fe20003f06270 */
[----:B------:R-:W-:Y:S01]  /*39b0*/  BSSY B7, `(.L_x_468) ;  /* 0x00001c6000077945 */ /* 0x000fe20003800000 */
[----:B------:R-:W-:Y:S01]  /*39c0*/  CS2R R22, SRZ ;  /* 0x0000000000167805 */ /* 0x000fe2000001ff00 */
[----:B------:R-:W-:-:S10]  /*39d0*/  IMAD.MOV.U32 R26, RZ, RZ, RZ ;  /* 0x000000ffff1a7224 */ /* 0x000fd400078e00ff */
        /* <DEDUP_REMOVED lines=17> */
[----:B------:R-:W4:Y:S02]  /*3af0*/  LDG.E.S8 R4, [R4.64] ;  /* 0x0000002404047981 */ /* 0x000f24000c1e1300 */
[----:B----4-:R0:W4:Y:S01]  /*3b00*/  I2F.S16 R26, R4 ;  /* 0x00000004001a7306 */ /* 0x0101220000101400 */
[----:B------:R-:W-:Y:S05]  /*3b10*/  BRA `(.L_x_476) ;  /* 0x00000cd000007947 */ /* 0x000fea0003800000 */
.L_x_474:
[----:B------:R-:W4:Y:S02]  /*3b20*/  LDG.E.U8 R4, [R4.64] ;  /* 0x0000002404047981 */ /* 0x000f24000c1e1100 */
[----:B----4-:R0:W4:Y:S01]  /*3b30*/  I2F.U16 R26, R4 ;  /* 0x00000004001a7306 */ /* 0x0101220000101000 */
[----:B------:R-:W-:Y:S05]  /*3b40*/  BRA `(.L_x_476) ;  /* 0x00000ca000007947 */ /* 0x000fea0003800000 */
.L_x_473:
[----:B------:R-:W-:-:S13]  /*3b50*/  ISETP.NE.AND P0, PT, R0, 0x2, PT ;  /* 0x000000020000780c */ /* 0x000fda0003f05270 */
[----:B------:R-:W-:Y:S05]  /*3b60*/  @!P0 BRA `(.L_x_477) ;  /* 0x000000a000008947 */ /* 0x000fea0003800000 */
[----:B------:R-:W-:-:S13]  /*3b70*/  ISETP.NE.AND P0, PT, R0, 0x3, PT ;  /* 0x000000030000780c */ /* 0x000fda0003f05270 */
[----:B------:R-:W-:Y:S05]  /*3b80*/  @!P0 BRA `(.L_x_478) ;  /* 0x0000005000008947 */ /* 0x000fea0003800000 */
[----:B------:R-:W-:-:S13]  /*3b90*/  ISETP.NE.AND P0, PT, R0, 0x4, PT ;  /* 0x000000040000780c */ /* 0x000fda0003f05270 */
[----:B------:R-:W-:Y:S05]  /*3ba0*/  @P0 BRA `(.L_x_475) ;  /* 0x00000aa000000947 */ /* 0x000fea0003800000 */
[----:B------:R-:W4:Y:S02]  /*3bb0*/  LDG.E.64 R4, [R4.64] ;  /* 0x0000002404047981 */ /* 0x000f24000c1e1b00 */
[----:B----4-:R0:W4:Y:S01]  /*3bc0*/  I2F.S64 R26, R4 ;  /* 0x00000004001a7312 */ /* 0x0101220000301400 */
[----:B------:R-:W-:Y:S05]  /*3bd0*/  BRA `(.L_x_476) ;  /* 0x00000c1000007947 */ /* 0x000fea0003800000 */
.L_x_478:
[----:B------:R-:W4:Y:S02]  /*3be0*/  LDG.E R4, [R4.64] ;  /* 0x0000002404047981 */ /* 0x000f24000c1e1900 */
[----:B----4-:R0:W4:Y:S01]  /*3bf0*/  I2F R26, R4 ;  /* 0x00000004001a7306 */ /* 0x0101220000201400 */
[----:B------:R-:W-:Y:S05]  /*3c00*/  BRA `(.L_x_476) ;  /* 0x00000be000007947 */ /* 0x000fea0003800000 */
.L_x_477:
[----:B------:R-:W4:Y:S02]  /*3c10*/  LDG.E.U16 R4, [R4.64] ;  /* 0x0000002404047981 */ /* 0x000f24000c1e1500 */
[----:B----4-:R0:W4:Y:S01]  /*3c20*/  I2F.S16 R26, R4 ;  /* 0x00000004001a7306 */ /* 0x0101220000101400 */
[----:B------:R-:W-:Y:S05]  /*3c30*/  BRA `(.L_x_476) ;  /* 0x00000bb000007947 */ /* 0x000fea0003800000 */
.L_x_472:
        /* <DEDUP_REMOVED lines=8> */
.L_x_480:
[----:B------:R-:W4:Y:S02]  /*3cc0*/  LDG.E.U16 R4, [R4.64] ;  /* 0x0000002404047981 */ /* 0x000f24000c1e1500 */
[----:B----4-:R-:W-:Y:S01]  /*3cd0*/  HADD2.F32 R26, -RZ, R4.H0_H0 ;  /* 0x20000004ff1a7230 */ /* 0x010fe20000004100 */
[----:B------:R-:W-:Y:S05]  /*3ce0*/  BRA `(.L_x_476) ;  /* 0x00000b0000007947 */ /* 0x000fea0003800000 */
.L_x_479:
        /* <DEDUP_REMOVED lines=8> */
.L_x_482:
[----:B------:R-:W4:Y:S02]  /*3d70*/  LDG.E.U16 R4, [R4.64] ;  /* 0x0000002404047981 */ /* 0x000f24000c1e1500 */
[----:B----4-:R-:W-:Y:S01]  /*3d80*/  HADD2.F32 R26, -RZ, R4.H0_H0 ;  /* 0x20000004ff1a7230 */ /* 0x010fe20000004100 */
[----:B------:R-:W-:Y:S05]  /*3d90*/  BRA `(.L_x_476) ;  /* 0x00000a5000007947 */ /* 0x000fea0003800000 */
.L_x_481:
[----:B------:R-:W4:Y:S02]  /*3da0*/  LDG.E.64 R4, [R4.64] ;  /* 0x0000002404047981 */ /* 0x000f24000c1e1b00 */
[----:B----4-:R-:W0:Y:S01]  /*3db0*/  F2F.F32.F64 R26, R4 ;  /* 0x00000004001a7310 */ /* 0x010e220000301000 */
[----:B------:R-:W0:-:S14]  /*3dc0*/  DSETP.GEU.AND P0, PT, |R4|, c[0x2][0x0], PT ;  /* 0x008000000400762a */ /* 0x000e1c0003f0e200 */
[----:B0-----:R-:W-:Y:S01]  /*3dd0*/  @!P0 FMUL R26, R26, 1.175494350822287508e-38 ;  /* 0x008000001a1a8820 */ /* 0x001fe20000400000 */
[----:B------:R-:W-:Y:S05]  /*3de0*/  BRA `(.L_x_476) ;  /* 0x00000a0000007947 */ /* 0x000fea0003800000 */
.L_x_471:
        /* <DEDUP_REMOVED lines=8> */
[----:B------:R-:W4:Y:S02]  /*3e70*/  LDG.E.U8 R4, [R4.64] ;  /* 0x0000002404047981 */ /* 0x000f24000c1e1100 */
[----:B----4-:R-:W-:-:S04]  /*3e80*/  ISETP.NE.AND P0, PT, R4, RZ, PT ;  /* 0x000000ff0400720c */ /* 0x010fc80003f05270 */
[----:B------:R-:W-:Y:S01]  /*3e90*/  FSEL R26, RZ, 1, !P0 ;  /* 0x3f800000ff1a7808 */ /* 0x000fe20004000000 */
[----:B------:R-:W-:Y:S05]  /*3ea0*/  BRA `(.L_x_476) ;  /* 0x0000094000007947 */ /* 0x000fea0003800000 */
.L_x_485:
[----:B------:R-:W4:Y:S02]  /*3eb0*/  LDG.E.64 R4, [R4.64] ;  /* 0x0000002404047981 */ /* 0x000f24000c1e1b00 */
[----:B----4-:R-:W0:Y:S01]  /*3ec0*/  F2F.F32.F64 R26, R4 ;  /* 0x00000004001a7310 */ /* 0x010e220000301000 */
[----:B------:R-:W0:-:S14]  /*3ed0*/  DSETP.GEU.AND P0, PT, |R4|, c[0x2][0x0], PT ;  /* 0x008000000400762a */ /* 0x000e1c0003f0e200 */
[----:B0-----:R-:W-:Y:S01]  /*3ee0*/  @!P0 FMUL R26, R26, 1.175494350822287508e-38 ;  /* 0x008000001a1a8820 */ /* 0x001fe20000400000 */
[----:B------:R-:W-:Y:S05]  /*3ef0*/  BRA `(.L_x_476) ;  /* 0x000008f000007947 */ /* 0x000fea0003800000 */
.L_x_484:
[----:B------:R-:W-:-:S13]  /*3f00*/  ISETP.NE.AND P0, PT, R0, 0xf, PT ;  /* 0x0000000f0000780c */ /* 0x000fda0003f05270 */
[----:B------:R-:W-:Y:S05]  /*3f10*/  @!P0 BRA `(.L_x_486) ;  /* 0x0000025000008947 */ /* 0x000fea0003800000 */
[----:B------:R-:W-:-:S13]  /*3f20*/  ISETP.NE.AND P0, PT, R0, 0x17, PT ;  /* 0x000000170000780c */ /* 0x000fda0003f05270 */
[----:B------:R-:W-:Y:S05]  /*3f30*/  @!P0 BRA `(.L_x_487) ;  /* 0x0000016000008947 */ /* 0x000fea0003800000 */
[----:B------:R-:W-:-:S13]  /*3f40*/  ISETP.NE.AND P0, PT, R0, 0x18, PT ;  /* 0x000000180000780c */ /* 0x000fda0003f05270 */
[----:B------:R-:W-:Y:S05]  /*3f50*/  @P0 BRA `(.L_x_475) ;  /* 0x000006f000000947 */ /* 0x000fea0003800000 */
[----:B------:R-:W4:Y:S01]  /*3f60*/  LDG.E.U8 R26, [R4.64] ;  /* 0x00000024041a7981 */ /* 0x000f22000c1e1100 */
[----:B------:R-:W-:Y:S02]  /*3f70*/  IMAD.MOV.U32 R8, RZ, RZ, -0x800000 ;  /* 0xff800000ff087424 */ /* 0x000fe400078e00ff */
[----:B----4-:R-:W-:-:S05]  /*3f80*/  IMAD.SHL.U32 R26, R26, 0x1000000, RZ ;  /* 0x010000001a1a7824 */ /* 0x010fca00078e00ff */
        /* <DEDUP_REMOVED lines=17> */
.L_x_487:
[----:B------:R-:W4:Y:S02]  /*40a0*/  LDG.E.U8 R4, [R4.64] ;  /* 0x0000002404047981 */ /* 0x000f24000c1e1100 */
[----:B----4-:R-:W-:-:S05]  /*40b0*/  IMAD.SHL.U32 R0, R4, 0x2000000, RZ ;  /* 0x0200000004007824 */ /* 0x010fca00078e00ff */
        /* <DEDUP_REMOVED lines=11> */
.L_x_486:
[----:B------:R-:W4:Y:S02]  /*4170*/  LDG.E.U16 R4, [R4.64] ;  /* 0x0000002404047981 */ /* 0x000f24000c1e1500 */
[----:B----4-:R-:W-:Y:S01]  /*4180*/  PRMT R26, RZ, 0x5410, R4 ;  /* 0x00005410ff1a7816 */ /* 0x010fe20000000004 */
[----:B------:R-:W-:Y:S05]  /*4190*/  BRA `(.L_x_476) ;  /* 0x0000065000007947 */ /* 0x000fea0003800000 */
.L_x_483:
        /* <DEDUP_REMOVED lines=8> */
[----:B------:R-:W4:Y:S02]  /*4220*/  LDG.E.U16 R4, [R4.64] ;  /* 0x0000002404047981 */ /* 0x000f24000c1e1500 */
[----:B----4-:R0:W4:Y:S01]  /*4230*/  I2F.U16 R26, R4 ;  /* 0x00000004001a7306 */ /* 0x0101220000101000 */
[----:B------:R-:W-:Y:S05]  /*4240*/  BRA `(.L_x_476) ;  /* 0x000005a000007947 */ /* 0x000fea0003800000 */
.L_x_490:
[----:B------:R-:W4:Y:S01]  /*4250*/  LDG.E.U8 R3, [R4.64] ;  /* 0x0000002404037981 */ /* 0x000f22000c1e1100 */
[----:B------:R-:W-:Y:S01]  /*4260*/  IMAD.MOV.U32 R26, RZ, RZ, RZ ;  /* 0x000000ffff1a7224 */ /* 0x000fe200078e00ff */
[----:B----4-:R-:W-:-:S13]  /*4270*/  ISETP.NE.AND P0, PT, R3, RZ, PT ;  /* 0x000000ff0300720c */ /* 0x010fda0003f05270 */
        /* <DEDUP_REMOVED lines=17> */
.L_x_492:
[----:B------:R-:W-:Y:S05]  /*4390*/  BSYNC B0 ;  /* 0x0000000000007941 */ /* 0x000fea0003800000 */
.L_x_491:
[----:B------:R-:W-:Y:S01]  /*43a0*/  IMAD.SHL.U32 R3, R3, 0x100000, RZ ;  /* 0x0010000003037824 */ /* 0x000fe200078e00ff */
[----:B------:R-:W-:-:S04]  /*43b0*/  LEA R5, R0, 0x3b800000, 0x17 ;  /* 0x3b80000000057811 */ /* 0x000fc800078eb8ff */
[----:B------:R-:W-:Y:S01]  /*43c0*/  LOP3.LUT R26, R5, R3, R26, 0xfe, !PT ;  /* 0x00000003051a7212 */ /* 0x000fe200078efe1a */
[----:B------:R-:W-:Y:S05]  /*43d0*/  BRA `(.L_x_476) ;  /* 0x0000041000007947 */ /* 0x000fea0003800000 */
.L_x_489:
        /* <DEDUP_REMOVED lines=20> */
.L_x_494:
[----:B------:R-:W-:Y:S05]  /*4520*/  BSYNC B0 ;  /* 0x0000000000007941 */ /* 0x000fea0003800000 */
.L_x_493:
[----:B------:R-:W-:Y:S01]  /*4530*/  IMAD.SHL.U32 R3, R3, 0x200000, RZ ;  /* 0x0020000003037824 */ /* 0x000fe200078e00ff */
[----:B------:R-:W-:-:S04]  /*4540*/  LEA R5, R0, 0x37800000, 0x17 ;  /* 0x3780000000057811 */ /* 0x000fc800078eb8ff */
[----:B------:R-:W-:Y:S01]  /*4550*/  LOP3.LUT R26, R5, R3, R26, 0xfe, !PT ;  /* 0x00000003051a7212 */ /* 0x000fe200078efe1a */
[----:B------:R-:W-:Y:S05]  /*4560*/  BRA `(.L_x_476) ;  /* 0x0000028000007947 */ /* 0x000fea0003800000 */
.L_x_488:
[----:B------:R-:W-:-:S13]  /*4570*/  ISETP.NE.AND P0, PT, R0, 0x1c, PT ;  /* 0x0000001c0000780c */ /* 0x000fda0003f05270 */
[----:B------:R-:W-:Y:S05]  /*4580*/  @!P0 BRA `(.L_x_495) ;  /* 0x0000024000008947 */ /* 0x000fea0003800000 */
[----:B------:R-:W-:-:S13]  /*4590*/  ISETP.NE.AND P0, PT, R0, 0x1d, PT ;  /* 0x0000001d0000780c */ /* 0x000fda0003f05270 */
[----:B------:R-:W-:Y:S05]  /*45a0*/  @!P0 BRA `(.L_x_496) ;  /* 0x000001f000008947 */ /* 0x000fea0003800000 */
[----:B------:R-:W-:-:S13]  /*45b0*/  ISETP.NE.AND P0, PT, R0, 0x2c, PT ;  /* 0x0000002c0000780c */ /* 0x000fda0003f05270 */
[----:B------:R-:W-:Y:S05]  /*45c0*/  @P0 BRA `(.L_x_475) ;  /* 0x0000008000000947 */ /* 0x000fea0003800000 */
[----:B------:R-:W4:Y:S01]  /*45d0*/  LDG.E.U8 R4, [R4.64] ;  /* 0x0000002404047981 */ /* 0x000f22000c1e1100 */
[----:B------:R-:W-:Y:S01]  /*45e0*/  IMAD.MOV.U32 R26, RZ, RZ, 0x400000 ;  /* 0x00400000ff1a7424 */ /* 0x000fe200078e00ff */
[----:B----4-:R-:W-:-:S13]  /*45f0*/  ISETP.NE.AND P0, PT, R4, RZ, PT ;  /* 0x000000ff0400720c */ /* 0x010fda0003f05270 */
[----:B------:R-:W-:Y:S05]  /*4600*/  @!P0 BRA `(.L_x_476) ;  /* 0x000001e000008947 */ /* 0x000fea0003800000 */
[----:B------:R-:W-:-:S13]  /*4610*/  ISETP.NE.AND P0, PT, R4, 0xff, PT ;  /* 0x000000ff0400780c */ /* 0x000fda0003f05270 */
[----:B------:R-:W-:Y:S02]  /*4620*/  @!P0 IMAD.MOV.U32 R26, RZ, RZ, 0x7f800001 ;  /* 0x7f800001ff1a8424 */ /* 0x000fe400078e00ff */
[----:B------:R-:W-:Y:S01]  /*4630*/  @P0 IMAD.SHL.U32 R26, R4, 0x800000, RZ ;  /* 0x00800000041a0824 */ /* 0x000fe200078e00ff */
[----:B------:R-:W-:Y:S05]  /*4640*/  BRA `(.L_x_476) ;  /* 0x000001a000007947 */ /* 0x000fea0003800000 */
.L_x_475:
[----:B------:R-:W-:Y:S02]  /*4650*/  IMAD.MOV.U32 R4, RZ, RZ, c[0x4][0x118] ;  /* 0x01004600ff047624 */ /* 0x000fe400078e00ff */
[----:B------:R-:W-:Y:S02]  /*4660*/  IMAD.MOV.U32 R5, RZ, RZ, c[0x4][0x11c] ;  /* 0x01004700ff057624 */ /* 0x000fe400078e00ff */
[----:B------:R-:W-:Y:S02]  /*4670*/  IMAD.MOV.U32 R6, RZ, RZ, c[0x4][0x120] ;  /* 0x01004800ff067624 */ /* 0x000fe400078e00ff */
        /* <DEDUP_REMOVED lines=12> */
[----:B------:R-:W-:Y:S02]  /*4740*/  IADD3.X R21, ~R0, R21, R15, P0, P1 ;  /* 0x0000001500157210 */ /* 0x000fe400007e250f */
[----:B------:R-:W-:-:S06]  /*4750*/  MOV R14, 0x0 ;  /* 0x00000000000e7802 */ /* 0x000fcc0000000f00 */
[----:B------:R-:W0:Y:S02]  /*4760*/  LDC.64 R14, c[0x4][R14] ;  /* 0x010000000e0e7b82 */ /* 0x000e240000000a00 */
[----:B0123-5:R-:W-:Y:S05]  /*4770*/  CALL.ABS.NOINC R14 ;  /* 0x000000000e007343 */ /* 0x02ffea0003c00000 */
[----:B------:R-:W-:Y:S01]  /*4780*/  IMAD.MOV.U32 R26, RZ, RZ, RZ ;  /* 0x000000ffff1a7224 */ /* 0x000fe200078e00ff */
[----:B------:R-:W-:Y:S05]  /*4790*/  BRA `(.L_x_476) ;  /* 0x0000005000007947 */ /* 0x000fea0003800000 */
.L_x_496:
[----:B------:R-:W4:Y:S02]  /*47a0*/  LDG.E.64 R4, [R4.64] ;  /* 0x0000002404047981 */ /* 0x000f24000c1e1b00 */
[----:B----4-:R0:W4:Y:S01]  /*47b0*/  I2F.U64 R26, R4 ;  /* 0x00000004001a7312 */ /* 0x0101220000301000 */
[----:B------:R-:W-:Y:S05]  /*47c0*/  BRA `(.L_x_476) ;  /* 0x0000002000007947 */ /* 0x000fea0003800000 */
.L_x_495:
[----:B------:R-:W4:Y:S02]  /*47d0*/  LDG.E R4, [R4.64] ;  /* 0x0000002404047981 */ /* 0x000f24000c1e1900 */
[----:B----4-:R0:W4:Y:S02]  /*47e0*/  I2F.U32 R26, R4 ;  /* 0x00000004001a7306 */ /* 0x0101240000201000 */
.L_x_476:
[----:B------:R-:W-:Y:S05]  /*47f0*/  BSYNC B6 ;  /* 0x0000000000067941 */ /* 0x000fea0003800000 */
.L_x_470:
        /* <DEDUP_REMOVED lines=15> */
[----:B----4-:R-:W4:Y:S02]  /*48f0*/  LDG.E.S8 R4, [R4.64] ;  /* 0x0000002404047981 */ /* 0x010f24000c1e1300 */
[----:B----4-:R0:W4:Y:S01]  /*4900*/  I2F.S16 R23, R4 ;  /* 0x0000000400177306 */ /* 0x0101220000101400 */
[----:B------:R-:W-:Y:S05]  /*4910*/  BRA `(.L_x_503) ;  /* 0x00000cd000007947 */ /* 0x000fea0003800000 */
.L_x_501:
[----:B----4-:R-:W4:Y:S02]  /*4920*/  LDG.E.U8 R4, [R4.64] ;  /* 0x0000002404047981 */ /* 0x010f24000c1e1100 */
[----:B----4-:R0:W4:Y:S01]  /*4930*/  I2F.U16 R23, R4 ;  /* 0x0000000400177306 */ /* 0x0101220000101000 */
[----:B------:R-:W-:Y:S05]  /*4940*/  BRA `(.L_x_503) ;  /* 0x00000ca000007947 */ /* 0x000fea0003800000 */
.L_x_500:
[----:B------:R-:W-:-:S13]  /*4950*/  ISETP.NE.AND P0, PT, R0, 0x2, PT ;  /* 0x000000020000780c */ /* 0x000fda0003f05270 */
[----:B------:R-:W-:Y:S05]  /*4960*/  @!P0 BRA `(.L_x_504) ;  /* 0x000000a000008947 */ /* 0x000fea0003800000 */
[----:B------:R-:W-:-:S13]  /*4970*/  ISETP.NE.AND P0, PT, R0, 0x3, PT ;  /* 0x000000030000780c */ /* 0x000fda0003f05270 */
[----:B------:R-:W-:Y:S05]  /*4980*/  @!P0 BRA `(.L_x_505) ;  /* 0x0000005000008947 */ /* 0x000fea0003800000 */
[----:B------:R-:W-:-:S13]  /*4990*/  ISETP.NE.AND P0, PT, R0, 0x4, PT ;  /* 0x000000040000780c */ /* 0x000fda0003f05270 */
[----:B------:R-:W-:Y:S05]  /*49a0*/  @P0 BRA `(.L_x_502) ;  /* 0x00000aa000000947 */ /* 0x000fea0003800000 */
[----:B----4-:R-:W4:Y:S02]  /*49b0*/  LDG.E.64 R4, [R4.64] ;  /* 0x0000002404047981 */ /* 0x010f24000c1e1b00 */
[----:B----4-:R0:W4:Y:S01]  /*49c0*/  I2F.S64 R23, R4 ;  /* 0x0000000400177312 */ /* 0x0101220000301400 */
[----:B------:R-:W-:Y:S05]  /*49d0*/  BRA `(.L_x_503) ;  /* 0x00000c1000007947 */ /* 0x000fea0003800000 */
.L_x_505:
[----:B----4-:R-:W4:Y:S02]  /*49e0*/  LDG.E R4, [R4.64] ;  /* 0x0000002404047981 */ /* 0x010f24000c1e1900 */
[----:B----4-:R0:W4:Y:S01]  /*49f0*/  I2F R23, R4 ;  /* 0x0000000400177306 */ /* 0x0101220000201400 */
[----:B------:R-:W-:Y:S05]  /*4a00*/  BRA `(.L_x_503) ;  /* 0x00000be000007947 */ /* 0x000fea0003800000 */
.L_x_504:
[----:B----4-:R-:W4:Y:S02]  /*4a10*/  LDG.E.U16 R4, [R4.64] ;  /* 0x0000002404047981 */ /* 0x010f24000c1e1500 */
[----:B----4-:R0:W4:Y:S01]  /*4a20*/  I2F.S16 R23, R4 ;  /* 0x0000000400177306 */ /* 0x0101220000101400 */
[----:B------:R-:W-:Y:S05]  /*4a30*/  BRA `(.L_x_503) ;  /* 0x00000bb000007947 */ /* 0x000fea0003800000 */
.L_x_499:
        /* <DEDUP_REMOVED lines=8> */
.L_x_507:
[----:B----4-:R-:W4:Y:S02]  /*4ac0*/  LDG.E.U16 R4, [R4.64] ;  /* 0x0000002404047981 */ /* 0x010f24000c1e1500 */
[----:B----4-:R-:W-:Y:S01]  /*4ad0*/  HADD2.F32 R23, -RZ, R4.H0_H0 ;  /* 0x20000004ff177230 */ /* 0x010fe20000004100 */
[----:B------:R-:W-:Y:S05]  /*4ae0*/  BRA `(.L_x_503) ;  /* 0x00000b0000007947 */ /* 0x000fea0003800000 */
.L_x_506:
        /* <DEDUP_REMOVED lines=8> */
.L_x_509:
[----:B----4-:R-:W4:Y:S02]  /*4b70*/  LDG.E.U16 R4, [R4.64] ;  /* 0x0000002404047981 */ /* 0x010f24000c1e1500 */
[----:B----4-:R-:W-:Y:S01]  /*4b80*/  HADD2.F32 R23, -RZ, R4.H0_H0 ;  /* 0x20000004ff177230 */ /* 0x010fe20000004100 */
[----:B------:R-:W-:Y:S05]  /*4b90*/  BRA `(.L_x_503) ;  /* 0x00000a5000007947 */ /* 0x000fea0003800000 */
.L_x_508:
[----:B----4-:R-:W4:Y:S02]  /*4ba0*/  LDG.E.64 R4, [R4.64] ;  /* 0x0000002404047981 */ /* 0x010f24000c1e1b00 */
[----:B----4-:R-:W0:Y:S01]  /*4bb0*/  F2F.F32.F64 R23, R4 ;  /* 0x0000000400177310 */ /* 0x010e220000301000 */
[----:B------:R-:W0:-:S14]  /*4bc0*/  DSETP.GEU.AND P0, PT, |R4|, c[0x2][0x0], PT ;  /* 0x008000000400762a */ /* 0x000e1c0003f0e200 */
[----:B0-----:R-:W-:Y:S01]  /*4bd0*/  @!P0 FMUL R23, R23, 1.175494350822287508e-38 ;  /* 0x0080000017178820 */ /* 0x001fe20000400000 */
[----:B------:R-:W-:Y:S05]  /*4be0*/  BRA `(.L_x_503) ;  /* 0x00000a0000007947 */ /* 0x000fea0003800000 */
.L_x_498:
        /* <DEDUP_REMOVED lines=8> */
[----:B----4-:R-:W4:Y:S02]  /*4c70*/  LDG.E.U8 R4, [R4.64] ;  /* 0x0000002404047981 */ /* 0x010f24000c1e1100 */
[----:B----4-:R-:W-:-:S04]  /*4c80*/  ISETP.NE.AND P0, PT, R4, RZ, PT ;  /* 0x000000ff0400720c */ /* 0x010fc80003f05270 */
[----:B------:R-:W-:Y:S01]  /*4c90*/  FSEL R23, RZ, 1, !P0 ;  /* 0x3f800000ff177808 */ /* 0x000fe20004000000 */
[----:B------:R-:W-:Y:S05]  /*4ca0*/  BRA `(.L_x_503) ;  /* 0x0000094000007947 */ /* 0x000fea0003800000 */
.L_x_512:
[----:B----4-:R-:W4:Y:S02]  /*4cb0*/  LDG.E.64 R4, [R4.64] ;  /* 0x0000002404047981 */ /* 0x010f24000c1e1b00 */
[----:B----4-:R-:W0:Y:S01]  /*4cc0*/  F2F.F32.F64 R23, R4 ;  /* 0x0000000400177310 */ /* 0x010e220000301000 */
[----:B------:R-:W0:-:S14]  /*4cd0*/  DSETP.GEU.AND P0, PT, |R4|, c[0x2][0x0], PT ;  /* 0x008000000400762a */ /* 0x000e1c0003f0e200 */
[----:B0-----:R-:W-:Y:S01]  /*4ce0*/  @!P0 FMUL R23, R23, 1.175494350822287508e-38 ;  /* 0x0080000017178820 */ /* 0x001fe20000400000 */
[----:B------:R-:W-:Y:S05]  /*4cf0*/  BRA `(.L_x_503) ;  /* 0x000008f000007947 */ /* 0x000fea0003800000 */
.L_x_511:
[----:B------:R-:W-:-:S13]  /*4d00*/  ISETP.NE.AND P0, PT, R0, 0xf, PT ;  /* 0x0000000f0000780c */ /* 0x000fda0003f05270 */
[----:B------:R-:W-:Y:S05]  /*4d10*/  @!P0 BRA `(.L_x_513) ;  /* 0x0000025000008947 */ /* 0x000fea0003800000 */
[----:B------:R-:W-:-:S13]  /*4d20*/  ISETP.NE.AND P0, PT, R0, 0x17, PT ;  /* 0x000000170000780c */ /* 0x000fda0003f05270 */
[----:B------:R-:W-:Y:S05]  /*4d30*/  @!P0 BRA `(.L_x_514) ;  /* 0x0000016000008947 */ /* 0x000fea0003800000 */
[----:B------:R-:W-:-:S13]  /*4d40*/  ISETP.NE.AND P0, PT, R0, 0x18, PT ;  /* 0x000000180000780c */ /* 0x000fda0003f05270 */
[----:B------:R-:W-:Y:S05]  /*4d50*/  @P0 BRA `(.L_x_502) ;  /* 0x000006f000000947 */ /* 0x000fea0003800000 */
[----:B----4-:R-:W4:Y:S01]  /*4d60*/  LDG.E.U8 R23, [R4.64] ;  /* 0x0000002404177981 */ /* 0x010f22000c1e1100 */
        /* <DEDUP_REMOVED lines=19> */
.L_x_514:
[----:B----4-:R-:W4:Y:S02]  /*4ea0*/  LDG.E.U8 R4, [R4.64] ;  /* 0x0000002404047981 */ /* 0x010f24000c1e1100 */
        /* <DEDUP_REMOVED lines=12> */
.L_x_513:
[----:B----4-:R-:W4:Y:S02]  /*4f70*/  LDG.E.U16 R4, [R4.64] ;  /* 0x0000002404047981 */ /* 0x010f24000c1e1500 */
[----:B----4-:R-:W-:Y:S01]  /*4f80*/  PRMT R23, RZ, 0x5410, R4 ;  /* 0x00005410ff177816 */ /* 0x010fe20000000004 */
[----:B------:R-:W-:Y:S05]  /*4f90*/  BRA `(.L_x_503) ;  /* 0x0000065000007947 */ /* 0x000fea0003800000 */
.L_x_510:
        /* <DEDUP_REMOVED lines=8> */
[----:B----4-:R-:W4:Y:S02]  /*5020*/  LDG.E.U16 R4, [R4.64] ;  /* 0x0000002404047981 */ /* 0x010f24000c1e1500 */
[----:B----4-:R0:W4:Y:S01]  /*5030*/  I2F.U16 R23, R4 ;  /* 0x0000000400177306 */ /* 0x0101220000101000 */
[----:B------:R-:W-:Y:S05]  /*5040*/  BRA `(.L_x_503) ;  /* 0x000005a000007947 */ /* 0x000fea0003800000 */
.L_x_517:
[----:B----4-:R-:W4:Y:S01]  /*5050*/  LDG.E.U8 R3, [R4.64] ;  /* 0x0000002404037981 */ /* 0x010f22000c1e1100 */
        /* <DEDUP_REMOVED lines=19> */
.L_x_519:
[----:B------:R-:W-:Y:S05]  /*5190*/  BSYNC B0 ;  /* 0x0000000000007941 */ /* 0x000fea0003800000 */
.L_x_518:
[----:B------:R-:W-:Y:S01]  /*51a0*/  IMAD.SHL.U32 R3, R3, 0x100000, RZ ;  /* 0x0010000003037824 */ /* 0x000fe200078e00ff */
[----:B------:R-:W-:-:S04]  /*51b0*/  LEA R0, R0, 0x3b800000, 0x17 ;  /* 0x3b80000000007811 */ /* 0x000fc800078eb8ff */
[----:B------:R-:W-:Y:S01]  /*51c0*/  LOP3.LUT R23, R0, R3, R23, 0xfe, !PT ;  /* 0x0000000300177212 */ /* 0x000fe200078efe17 */
[----:B------:R-:W-:Y:S05]  /*51d0*/  BRA `(.L_x_503) ;  /* 0x0000041000007947 */ /* 0x000fea0003800000 */
.L_x_516:
        /* <DEDUP_REMOVED lines=20> */
.L_x_521:
[----:B------:R-:W-:Y:S05]  /*5320*/  BSYNC B0 ;  /* 0x0000000000007941 */ /* 0x000fea0003800000 */
.L_x_520:
[----:B------:R-:W-:Y:S01]  /*5330*/  IMAD.SHL.U32 R3, R3, 0x200000, RZ ;  /* 0x0020000003037824 */ /* 0x000fe200078e00ff */
[----:B------:R-:W-:-:S04]  /*5340*/  LEA R0, R0, 0x37800000, 0x17 ;  /* 0x3780000000007811 */ /* 0x000fc800078eb8ff */
[----:B------:R-:W-:Y:S01]  /*5350*/  LOP3.LUT R23, R0, R3, R23, 0xfe, !PT ;  /* 0x0000000300177212 */ /* 0x000fe200078efe17 */
[----:B------:R-:W-:Y:S05]  /*5360*/  BRA `(.L_x_503) ;  /* 0x0000028000007947 */ /* 0x000fea0003800000 */
.L_x_515:
[----:B------:R-:W-:-:S13]  /*5370*/  ISETP.NE.AND P0, PT, R0, 0x1c, PT ;  /* 0x0000001c0000780c */ /* 0x000fda0003f05270 */
[----:B------:R-:W-:Y:S05]  /*5380*/  @!P0 BRA `(.L_x_522) ;  /* 0x0000024000008947 */ /* 0x000fea0003800000 */
[----:B------:R-:W-:-:S13]  /*5390*/  ISETP.NE.AND P0, PT, R0, 0x1d, PT ;  /* 0x0000001d0000780c */ /* 0x000fda0003f05270 */
[----:B------:R-:W-:Y:S05]  /*53a0*/  @!P0 BRA `(.L_x_523) ;  /* 0x000001f000008947 */ /* 0x000fea0003800000 */
[----:B------:R-:W-:-:S13]  /*53b0*/  ISETP.NE.AND P0, PT, R0, 0x2c, PT ;  /* 0x0000002c0000780c */ /* 0x000fda0003f05270 */
[----:B------:R-:W-:Y:S05]  /*53c0*/  @P0 BRA `(.L_x_502) ;  /* 0x0000008000000947 */ /* 0x000fea0003800000 */
[----:B----4-:R-:W4:Y:S01]  /*53d0*/  LDG.E.U8 R4, [R4.64] ;  /* 0x0000002404047981 */ /* 0x010f22000c1e1100 */
[----:B------:R-:W-:Y:S01]  /*53e0*/  IMAD.MOV.U32 R23, RZ, RZ, 0x400000 ;  /* 0x00400000ff177424 */ /* 0x000fe200078e00ff */
[----:B----4-:R-:W-:-:S13]  /*53f0*/  ISETP.NE.AND P0, PT, R4, RZ, PT ;  /* 0x000000ff0400720c */ /* 0x010fda0003f05270 */
[----:B------:R-:W-:Y:S05]  /*5400*/  @!P0 BRA `(.L_x_503) ;  /* 0x000001e000008947 */ /* 0x000fea0003800000 */
[----:B------:R-:W-:-:S13]  /*5410*/  ISETP.NE.AND P0, PT, R4, 0xff, PT ;  /* 0x000000ff0400780c */ /* 0x000fda0003f05270 */
[----:B------:R-:W-:Y:S02]  /*5420*/  @!P0 IMAD.MOV.U32 R23, RZ, RZ, 0x7f800001 ;  /* 0x7f800001ff178424 */ /* 0x000fe400078e00ff */
[----:B------:R-:W-:Y:S01]  /*5430*/  @P0 IMAD.SHL.U32 R23, R4, 0x800000, RZ ;  /* 0x0080000004170824 */ /* 0x000fe200078e00ff */
[----:B------:R-:W-:Y:S05]  /*5440*/  BRA `(.L_x_503) ;  /* 0x000001a000007947 */ /* 0x000fea0003800000 */
.L_x_502:
        /* <DEDUP_REMOVED lines=18> */
[----:B012345:R-:W-:Y:S05]  /*5570*/  CALL.ABS.NOINC R14 ;  /* 0x000000000e007343 */ /* 0x03ffea0003c00000 */
[----:B------:R-:W-:Y:S01]  /*5580*/  IMAD.MOV.U32 R23, RZ, RZ, RZ ;  /* 0x000000ffff177224 */ /* 0x000fe200078e00ff */
[----:B------:R-:W-:Y:S05]  /*5590*/  BRA `(.L_x_503) ;  /* 0x0000005000007947 */ /* 0x000fea0003800000 */
.L_x_523:
[----:B----4-:R-:W4:Y:S02]  /*55a0*/  LDG.E.64 R4, [R4.64] ;  /* 0x0000002404047981 */ /* 0x010f24000c1e1b00 */
[----:B----4-:R0:W4:Y:S01]  /*55b0*/  I2F.U64 R23, R4 ;  /* 0x0000000400177312 */ /* 0x0101220000301000 */
[----:B------:R-:W-:Y:S05]  /*55c0*/  BRA `(.L_x_503) ;  /* 0x0000002000007947 */ /* 0x000fea0003800000 */
.L_x_522:
[----:B----4-:R-:W4:Y:S02]  /*55d0*/  LDG.E R4, [R4.64] ;  /* 0x0000002404047981 */ /* 0x010f24000c1e1900 */
[----:B----4-:R0:W4:Y:S02]  /*55e0*/  I2F.U32 R23, R4 ;  /* 0x0000000400177306 */ /* 0x0101240000201000 */
.L_x_503:
[----:B------:R-:W-:Y:S05]  /*55f0*/  BSYNC B6 ;  /* 0x0000000000067941 */ /* 0x000fea0003800000 */
.L_x_497:
[----:B------:R-:W-:Y:S02]  /*5600*/  IADD3 R19, R19, 0x80, RZ ;  /* 0x0000008013137810 */ /* 0x000fe40007ffe0ff */
.L_x_469:
[----:B------:R-:W-:Y:S05]  /*5610*/  BSYNC B7 ;  /* 0x0000000000077941 */ /* 0x000fea0003800000 */
.L_x_468:
[----:B------:R-:W-:Y:S01]  /*5620*/  ISETP.GE.AND P0, PT, R19, R29, PT ;  /* 0x0000001d1300720c */ /* 0x000fe20003f06270 */
[----:B------:R-:W-:Y:S01]  /*5630*/  BSSY B7, `(.L_x_524) ;  /* 0x00001c0000077945 */ /* 0x000fe20003800000 */
[----:B------:R-:W-:-:S11]  /*5640*/  IMAD.MOV.U32 R18, RZ, RZ, RZ ;  /* 0x000000ffff127224 */ /* 0x000fd600078e00ff */
[----:B------:R-:W-:Y:S05]  /*5650*/  @P0 BRA `(.L_x_525) ;  /* 0x00001bd000000947 */ /* 0x000fea0003800000 */
[----:B------:R-:W0:Y:S01]  /*5660*/  S2R R0, SR_CTAID.X ;  /* 0x0000000000007919 */ /* 0x000e220000002500 */
[----:B------:R-:W-:Y:S01]  /*5670*/  BSSY B6, `(.L_x_526) ;  /* 0x00000e0000067945 */ /* 0x000fe20003800000 */
[----:B0-----:R-:W-:Y:S01]  /*5680*/  IMAD R19, R0, 0x200, R19 ;  /* 0x0000020000137824 */ /* 0x001fe200078e0213 */
[----:B------:R-:W-:-:S03]  /*5690*/  PRMT R0, R24, 0x9910, RZ ;  /* 0x0000991018007816 */ /* 0x000fc600000000ff */
[----:B------:R-:W-:Y:S01]  /*56a0*/  IMAD R4, R19, c[0x0][0x188], RZ ;  /* 0x0000620013047a24 */ /* 0x000fe200078e02ff */
[----:B------:R-:W-:-:S04]  /*56b0*/  ISETP.GT.AND P1, PT, R0, 0x9, PT ;  /* 0x000000090000780c */ /* 0x000fc80003f24270 */
[----:B------:R-:W-:-:S05]  /*56c0*/  IADD3 R4, P0, R4, c[0x0][0x170], RZ ;  /* 0x00005c0004047a10 */ /* 0x000fca0007f1e0ff */
[----:B------:R-:W-:-:S04]  /*56d0*/  IMAD.X R5, RZ, RZ, c[0x0][0x174], P0 ;  /* 0x00005d00ff057624 */ /* 0x000fc800000e06ff */
        /* <DEDUP_REMOVED lines=12> */
.L_x_530:
[----:B----4-:R-:W4:Y:S02]  /*57a0*/  LDG.E.U8 R4, [R4.64] ;  /* 0x0000002404047981 */ /* 0x010f24000c1e1100 */
[----:B----4-:R0:W4:Y:S01]  /*57b0*/  I2F.U16 R18, R4 ;  /* 0x0000000400127306 */ /* 0x0101220000101000 */
[----:B------:R-:W-:Y:S05]  /*57c0*/  BRA `(.L_x_532) ;  /* 0x00000ca000007947 */ /* 0x000fea0003800000 */
.L_x_529:
        /* <DEDUP_REMOVED lines=9> */
.L_x_534:
[----:B----4-:R-:W4:Y:S02]  /*5860*/  LDG.E R4, [R4.64] ;  /* 0x0000002404047981 */ /* 0x010f24000c1e1900 */
[----:B----4-:R0:W4:Y:S01]  /*5870*/  I2F R18, R4 ;  /* 0x0000000400127306 */ /* 0x0101220000201400 */
[----:B------:R-:W-:Y:S05]  /*5880*/  BRA `(.L_x_532) ;  /* 0x00000be000007947 */ /* 0x000fea0003800000 */
.L_x_533:
[----:B----4-:R-:W4:Y:S02]  /*5890*/  LDG.E.U16 R4, [R4.64] ;  /* 0x0000002404047981 */ /* 0x010f24000c1e1500 */
[----:B----4-:R0:W4:Y:S01]  /*58a0*/  I2F.S16 R18, R4 ;  /* 0x0000000400127306 */ /* 0x0101220000101400 */
[----:B------:R-:W-:Y:S05]  /*58b0*/  BRA `(.L_x_532) ;  /* 0x00000bb000007947 */ /* 0x000fea0003800000 */
.L_x_528:
        /* <DEDUP_REMOVED lines=8> */
.L_x_536:
[----:B----4-:R-:W4:Y:S02]  /*5940*/  LDG.E.U16 R4, [R4.64] ;  /* 0x0000002404047981 */ /* 0x010f24000c1e1500 */
[----:B----4-:R-:W-:Y:S01]  /*5950*/  HADD2.F32 R18, -RZ, R4.H0_H0 ;  /* 0x20000004ff127230 */ /* 0x010fe20000004100 */
[----:B------:R-:W-:Y:S05]  /*5960*/  BRA `(.L_x_532) ;  /* 0x00000b0000007947 */ /* 0x000fea0003800000 */
.L_x_535:
        /* <DEDUP_REMOVED lines=8> */
.L_x_538:
[----:B----4-:R-:W4:Y:S02]  /*59f0*/  LDG.E.U16 R4, [R4.64] ;  /* 0x0000002404047981 */ /* 0x010f24000c1e1500 */
[----:B----4-:R-:W-:Y:S01]  /*5a00*/  HADD2.F32 R18, -RZ, R4.H0_H0 ;  /* 0x20000004ff127230 */ /* 0x010fe20000004100 */
[----:B------:R-:W-:Y:S05]  /*5a10*/  BRA `(.L_x_532) ;  /* 0x00000a5000007947 */ /* 0x000fea0003800000 */
.L_x_537:
[----:B----4-:R-:W4:Y:S02]  /*5a20*/  LDG.E.64 R4, [R4.64] ;  /* 0x0000002404047981 */ /* 0x010f24000c1e1b00 */
[----:B----4-:R-:W0:Y:S01]  /*5a30*/  F2F.F32.F64 R18, R4 ;  /* 0x0000000400127310 */ /* 0x010e220000301000 */
[----:B------:R-:W0:-:S14]  /*5a40*/  DSETP.GEU.AND P0, PT, |R4|, c[0x2][0x0], PT ;  /* 0x008000000400762a */ /* 0x000e1c0003f0e200 */
[----:B0-----:R-:W-:Y:S01]  /*5a50*/  @!P0 FMUL R18, R18, 1.175494350822287508e-38 ;  /* 0x0080000012128820 */ /* 0x001fe20000400000 */
[----:B------:R-:W-:Y:S05]  /*5a60*/  BRA `(.L_x_532) ;  /* 0x00000a0000007947 */ /* 0x000fea0003800000 */
.L_x_527:
        /* <DEDUP_REMOVED lines=12> */
.L_x_541:
[----:B----4-:R-:W4:Y:S02]  /*5b30*/  LDG.E.64 R4, [R4.64] ;  /* 0x0000002404047981 */ /* 0x010f24000c1e1b00 */
[----:B----4-:R-:W0:Y:S01]  /*5b40*/  F2F.F32.F64 R18, R4 ;  /* 0x0000000400127310 */ /* 0x010e220000301000 */
[----:B------:R-:W0:-:S14]  /*5b50*/  DSETP.GEU.AND P0, PT, |R4|, c[0x2][0x0], PT ;  /* 0x008000000400762a */ /* 0x000e1c0003f0e200 */
[----:B0-----:R-:W-:Y:S01]  /*5b60*/  @!P0 FMUL R18, R18, 1.175494350822287508e-38 ;  /* 0x0080000012128820 */ /* 0x001fe20000400000 */
[----:B------:R-:W-:Y:S05]  /*5b70*/  BRA `(.L_x_532) ;  /* 0x000008f000007947 */ /* 0x000fea0003800000 */
.L_x_540:
        /* <DEDUP_REMOVED lines=26> */
.L_x_543:
        /* <DEDUP_REMOVED lines=13> */
.L_x_542:
[----:B----4-:R-:W4:Y:S02]  /*5df0*/  LDG.E.U16 R4, [R4.64] ;  /* 0x0000002404047981 */ /* 0x010f24000c1e1500 */
[----:B----4-:R-:W-:Y:S01]  /*5e00*/  PRMT R18, RZ, 0x5410, R4 ;  /* 0x00005410ff127816 */ /* 0x010fe20000000004 */
[----:B------:R-:W-:Y:S05]  /*5e10*/  BRA `(.L_x_532) ;  /* 0x0000065000007947 */ /* 0x000fea0003800000 */
.L_x_539:
        /* <DEDUP_REMOVED lines=11> */
.L_x_546:
        /* <DEDUP_REMOVED lines=20> */
.L_x_548:
[----:B------:R-:W-:Y:S05]  /*6010*/  BSYNC B0 ;  /* 0x0000000000007941 */ /* 0x000fea0003800000 */
.L_x_547:
[----:B------:R-:W-:Y:S01]  /*6020*/  IMAD.SHL.U32 R3, R3, 0x100000, RZ ;  /* 0x0010000003037824 */ /* 0x000fe200078e00ff */
[----:B------:R-:W-:-:S04]  /*6030*/  LEA R5, R0, 0x3b800000, 0x17 ;  /* 0x3b80000000057811 */ /* 0x000fc800078eb8ff */
[----:B------:R-:W-:Y:S01]  /*6040*/  LOP3.LUT R18, R5, R3, R18, 0xfe, !PT ;  /* 0x0000000305127212 */ /* 0x000fe200078efe12 */
[----:B------:R-:W-:Y:S05]  /*6050*/  BRA `(.L_x_532) ;  /* 0x0000041000007947 */ /* 0x000fea0003800000 */
.L_x_545:
        /* <DEDUP_REMOVED lines=20> */
.L_x_550:
[----:B------:R-:W-:Y:S05]  /*61a0*/  BSYNC B0 ;  /* 0x0000000000007941 */ /* 0x000fea0003800000 */
.L_x_549:
[----:B------:R-:W-:Y:S01]  /*61b0*/  IMAD.SHL.U32 R3, R3, 0x200000, RZ ;  /* 0x0020000003037824 */ /* 0x000fe200078e00ff */
[----:B------:R-:W-:-:S04]  /*61c0*/  LEA R5, R0, 0x37800000, 0x17 ;  /* 0x3780000000057811 */ /* 0x000fc800078eb8ff */
[----:B------:R-:W-:Y:S01]  /*61d0*/  LOP3.LUT R18, R5, R3, R18, 0xfe, !PT ;  /* 0x0000000305127212 */ /* 0x000fe200078efe12 */
[----:B------:R-:W-:Y:S05]  /*61e0*/  BRA `(.L_x_532) ;  /* 0x0000028000007947 */ /* 0x000fea0003800000 */
.L_x_544:
        /* <DEDUP_REMOVED lines=14> */
.L_x_531:
        /* <DEDUP_REMOVED lines=21> */
.L_x_552:
[----:B----4-:R-:W4:Y:S02]  /*6420*/  LDG.E.64 R4, [R4.64] ;  /* 0x0000002404047981 */ /* 0x010f24000c1e1b00 */
[----:B----4-:R0:W4:Y:S01]  /*6430*/  I2F.U64 R18, R4 ;  /* 0x0000000400127312 */ /* 0x0101220000301000 */
[----:B------:R-:W-:Y:S05]  /*6440*/  BRA `(.L_x_532) ;  /* 0x0000002000007947 */ /* 0x000fea0003800000 */
.L_x_551:
[----:B----4-:R-:W4:Y:S02]  /*6450*/  LDG.E R4, [R4.64] ;  /* 0x0000002404047981 */ /* 0x010f24000c1e1900 */
[----:B----4-:R0:W4:Y:S02]  /*6460*/  I2F.U32 R18, R4 ;  /* 0x0000000400127306 */ /* 0x0101240000201000 */
.L_x_532:
[----:B------:R-:W-:Y:S05]  /*6470*/  BSYNC B6 ;  /* 0x0000000000067941 */ /* 0x000fea0003800000 */
.L_x_526:
[----:B------:R-:W-:Y:S01]  /*6480*/  PRMT R0, R25, 0x9910, RZ ;  /* 0x0000991019007816 */ /* 0x000fe200000000ff */
[----:B0-----:R-:W-:-:S03]  /*6490*/  IMAD R4, R19, c[0x0][0x18c], RZ ;  /* 0x0000630013047a24 */ /* 0x001fc600078e02ff */
[----:B------:R-:W-:Y:S02]  /*64a0*/  ISETP.GT.AND P1, PT, R0, 0x9, PT ;  /* 0x000000090000780c */ /* 0x000fe40003f24270 */
        /* <DEDUP_REMOVED lines=14> */
.L_x_556:
[----:B----4-:R-:W4:Y:S02]  /*6590*/  LDG.E.U8 R4, [R4.64] ;  /* 0x0000002404047981 */ /* 0x010f24000c1e1100 */
[----:B----4-:R0:W4:Y:S01]  /*65a0*/  I2F.U16 R22, R4 ;  /* 0x0000000400167306 */ /* 0x0101220000101000 */
[----:B------:R-:W-:Y:S05]  /*65b0*/  BRA `(.L_x_525) ;  /* 0x00000c7000007947 */ /* 0x000fea0003800000 */
.L_x_555:
        /* <DEDUP_REMOVED lines=9> */
.L_x_559:
[----:B----4-:R-:W4:Y:S02]  /*6650*/  LDG.E R4, [R4.64] ;  /* 0x0000002404047981 */ /* 0x010f24000c1e1900 */
[----:B----4-:R0:W4:Y:S01]  /*6660*/  I2F R22, R4 ;  /* 0x0000000400167306 */ /* 0x0101220000201400 */
[----:B------:R-:W-:Y:S05]  /*6670*/  BRA `(.L_x_525) ;  /* 0x00000bb000007947 */ /* 0x000fea0003800000 */
.L_x_558:
[----:B----4-:R-:W4:Y:S02]  /*6680*/  LDG.E.U16 R4, [R4.64] ;  /* 0x0000002404047981 */ /* 0x010f24000c1e1500 */
[----:B----4-:R0:W4:Y:S01]  /*6690*/  I2F.S16 R22, R4 ;  /* 0x0000000400167306 */ /* 0x0101220000101400 */
[----:B------:R-:W-:Y:S05]  /*66a0*/  BRA `(.L_x_525) ;  /* 0x00000b8000007947 */ /* 0x000fea0003800000 */
.L_x_554:
        /* <DEDUP_REMOVED lines=8> */
.L_x_561:
[----:B----4-:R-:W4:Y:S02]  /*6730*/  LDG.E.U16 R4, [R4.64] ;  /* 0x0000002404047981 */ /* 0x010f24000c1e1500 */
[----:B----4-:R-:W-:Y:S01]  /*6740*/  HADD2.F32 R22, -RZ, R4.H0_H0 ;  /* 0x20000004ff167230 */ /* 0x010fe20000004100 */
[----:B------:R-:W-:Y:S05]  /*6750*/  BRA `(.L_x_525) ;  /* 0x00000ad000007947 */ /* 0x000fea0003800000 */
.L_x_560:
        /* <DEDUP_REMOVED lines=8> */
.L_x_563:
[----:B----4-:R-:W4:Y:S02]  /*67e0*/  LDG.E.U16 R4, [R4.64] ;  /* 0x0000002404047981 */ /* 0x010f24000c1e1500 */
[----:B----4-:R-:W-:Y:S01]  /*67f0*/  HADD2.F32 R22, -RZ, R4.H0_H0 ;  /* 0x20000004ff167230 */ /* 0x010fe20000004100 */
[----:B------:R-:W-:Y:S05]  /*6800*/  BRA `(.L_x_525) ;  /* 0x00000a2000007947 */ /* 0x000fea0003800000 */
.L_x_562:
[----:B----4-:R-:W4:Y:S02]  /*6810*/  LDG.E.64 R4, [R4.64] ;  /* 0x0000002404047981 */ /* 0x010f24000c1e1b00 */
[----:B----4-:R-:W0:Y:S01]  /*6820*/  F2F.F32.F64 R22, R4 ;  /* 0x0000000400167310 */ /* 0x010e220000301000 */
[----:B------:R-:W0:-:S14]  /*6830*/  DSETP.GEU.AND P0, PT, |R4|, c[0x2][0x0], PT ;  /* 0x008000000400762a */ /* 0x000e1c0003f0e200 */
[----:B0-----:R-:W-:Y:S01]  /*6840*/  @!P0 FMUL R22, R22, 1.175494350822287508e-38 ;  /* 0x0080000016168820 */ /* 0x001fe20000400000 */
[----:B------:R-:W-:Y:S05]  /*6850*/  BRA `(.L_x_525) ;  /* 0x000009d000007947 */ /* 0x000fea0003800000 */
.L_x_553:
        /* <DEDUP_REMOVED lines=12> */
.L_x_566:
[----:B----4-:R-:W4:Y:S02]  /*6920*/  LDG.E.64 R4, [R4.64] ;  /* 0x0000002404047981 */ /* 0x010f24000c1e1b00 */
[----:B----4-:R-:W0:Y:S01]  /*6930*/  F2F.F32.F64 R22, R4 ;  /* 0x0000000400167310 */ /* 0x010e220000301000 */
[----:B------:R-:W0:-:S14]  /*6940*/  DSETP.GEU.AND P0, PT, |R4|, c[0x2][0x0], PT ;  /* 0x008000000400762a */ /* 0x000e1c0003f0e200 */
[----:B0-----:R-:W-:Y:S01]  /*6950*/  @!P0 FMUL R22, R22, 1.175494350822287508e-38 ;  /* 0x0080000016168820 */ /* 0x001fe20000400000 */
[----:B------:R-:W-:Y:S05]  /*6960*/  BRA `(.L_x_525) ;  /* 0x000008c000007947 */ /* 0x000fea0003800000 */
.L_x_565:
        /* <DEDUP_REMOVED lines=26> */
.L_x_568:
        /* <DEDUP_REMOVED lines=13> */
.L_x_567:
[----:B----4-:R-:W4:Y:S02]  /*6be0*/  LDG.E.U16 R4, [R4.64] ;  /* 0x0000002404047981 */ /* 0x010f24000c1e1500 */
[----:B----4-:R-:W-:Y:S01]  /*6bf0*/  PRMT R22, RZ, 0x5410, R4 ;  /* 0x00005410ff167816 */ /* 0x010fe20000000004 */
[----:B------:R-:W-:Y:S05]  /*6c00*/  BRA `(.L_x_525) ;  /* 0x0000062000007947 */ /* 0x000fea0003800000 */
.L_x_564:
        /* <DEDUP_REMOVED lines=11> */
.L_x_571:
[----:B----4-:R-:W4:Y:S02]  /*6cc0*/  LDG.E.U8 R3, [R4.64] ;  /* 0x0000002404037981 */ /* 0x010f24000c1e1100 */
        /* <DEDUP_REMOVED lines=18> */
.L_x_573:
[----:B------:R-:W-:Y:S05]  /*6df0*/  BSYNC B0 ;  /* 0x0000000000007941 */ /* 0x000fea0003800000 */
.L_x_572:
[----:B------:R-:W-:Y:S01]  /*6e00*/  IMAD.SHL.U32 R3, R3, 0x100000, RZ ;  /* 0x0010000003037824 */ /* 0x000fe200078e00ff */
[----:B------:R-:W-:-:S04]  /*6e10*/  LEA R5, R0, 0x3b800000, 0x17 ;  /* 0x3b80000000057811 */ /* 0x000fc800078eb8ff */
[----:B------:R-:W-:Y:S01]  /*6e20*/  LOP3.LUT R22, R5, R3, R22, 0xfe, !PT ;  /* 0x0000000305167212 */ /* 0x000fe200078efe16 */
[----:B------:R-:W-:Y:S05]  /*6e30*/  BRA `(.L_x_525) ;  /* 0x000003f000007947 */ /* 0x000fea0003800000 */
.L_x_570:
        /* <DEDUP_REMOVED lines=19> */
.L_x_575:
[----:B------:R-:W-:Y:S05]  /*6f70*/  BSYNC B0 ;  /* 0x0000000000007941 */ /* 0x000fea0003800000 */
.L_x_574:
[----:B------:R-:W-:Y:S01]  /*6f80*/  IMAD.SHL.U32 R3, R3, 0x200000, RZ ;  /* 0x0020000003037824 */ /* 0x000fe200078e00ff */
[----:B------:R-:W-:-:S04]  /*6f90*/  LEA R5, R0, 0x37800000, 0x17 ;  /* 0x3780000000057811 */ /* 0x000fc800078eb8ff */
[----:B------:R-:W-:Y:S01]  /*6fa0*/  LOP3.LUT R22, R5, R3, R22, 0xfe, !PT ;  /* 0x0000000305167212 */ /* 0x000fe200078efe16 */
[----:B------:R-:W-:Y:S05]  /*6fb0*/  BRA `(.L_x_525) ;  /* 0x0000027000007947 */ /* 0x000fea0003800000 */
.L_x_569:
        /* <DEDUP_REMOVED lines=14> */
.L_x_557:
        /* <DEDUP_REMOVED lines=18> */
[----:B012345:R-:W-:Y:S05]  /*71c0*/  CALL.ABS.NOINC R24 ;  /* 0x0000000018007343 */ /* 0x03ffea0003c00000 */
[----:B------:R-:W-:Y:S05]  /*71d0*/  BRA `(.L_x_525) ;  /* 0x0000005000007947 */ /* 0x000fea0003800000 */
.L_x_577:
[----:B----4-:R-:W4:Y:S02]  /*71e0*/  LDG.E.64 R4, [R4.64] ;  /* 0x0000002404047981 */ /* 0x010f24000c1e1b00 */
[----:B----4-:R0:W4:Y:S01]  /*71f0*/  I2F.U64 R22, R4 ;  /* 0x0000000400167312 */ /* 0x0101220000301000 */
[----:B------:R-:W-:Y:S05]  /*7200*/  BRA `(.L_x_525) ;  /* 0x0000002000007947 */ /* 0x000fea0003800000 */
.L_x_576:
[----:B----4-:R-:W4:Y:S02]  /*7210*/  LDG.E R4, [R4.64] ;  /* 0x0000002404047981 */ /* 0x010f24000c1e1900 */
[----:B----4-:R0:W4:Y:S02]  /*7220*/  I2F.U32 R22, R4 ;  /* 0x0000000400167306 */ /* 0x0101240000201000 */
.L_x_525:
[----:B------:R-:W-:Y:S05]  /*7230*/  BSYNC B7 ;  /* 0x0000000000077941 */ /* 0x000fea0003800000 */
.L_x_524:
[----:B------:R-:W0:Y:S01]  /*7240*/  S2R R19, SR_TID.X ;  /* 0x0000000000137919 */ /* 0x000e220000002100 */
[----:B------:R-:W4:Y:S01]  /*7250*/  LDC.U8 R10, c[0x0][0x190] ;  /* 0x00006400ff0a7b82 */ /* 0x000f220000000000 */
[----:B------:R-:W-:Y:S01]  /*7260*/  BSSY B6, `(.L_x_578) ;  /* 0x0000122000067945 */ /* 0x000fe20003800000 */
[----:B0-----:R-:W-:Y:S01]  /*7270*/  CS2R R4, SRZ ;  /* 0x0000000000047805 */ /* 0x001fe2000001ff00 */
[----:B------:R-:W-:Y:S01]  /*7280*/  CS2R R24, SRZ ;  /* 0x0000000000187805 */ /* 0x000fe2000001ff00 */
[----:B------:R-:W-:-:S02]  /*7290*/  IADD3 R0, R19, 0x100, RZ ;  /* 0x0000010013007810 */ /* 0x000fc40007ffe0ff */
[C---:B------:R-:W-:Y:S02]  /*72a0*/  IADD3 R28, R19.reuse, 0x80, RZ ;  /* 0x00000080131c7810 */ /* 0x040fe40007ffe0ff */
[-C--:B------:R-:W-:Y:S02]  /*72b0*/  ISETP.GE.AND P1, PT, R0, R29.reuse, PT ;  /* 0x0000001d0000720c */ /* 0x080fe40003f26270 */
[C---:B------:R-:W-:Y:S02]  /*72c0*/  IADD3 R0, R19.reuse, 0x180, RZ ;  /* 0x0000018013007810 */ /* 0x040fe40007ffe0ff */
[-C--:B------:R-:W-:Y:S02]  /*72d0*/  ISETP.GE.AND P3, PT, R19, R29.reuse, PT ;  /* 0x0000001d1300720c */ /* 0x080fe40003f66270 */
[-C--:B------:R-:W-:Y:S02]  /*72e0*/  ISETP.GE.AND P2, PT, R0, R29.reuse, PT ;  /* 0x0000001d0000720c */ /* 0x080fe40003f46270 */
[----:B------:R-:W-:-:S05]  /*72f0*/  ISETP.GE.AND P0, PT, R28, R29, PT ;  /* 0x0000001d1c00720c */ /* 0x000fca0003f06270 */
[----:B----45:R-:W-:-:S04]  /*7300*/  @!P1 FMUL.RZ R23, R23, 0.15915493667125701904 ;  /* 0x3e22f98317179820 */ /* 0x030fc8000040c000 */
[----:B--2---:R-:W-:Y:S01]  /*7310*/  @!P3 FMUL.RZ R17, R17, 0.15915493667125701904 ;  /* 0x3e22f9831111b820 */ /* 0x004fe2000040c000 */
[----:B------:R-:W-:Y:S01]  /*7320*/  @!P1 MUFU.COS R11, R23 ;  /* 0x00000017000b9308 */ /* 0x000fe20000000000 */
[----:B------:R-:W-:Y:S02]  /*7330*/  @!P2 FMUL.RZ R22, R22, 0.15915493667125701904 ;  /* 0x3e22f9831616a820 */ /* 0x000fe4000040c000 */
[----:B---3--:R-:W-:-:S05]  /*7340*/  @!P0 FMUL.RZ R8, R16, 0.15915493667125701904 ;  /* 0x3e22f98310088820 */ /* 0x008fca000040c000 */
[----:B------:R-:W0:Y:S08]  /*7350*/  @!P3 MUFU.COS R7, R17 ;  /* 0x000000110007b308 */ /* 0x000e300000000000 */
[----:B------:R2:W3:Y:S08]  /*7360*/  @!P3 MUFU.SIN R9, R17 ;  /* 0x000000110009b308 */ /* 0x0004f00000000400 */
[----:B------:R-:W4:Y:S01]  /*7370*/  @!P1 MUFU.SIN R3, R23 ;  /* 0x0000001700039308 */ /* 0x000f220000000400 */
[----:B--2---:R-:W-:Y:S01]  /*7380*/  CS2R R16, SRZ ;  /* 0x0000000000107805 */ /* 0x004fe2000001ff00 */
[----:B0-----:R-:W-:-:S02]  /*7390*/  @!P3 FMUL.FTZ R4, R7, R2 ;  /* 0x000000020704b220 */ /* 0x001fc40000410000 */
[----:B------:R-:W-:-:S04]  /*73a0*/  @!P1 FMUL.FTZ R16, R11, R26 ;  /* 0x0000001a0b109220 */ /* 0x000fc80000410000 */
[----:B------:R-:W0:Y:S01]  /*73b0*/  @!P2 MUFU.COS R13, R22 ;  /* 0x00000016000da308 */ /* 0x000e220000000000 */
[----:B---3--:R-:W-:-:S07]  /*73c0*/  @!P3 FMUL.FTZ R5, R9, R2 ;  /* 0x000000020905b220 */ /* 0x008fce0000410000 */
[----:B------:R2:W3:Y:S01]  /*73d0*/  @!P2 MUFU.SIN R15, R22 ;  /* 0x00000016000fa308 */ /* 0x0004e20000000400 */
[----:B----4-:R-:W-:-:S07]  /*73e0*/  @!P1 FMUL.FTZ R17, R3, R26 ;  /* 0x0000001a03119220 */ /* 0x010fce0000410000 */
[----:B------:R-:W4:Y:S01]  /*73f0*/  @!P0 MUFU.COS R0, R8 ;  /* 0x0000000800008308 */ /* 0x000f220000000000 */
[----:B--2---:R-:W-:Y:S02]  /*7400*/  CS2R R22, SRZ ;  /* 0x0000000000167805 */ /* 0x004fe4000001ff00 */
[----:B0-----:R-:W-:-:S05]  /*7410*/  @!P2 FMUL.FTZ R22, R13, R18 ;  /* 0x000000120d16a220 */ /* 0x001fca0000410000 */
[----:B------:R-:W0:Y:S01]  /*7420*/  @!P0 MUFU.SIN R6, R8 ;  /* 0x0000000800068308 */ /* 0x000e220000000400 */
[----:B---3--:R-:W-:Y:S02]  /*7430*/  @!P2 FMUL.FTZ R23, R15, R18 ;  /* 0x000000120f17a220 */ /* 0x008fe40000410000 */
[-C--:B-1--4-:R-:W-:Y:S02]  /*7440*/  @!P0 FMUL.FTZ R24, R0, R27.reuse ;  /* 0x0000001b00188220 */ /* 0x092fe40000410000 */
[----:B0-----:R-:W-:Y:S01]  /*7450*/  @!P0 FMUL.FTZ R25, R6, R27 ;  /* 0x0000001b06198220 */ /* 0x001fe20000410000 */
[----:B------:R-:W-:Y:S05]  /*7460*/  @P3 BRA `(.L_x_579) ;  /* 0x0000101000003947 */ /* 0x000fea0003800000 */
[----:B------:R-:W0:Y:S01]  /*7470*/  S2R R12, SR_CTAID.X ;  /* 0x00000000000c7919 */ /* 0x000e220000002500 */
[----:B------:R-:W-:-:S04]  /*7480*/  PRMT R0, R10, 0x9910, RZ ;  /* 0x000099100a007816 */ /* 0x000fc800000000ff */
[----:B------:R-:W-:Y:S01]  /*7490*/  ISETP.GT.AND P0, PT, R0, 0x9, PT ;  /* 0x000000090000780c */ /* 0x000fe20003f04270 */
[----:B0-----:R-:W-:-:S04]  /*74a0*/  IMAD R19, R12, 0x200, R19 ;  /* 0x000002000c137824 */ /* 0x001fc800078e0213 */
[----:B------:R-:W-:-:S05]  /*74b0*/  IMAD R19, R19, c[0x0][0x194], RZ ;  /* 0x0000650013137a24 */ /* 0x000fca00078e02ff */
[----:B------:R-:W-:-:S05]  /*74c0*/  IADD3 R2, P1, R19, c[0x0][0x168], RZ ;  /* 0x00005a0013027a10 */ /* 0x000fca0007f3e0ff */
[----:B------:R-:W-:Y:S01]  /*74d0*/  IMAD.X R3, RZ, RZ, c[0x0][0x16c], P1 ;  /* 0x00005b00ff037624 */ /* 0x000fe200008e06ff */
        /* <DEDUP_REMOVED lines=9> */
[----:B------:R-:W0:Y:S01]  /*7570*/  F2I.FTZ.TRUNC.NTZ R5, R4 ;  /* 0x0000000400057305 */ /* 0x000e22000021f100 */
[----:B------:R-:W-:Y:S01]  /*7580*/  IMAD.MOV.U32 R19, RZ, RZ, R28 ;  /* 0x000000ffff137224 */ /* 0x000fe200078e001c */
[----:B0-----:R0:W-:Y:S01]  /*7590*/  STG.E.U8 [R2.64], R5 ;  /* 0x0000000502007986 */ /* 0x0011e2000c101124 */
[----:B------:R-:W-:Y:S05]  /*75a0*/  BRA `(.L_x_579) ;  /* 0x00000ed000007947 */ /* 0x000fea0003800000 */
.L_x_583:
[----:B------:R-:W0:Y:S01]  /*75b0*/  F2I.S64.TRUNC R4, R4 ;  /* 0x0000000400047311 */ /* 0x000e22000020d900 */
[----:B------:R-:W-:Y:S02]  /*75c0*/  IMAD.MOV.U32 R19, RZ, RZ, R28 ;  /* 0x000000ffff137224 */ /* 0x000fe400078e001c */
[----:B0-----:R-:W-:-:S05]  /*75d0*/  IMAD.MOV.U32 R7, RZ, RZ, R4 ;  /* 0x000000ffff077224 */ /* 0x001fca00078e0004 */
[----:B------:R0:W-:Y:S01]  /*75e0*/  STG.E.U8 [R2.64], R7 ;  /* 0x0000000702007986 */ /* 0x0001e2000c101124 */
[----:B------:R-:W-:Y:S05]  /*75f0*/  BRA `(.L_x_579) ;  /* 0x00000e8000007947 */ /* 0x000fea0003800000 */
.L_x_582:
[----:B------:R-:W-:-:S13]  /*7600*/  ISETP.NE.AND P0, PT, R0, 0x2, PT ;  /* 0x000000020000780c */ /* 0x000fda0003f05270 */
[----:B------:R-:W-:Y:S05]  /*7610*/  @!P0 BRA `(.L_x_585) ;  /* 0x000000c000008947 */ /* 0x000fea0003800000 */
[----:B------:R-:W-:-:S13]  /*7620*/  ISETP.NE.AND P0, PT, R0, 0x3, PT ;  /* 0x000000030000780c */ /* 0x000fda0003f05270 */
[----:B------:R-:W-:Y:S05]  /*7630*/  @!P0 BRA `(.L_x_586) ;  /* 0x0000006000008947 */ /* 0x000fea0003800000 */
[----:B------:R-:W-:-:S13]  /*7640*/  ISETP.NE.AND P0, PT, R0, 0x4, PT ;  /* 0x000000040000780c */ /* 0x000fda0003f05270 */
[----:B------:R-:W-:Y:S05]  /*7650*/  @P0 BRA `(.L_x_584) ;  /* 0x00000c6000000947 */ /* 0x000fea0003800000 */
[----:B------:R-:W0:Y:S01]  /*7660*/  F2I.S64.TRUNC R4, R4 ;  /* 0x0000000400047311 */ /* 0x000e22000020d900 */
[----:B------:R-:W-:Y:S01]  /*7670*/  IMAD.MOV.U32 R19, RZ, RZ, R28 ;  /* 0x000000ffff137224 */ /* 0x000fe200078e001c */
[----:B0-----:R0:W-:Y:S01]  /*7680*/  STG.E.64 [R2.64], R4 ;  /* 0x0000000402007986 */ /* 0x0011e2000c101b24 */
[----:B------:R-:W-:Y:S05]  /*7690*/  BRA `(.L_x_579) ;  /* 0x00000de000007947 */ /* 0x000fea0003800000 */
.L_x_586:
[----:B------:R-:W0:Y:S01]  /*76a0*/  F2I.FTZ.TRUNC.NTZ R5, R4 ;  /* 0x0000000400057305 */ /* 0x000e22000021f100 */
[----:B------:R-:W-:Y:S01]  /*76b0*/  IMAD.MOV.U32 R19, RZ, RZ, R28 ;  /* 0x000000ffff137224 */ /* 0x000fe200078e001c */
[----:B0-----:R0:W-:Y:S01]  /*76c0*/  STG.E [R2.64], R5 ;  /* 0x0000000502007986 */ /* 0x0011e2000c101924 */
[----:B------:R-:W-:Y:S05]  /*76d0*/  BRA `(.L_x_579) ;  /* 0x00000da000007947 */ /* 0x000fea0003800000 */
.L_x_585:
[----:B------:R-:W0:Y:S01]  /*76e0*/  F2I.FTZ.TRUNC.NTZ R5, R4 ;  /* 0x0000000400057305 */ /* 0x000e22000021f100 */
[----:B------:R-:W-:Y:S01]  /*76f0*/  IMAD.MOV.U32 R19, RZ, RZ, R28 ;  /* 0x000000ffff137224 */ /* 0x000fe200078e001c */
[----:B0-----:R0:W-:Y:S01]  /*7700*/  STG.E.U16 [R2.64], R5 ;  /* 0x0000000502007986 */ /* 0x0011e2000c101524 */
[----:B------:R-:W-:Y:S05]  /*7710*/  BRA `(.L_x_579) ;  /* 0x00000d6000007947 */ /* 0x000fea0003800000 */
.L_x_581:
[----:B------:R-:W-:-:S13]  /*7720*/  ISETP.GT.AND P0, PT, R0, 0x6, PT ;  /* 0x000000060000780c */ /* 0x000fda0003f04270 */
[----:B------:R-:W-:Y:S05]  /*7730*/  @P0 BRA `(.L_x_587) ;  /* 0x000000b000000947 */ /* 0x000fea0003800000 */
[----:B------:R-:W-:-:S13]  /*7740*/  ISETP.NE.AND P0, PT, R0, 0x5, PT ;  /* 0x000000050000780c */ /* 0x000fda0003f05270 */
[----:B------:R-:W-:Y:S05]  /*7750*/  @!P0 BRA `(.L_x_588) ;  /* 0x0000005000008947 */ /* 0x000fea0003800000 */
[----:B------:R-:W-:-:S13]  /*7760*/  ISETP.NE.AND P0, PT, R0, 0x6, PT ;  /* 0x000000060000780c */ /* 0x000fda0003f05270 */
[----:B------:R-:W-:Y:S05]  /*7770*/  @P0 BRA `(.L_x_584) ;  /* 0x00000b4000000947 */ /* 0x000fea0003800000 */
[----:B------:R0:W-:Y:S01]  /*7780*/  STG.E [R2.64], R4 ;  /* 0x0000000402007986 */ /* 0x0001e2000c101924 */
[----:B------:R-:W-:Y:S01]  /*7790*/  IMAD.MOV.U32 R19, RZ, RZ, R28 ;  /* 0x000000ffff137224 */ /* 0x000fe200078e001c */
[----:B------:R-:W-:Y:S05]  /*77a0*/  BRA `(.L_x_579) ;  /* 0x00000cd000007947 */ /* 0x000fea0003800000 */
.L_x_588:
[----:B------:R-:W-:Y:S01]  /*77b0*/  F2FP.PACK_AB R4, RZ, R4 ;  /* 0x00000004ff04723e */ /* 0x000fe200000000ff */
[----:B------:R-:W-:-:S04]  /*77c0*/  IMAD.MOV.U32 R19, RZ, RZ, R28 ;  /* 0x000000ffff137224 */ /* 0x000fc800078e001c */
[----:B------:R0:W-:Y:S01]  /*77d0*/  STG.E.U16 [R2.64], R4 ;  /* 0x0000000402007986 */ /* 0x0001e2000c101524 */
[----:B------:R-:W-:Y:S05]  /*77e0*/  BRA `(.L_x_579) ;  /* 0x00000c9000007947 */ /* 0x000fea0003800000 */
.L_x_587:
[----:B------:R-:W-:-:S13]  /*77f0*/  ISETP.NE.AND P0, PT, R0, 0x7, PT ;  /* 0x000000070000780c */ /* 0x000fda0003f05270 */
[----:B------:R-:W-:Y:S05]  /*7800*/  @!P0 BRA `(.L_x_589) ;  /* 0x000000b000008947 */ /* 0x000fea0003800000 */
[----:B------:R-:W-:-:S13]  /*7810*/  ISETP.NE.AND P0, PT, R0, 0x8, PT ;  /* 0x000000080000780c */ /* 0x000fda0003f05270 */
[----:B------:R-:W-:Y:S05]  /*7820*/  @!P0 BRA `(.L_x_590) ;  /* 0x0000005000008947 */ /* 0x000fea0003800000 */
[----:B------:R-:W-:-:S13]  /*7830*/  ISETP.NE.AND P0, PT, R0, 0x9, PT ;  /* 0x000000090000780c */ /* 0x000fda0003f05270 */
[----:B------:R-:W-:Y:S05]  /*7840*/  @P0 BRA `(.L_x_584) ;  /* 0x00000a7000000947 */ /* 0x000fea0003800000 */
[----:B------:R0:W-:Y:S01]  /*7850*/  STG.E.64 [R2.64], R4 ;  /* 0x0000000402007986 */ /* 0x0001e2000c101b24 */
[----:B------:R-:W-:Y:S01]  /*7860*/  IMAD.MOV.U32 R19, RZ, RZ, R28 ;  /* 0x000000ffff137224 */ /* 0x000fe200078e001c */
[----:B------:R-:W-:Y:S05]  /*7870*/  BRA `(.L_x_579) ;  /* 0x00000c0000007947 */ /* 0x000fea0003800000 */
.L_x_590:
[----:B------:R-:W-:Y:S01]  /*7880*/  F2FP.PACK_AB R5, R5, R4 ;  /* 0x000000040505723e */ /* 0x000fe200000000ff */
[----:B------:R-:W-:-:S04]  /*7890*/  IMAD.MOV.U32 R19, RZ, RZ, R28 ;  /* 0x000000ffff137224 */ /* 0x000fc800078e001c */
[----:B------:R0:W-:Y:S01]  /*78a0*/  STG.E [R2.64], R5 ;  /* 0x0000000502007986 */ /* 0x0001e2000c101924 */
[----:B------:R-:W-:Y:S05]  /*78b0*/  BRA `(.L_x_579) ;  /* 0x00000bc000007947 */ /* 0x000fea0003800000 */
.L_x_589:
[----:B------:R-:W-:Y:S02]  /*78c0*/  FMUL.FTZ R4, R4, 1 ;  /* 0x3f80000004047820 */ /* 0x000fe40000410000 */
[----:B------:R-:W-:-:S04]  /*78d0*/  IMAD.MOV.U32 R19, RZ, RZ, R28 ;  /* 0x000000ffff137224 */ /* 0x000fc800078e001c */
[----:B------:R-:W0:Y:S02]  /*78e0*/  F2F.F64.F32 R4, R4 ;  /* 0x0000000400047310 */ /* 0x000e240000201800 */
[----:B0-----:R0:W-:Y:S01]  /*78f0*/  STG.E.64 [R2.64], R4 ;  /* 0x0000000402007986 */ /* 0x0011e2000c101b24 */
[----:B------:R-:W-:Y:S05]  /*7900*/  BRA `(.L_x_579) ;  /* 0x00000b7000007947 */ /* 0x000fea0003800000 */
.L_x_580:
        /* <DEDUP_REMOVED lines=8> */
[----:B------:R-:W-:Y:S01]  /*7990*/  FSETP.NEU.FTZ.AND P0, PT, R4, RZ, PT ;  /* 0x000000ff0400720b */ /* 0x000fe20003f1d000 */
[----:B------:R-:W-:Y:S01]  /*79a0*/  IMAD.MOV.U32 R19, RZ, RZ, R28 ;  /* 0x000000ffff137224 */ /* 0x000fe200078e001c */
[----:B------:R-:W-:-:S04]  /*79b0*/  FSETP.NEU.FTZ.AND P1, PT, R5, RZ, PT ;  /* 0x000000ff0500720b */ /* 0x000fc80003f3d000 */
[----:B------:R-:W-:-:S04]  /*79c0*/  PLOP3.LUT P0, PT, P0, P1, PT, 0xa8, 0x0 ;  /* 0x000000000000781c */ /* 0x000fc80000703570 */
[----:B------:R-:W-:-:S05]  /*79d0*/  SEL R5, RZ, 0x1, !P0 ;  /* 0x00000001ff057807 */ /* 0x000fca0004000000 */
[----:B------:R0:W-:Y:S01]  /*79e0*/  STG.E.U8 [R2.64], R5 ;  /* 0x0000000502007986 */ /* 0x0001e2000c101124 */
[----:B------:R-:W-:Y:S05]  /*79f0*/  BRA `(.L_x_579) ;  /* 0x00000a8000007947 */ /* 0x000fea0003800000 */
.L_x_593:
[----:B------:R-:W-:Y:S02]  /*7a00*/  FMUL.FTZ R6, R5, 1 ;  /* 0x3f80000005067820 */ /* 0x000fe40000410000 */
[----:B------:R-:W-:Y:S02]  /*7a10*/  FMUL.FTZ R4, R4, 1 ;  /* 0x3f80000004047820 */ /* 0x000fe40000410000 */
[----:B------:R-:W-:Y:S02]  /*7a20*/  IMAD.MOV.U32 R19, RZ, RZ, R28 ;  /* 0x000000ffff137224 */ /* 0x000fe400078e001c */
[----:B------:R-:W-:Y:S08]  /*7a30*/  F2F.F64.F32 R6, R6 ;  /* 0x0000000600067310 */ /* 0x000ff00000201800 */
[----:B------:R-:W0:Y:S02]  /*7a40*/  F2F.F64.F32 R4, R4 ;  /* 0x0000000400047310 */ /* 0x000e240000201800 */
[----:B0-----:R0:W-:Y:S01]  /*7a50*/  STG.E.128 [R2.64], R4 ;  /* 0x0000000402007986 */ /* 0x0011e2000c101d24 */
[----:B------:R-:W-:Y:S05]  /*7a60*/  BRA `(.L_x_579) ;  /* 0x00000a1000007947 */ /* 0x000fea0003800000 */
.L_x_592:
        /* <DEDUP_REMOVED lines=14> */
[----:B------:R-:W-:-:S04]  /*7b50*/  @P0 SHF.R.U32.HI R0, RZ, 0x14, R4 ;  /* 0x00000014ff000819 */ /* 0x000fc80000011604 */
[----:B------:R-:W-:-:S04]  /*7b60*/  @P0 LOP3.LUT R5, R0, 0x1, RZ, 0xc0, !PT ;  /* 0x0000000100050812 */ /* 0x000fc800078ec0ff */
[----:B------:R-:W-:Y:S01]  /*7b70*/  @P0 IADD3 R5, R4, 0x407ffff, R5 ;  /* 0x0407ffff04050810 */ /* 0x000fe20007ffe005 */
[----:B------:R-:W-:-:S03]  /*7b80*/  @!P0 FADD.FTZ R4, R6, 16384 ;  /* 0x4680000006048421 */ /* 0x000fc60000010000 */
[----:B------:R-:W-:Y:S02]  /*7b90*/  @P0 SHF.R.U32.HI R0, RZ, 0x14, R5 ;  /* 0x00000014ff000819 */ /* 0x000fe40000011605 */
[----:B------:R-:W-:Y:S02]  /*7ba0*/  @!P0 IADD3 R0, R4, -0x46800000, RZ ;  /* 0xb980000004008810 */ /* 0x000fe40007ffe0ff */
.L_x_597:
[----:B------:R-:W-:Y:S05]  /*7bb0*/  BSYNC B0 ;  /* 0x0000000000007941 */ /* 0x000fea0003800000 */
.L_x_596:
[----:B------:R-:W-:Y:S01]  /*7bc0*/  LOP3.LUT R7, R0, R7, RZ, 0xfc, !PT ;  /* 0x0000000700077212 */ /* 0x000fe200078efcff */
[----:B------:R-:W-:-:S04]  /*7bd0*/  IMAD.MOV.U32 R19, RZ, RZ, R28 ;  /* 0x000000ffff137224 */ /* 0x000fc800078e001c */
[----:B------:R0:W-:Y:S01]  /*7be0*/  STG.E.U8 [R2.64], R7 ;  /* 0x0000000702007986 */ /* 0x0001e2000c101124 */
[----:B------:R-:W-:Y:S05]  /*7bf0*/  BRA `(.L_x_579) ;  /* 0x0000088000007947 */ /* 0x000fea0003800000 */
.L_x_595:
[----:B------:R-:W-:Y:S01]  /*7c00*/  LOP3.LUT R6, R4, 0x7fffffff, RZ, 0xc0, !PT ;  /* 0x7fffffff04067812 */ /* 0x000fe200078ec0ff */
[----:B------:R-:W-:Y:S03]  /*7c10*/  BSSY B0, `(.L_x_598) ;  /* 0x000000e000007945 */ /* 0x000fe60003800000 */
[----:B------:R-:W-:-:S13]  /*7c20*/  ISETP.GT.U32.AND P0, PT, R6, 0x477fffff, PT ;  /* 0x477fffff0600780c */ /* 0x000fda0003f04070 */
[----:B------:R-:W-:Y:S05]  /*7c30*/  @P0 BRA `(.L_x_599) ;  /* 0x0000008000000947 */ /* 0x000fea0003800000 */
[----:B------:R-:W-:-:S13]  /*7c40*/  ISETP.GE.U32.AND P0, PT, R6, 0x38800000, PT ;  /* 0x388000000600780c */ /* 0x000fda0003f06070 */
[----:B------:R-:W-:-:S04]  /*7c50*/  @P0 SHF.R.U32.HI R0, RZ, 0x15, R4 ;  /* 0x00000015ff000819 */ /* 0x000fc80000011604 */
[----:B------:R-:W-:-:S04]  /*7c60*/  @P0 LOP3.LUT R5, R0, 0x1, RZ, 0xc0, !PT ;  /* 0x0000000100050812 */ /* 0x000fc800078ec0ff */
[----:B------:R-:W-:Y:S01]  /*7c70*/  @P0 IADD3 R0, R4, 0x80fffff, R5 ;  /* 0x080fffff04000810 */ /* 0x000fe20007ffe005 */
[----:B------:R-:W-:-:S03]  /*7c80*/  @!P0 FADD.FTZ R5, R6, 128 ;  /* 0x4300000006058421 */ /* 0x000fc60000010000 */
[----:B------:R-:W-:Y:S02]  /*7c90*/  @P0 SHF.R.U32.HI R0, RZ, 0x15, R0 ;  /* 0x00000015ff000819 */ /* 0x000fe40000011600 */
[----:B------:R-:W-:Y:S01]  /*7ca0*/  @!P0 IADD3 R0, R5, -0x43000000, RZ ;  /* 0xbd00000005008810 */ /* 0x000fe20007ffe0ff */
[----:B------:R-:W-:Y:S05]  /*7cb0*/  BRA `(.L_x_600) ;  /* 0x0000003000007947 */ /* 0x000fea0003800000 */
.L_x_599:
[----:B------:R-:W-:Y:S01]  /*7cc0*/  IMAD.MOV.U32 R0, RZ, RZ, 0x7f ;  /* 0x0000007fff007424 */ /* 0x000fe200078e00ff */
[----:B------:R-:W-:-:S04]  /*7cd0*/  ISETP.GT.U32.AND P0, PT, R6, 0x7f800000, PT ;  /* 0x7f8000000600780c */ /* 0x000fc80003f04070 */
[----:B------:R-:W-:-:S04]  /*7ce0*/  SEL R0, R0, 0x7c, P0 ;  /* 0x0000007c00007807 */ /* 0x000fc80000000000 */
.L_x_600:
[----:B------:R-:W-:Y:S05]  /*7cf0*/  BSYNC B0 ;  /* 0x0000000000007941 */ /* 0x000fea0003800000 */
.L_x_598:
[----:B------:R-:W-:Y:S01]  /*7d00*/  LOP3.LUT R4, R4, 0x80000000, RZ, 0xc0, !PT ;  /* 0x8000000004047812 */ /* 0x000fe200078ec0ff */
[----:B------:R-:W-:-:S03]  /*7d10*/  IMAD.MOV.U32 R19, RZ, RZ, R28 ;  /* 0x000000ffff137224 */ /* 0x000fc600078e001c */
[----:B------:R-:W-:-:S04]  /*7d20*/  SHF.R.U32.HI R5, RZ, 0x18, R4 ;  /* 0x00000018ff057819 */ /* 0x000fc80000011604 */
[----:B------:R-:W-:-:S05]  /*7d30*/  LOP3.LUT R5, R0, R5, RZ, 0xfc, !PT ;  /* 0x0000000500057212 */ /* 0x000fca00078efcff */
[----:B------:R0:W-:Y:S01]  /*7d40*/  STG.E.U8 [R2.64], R5 ;  /* 0x0000000502007986 */ /* 0x0001e2000c101124 */
[----:B------:R-:W-:Y:S05]  /*7d50*/  BRA `(.L_x_579) ;  /* 0x0000072000007947 */ /* 0x000fea0003800000 */
.L_x_594:
[----:B------:R-:W-:Y:S01]  /*7d60*/  F2FP.BF16.PACK_AB R4, RZ, R4 ;  /* 0x00000004ff04723e */ /* 0x000fe200000010ff */
[----:B------:R-:W-:-:S04]  /*7d70*/  IMAD.MOV.U32 R19, RZ, RZ, R28 ;  /* 0x000000ffff137224 */ /* 0x000fc800078e001c */
[----:B------:R0:W-:Y:S01]  /*7d80*/  STG.E.U16 [R2.64], R4 ;  /* 0x0000000402007986 */ /* 0x0001e2000c101524 */
[----:B------:R-:W-:Y:S05]  /*7d90*/  BRA `(.L_x_579) ;  /* 0x000006e000007947 */ /* 0x000fea0003800000 */
.L_x_591:
        /* <DEDUP_REMOVED lines=8> */
[----:B------:R-:W0:Y:S01]  /*7e20*/  F2I.FTZ.U32.TRUNC.NTZ R5, R4 ;  /* 0x0000000400057305 */ /* 0x000e22000021f000 */
[----:B------:R-:W-:Y:S01]  /*7e30*/  IMAD.MOV.U32 R19, RZ, RZ, R28 ;  /* 0x000000ffff137224 */ /* 0x000fe200078e001c */
[----:B0-----:R0:W-:Y:S01]  /*7e40*/  STG.E.U16 [R2.64], R5 ;  /* 0x0000000502007986 */ /* 0x0011e2000c101524 */
[----:B------:R-:W-:Y:S05]  /*7e50*/  BRA `(.L_x_579) ;  /* 0x0000062000007947 */ /* 0x000fea0003800000 */
.L_x_603:
        /* <DEDUP_REMOVED lines=12> */
[----:B------:R-:W-:-:S05]  /*7f20*/  FADD.FTZ R0, R6, 8192 ;  /* 0x4600000006007421 */ /* 0x000fca0000010000 */
[----:B------:R-:W-:Y:S02]  /*7f30*/  LOP3.LUT P0, R5, R0, 0xff, RZ, 0xc0, !PT ;  /* 0x000000ff00057812 */ /* 0x000fe4000780c0ff */
[----:B------:R-:W-:-:S11]  /*7f40*/  PRMT R0, RZ, 0x7610, R0 ;  /* 0x00007610ff007816 */ /* 0x000fd60000000000 */
[----:B------:R-:W-:Y:S05]  /*7f50*/  @!P0 BRA `(.L_x_605) ;  /* 0x0000004000008947 */ /* 0x000fea0003800000 */
.L_x_606:
[----:B------:R-:W-:-:S04]  /*7f60*/  LOP3.LUT R4, R4, 0x80000000, RZ, 0xc0, !PT ;  /* 0x8000000004047812 */ /* 0x000fc800078ec0ff */
[----:B------:R-:W-:-:S04]  /*7f70*/  SHF.R.U32.HI R4, RZ, 0x18, R4 ;  /* 0x00000018ff047819 */ /* 0x000fc80000011604 */
[----:B------:R-:W-:-:S04]  /*7f80*/  LOP3.LUT R5, R5, R4, RZ, 0xfc, !PT ;  /* 0x0000000405057212 */ /* 0x000fc800078efcff */
[----:B------:R-:W-:Y:S02]  /*7f90*/  PRMT R0, R5, 0x7610, R0 ;  /* 0x0000761005007816 */ /* 0x000fe40000000000 */
.L_x_605:
[----:B------:R-:W-:Y:S05]  /*7fa0*/  BSYNC B0 ;  /* 0x0000000000007941 */ /* 0x000fea0003800000 */
.L_x_604:
[----:B------:R0:W-:Y:S01]  /*7fb0*/  STG.E.U8 [R2.64], R0 ;  /* 0x0000000002007986 */ /* 0x0001e2000c101124 */
[----:B------:R-:W-:Y:S01]  /*7fc0*/  IMAD.MOV.U32 R19, RZ, RZ, R28 ;  /* 0x000000ffff137224 */ /* 0x000fe200078e001c */
[----:B------:R-:W-:Y:S05]  /*7fd0*/  BRA `(.L_x_579) ;  /* 0x000004a000007947 */ /* 0x000fea0003800000 */
.L_x_602:
        /* <DEDUP_REMOVED lines=16> */
.L_x_609:
[----:B------:R-:W-:-:S04]  /*80e0*/  LOP3.LUT R4, R4, 0x80000000, RZ, 0xc0, !PT ;  /* 0x8000000004047812 */ /* 0x000fc800078ec0ff */
[----:B------:R-:W-:-:S04]  /*80f0*/  SHF.R.U32.HI R4, RZ, 0x18, R4 ;  /* 0x00000018ff047819 */ /* 0x000fc80000011604 */
[----:B------:R-:W-:-:S04]  /*8100*/  LOP3.LUT R5, R5, R4, RZ, 0xfc, !PT ;  /* 0x0000000405057212 */ /* 0x000fc800078efcff */
[----:B------:R-:W-:Y:S02]  /*8110*/  PRMT R0, R5, 0x7610, R0 ;  /* 0x0000761005007816 */ /* 0x000fe40000000000 */
.L_x_608:
[----:B------:R-:W-:Y:S05]  /*8120*/  BSYNC B0 ;  /* 0x0000000000007941 */ /* 0x000fea0003800000 */
.L_x_607:
[----:B------:R0:W-:Y:S01]  /*8130*/  STG.E.U8 [R2.64], R0 ;  /* 0x0000000002007986 */ /* 0x0001e2000c101124 */
[----:B------:R-:W-:Y:S01]  /*8140*/  IMAD.MOV.U32 R19, RZ, RZ, R28 ;  /* 0x000000ffff137224 */ /* 0x000fe200078e001c */
[----:B------:R-:W-:Y:S05]  /*8150*/  BRA `(.L_x_579) ;  /* 0x0000032000007947 */ /* 0x000fea0003800000 */
.L_x_601:
[----:B------:R-:W-:-:S13]  /*8160*/  ISETP.NE.AND P0, PT, R0, 0x1c, PT ;  /* 0x0000001c0000780c */ /* 0x000fda0003f05270 */
[----:B------:R-:W-:Y:S05]  /*8170*/  @!P0 BRA `(.L_x_610) ;  /* 0x000002d000008947 */ /* 0x000fea0003800000 */
[----:B------:R-:W-:-:S13]  /*8180*/  ISETP.NE.AND P0, PT, R0, 0x1d, PT ;  /* 0x0000001d0000780c */ /* 0x000fda0003f05270 */
[----:B------:R-:W-:Y:S05]  /*8190*/  @!P0 BRA `(.L_x_611) ;  /* 0x0000027000008947 */ /* 0x000fea0003800000 */
[----:B------:R-:W-:-:S13]  /*81a0*/  ISETP.NE.AND P0, PT, R0, 0x2c, PT ;  /* 0x0000002c0000780c */ /* 0x000fda0003f05270 */
[----:B------:R-:W-:Y:S05]  /*81b0*/  @P0 BRA `(.L_x_584) ;  /* 0x0000010000000947 */ /* 0x000fea0003800000 */
[----:B------:R-:W-:Y:S01]  /*81c0*/  SHF.R.U32.HI R6, RZ, 0x17, R4 ;  /* 0x00000017ff067819 */ /* 0x000fe20000011604 */
[----:B------:R-:W-:Y:S01]  /*81d0*/  IMAD.MOV.U32 R19, RZ, RZ, R28 ;  /* 0x000000ffff137224 */ /* 0x000fe200078e001c */
        /* <DEDUP_REMOVED lines=14> */
.L_x_584:
        /* <DEDUP_REMOVED lines=19> */
[----:B------:R-:W-:Y:S01]  /*83f0*/  IMAD.MOV.U32 R19, RZ, RZ, R28 ;  /* 0x000000ffff137224 */ /* 0x000fe200078e001c */
[----:B------:R-:W-:Y:S05]  /*8400*/  BRA `(.L_x_579) ;  /* 0x0000007000007947 */ /* 0x000fea0003800000 */
.L_x_611:
[----:B------:R-:W0:Y:S01]  /*8410*/  F2I.U64.TRUNC R4, R4 ;  /* 0x0000000400047311 */ /* 0x000e22000020d800 */
[----:B------:R-:W-:Y:S01]  /*8420*/  IMAD.MOV.U32 R19, RZ, RZ, R28 ;  /* 0x000000ffff137224 */ /* 0x000fe200078e001c */
[----:B0-----:R0:W-:Y:S01]  /*8430*/  STG.E.64 [R2.64], R4 ;  /* 0x0000000402007986 */ /* 0x0011e2000c101b24 */
[----:B------:R-:W-:Y:S05]  /*8440*/  BRA `(.L_x_579) ;  /* 0x0000003000007947 */ /* 0x000fea0003800000 */
.L_x_610:
[----:B------:R-:W0:Y:S01]  /*8450*/  F2I.FTZ.U32.TRUNC.NTZ R5, R4 ;  /* 0x0000000400057305 */ /* 0x000e22000021f000 */
[----:B------:R-:W-:Y:S01]  /*8460*/  IMAD.MOV.U32 R19, RZ, RZ, R28 ;  /* 0x000000ffff137224 */ /* 0x000fe200078e001c */
[----:B0-----:R0:W-:Y:S06]  /*8470*/  STG.E [R2.64], R5 ;  /* 0x0000000502007986 */ /* 0x0011ec000c101924 */
.L_x_579:
[----:B------:R-:W-:Y:S05]  /*8480*/  BSYNC B6 ;  /* 0x0000000000067941 */ /* 0x000fea0003800000 */
.L_x_578:
[----:B------:R-:W-:Y:S01]  /*8490*/  ISETP.GE.AND P0, PT, R19, R29, PT ;  /* 0x0000001d1300720c */ /* 0x000fe20003f06270 */
[----:B------:R-:W-:-:S12]  /*84a0*/  BSSY B6, `(.L_x_612) ;  /* 0x00001de000067945 */ /* 0x000fd80003800000 */
[----:B------:R-:W-:Y:S05]  /*84b0*/  @P0 BRA `(.L_x_613) ;  /* 0x00001dc000000947 */ /* 0x000fea0003800000 */
[----:B------:R-:W1:Y:S01]  /*84c0*/  S2R R26, SR_CTAID.X ;  /* 0x00000000001a7919 */ /* 0x000e620000002500 */
[----:B------:R-:W2:Y:S01]  /*84d0*/  LDC.U8 R18, c[0x0][0x190] ;  /* 0x00006400ff127b82 */ /* 0x000ea20000000000 */
[----:B01----:R-:W-:Y:S01]  /*84e0*/  IMAD R0, R26, 0x200, R19 ;  /* 0x000002001a007824 */ /* 0x003fe200078e0213 */
[----:B--2---:R-:W-:-:S03]  /*84f0*/  PRMT R3, R18, 0x9910, RZ ;  /* 0x0000991012037816 */ /* 0x004fc600000000ff */
[----:B------:R-:W-:Y:S02]  /*8500*/  IMAD R2, R0, c[0x0][0x194], RZ ;  /* 0x0000650000027a24 */ /* 0x000fe400078e02ff */
[----:B------:R-:W-:-:S03]  /*8510*/  IMAD.MOV.U32 R0, RZ, RZ, R3 ;  /* 0x000000ffff007224 */ /* 0x000fc600078e0003 */
[----:B------:R-:W-:Y:S02]  /*8520*/  IADD3 R2, P0, R2, c[0x0][0x168], RZ ;  /* 0x00005a0002027a10 */ /* 0x000fe40007f1e0ff */
[----:B------:R-:W-:-:S03]  /*8530*/  ISETP.GT.AND P1, PT, R0, 0x9, PT ;  /* 0x000000090000780c */ /* 0x000fc60003f24270 */
[----:B------:R-:W-:-:S10]  /*8540*/  IMAD.X R3, RZ, RZ, c[0x0][0x16c], P0 ;  /* 0x00005b00ff037624 */ /* 0x000fd400000e06ff */
        /* <DEDUP_REMOVED lines=12> */
.L_x_617:
[----:B------:R-:W0:Y:S02]  /*8610*/  F2I.S64.TRUNC R24, R24 ;  /* 0x0000001800187311 */ /* 0x000e24000020d900 */
[----:B0-----:R-:W-:-:S05]  /*8620*/  IMAD.MOV.U32 R5, RZ, RZ, R24 ;  /* 0x000000ffff057224 */ /* 0x001fca00078e0018 */
[----:B------:R0:W-:Y:S01]  /*8630*/  STG.E.U8 [R2.64], R5 ;  /* 0x0000000502007986 */ /* 0x0001e2000c101124 */
[----:B------:R-:W-:Y:S05]  /*8640*/  BRA `(.L_x_619) ;  /* 0x00000d4000007947 */ /* 0x000fea0003800000 */
.L_x_616:
        /* <DEDUP_REMOVED lines=9> */
.L_x_621:
[----:B------:R-:W0:Y:S02]  /*86e0*/  F2I.FTZ.TRUNC.NTZ R5, R24 ;  /* 0x0000001800057305 */ /* 0x000e24000021f100 */
[----:B0-----:R0:W-:Y:S01]  /*86f0*/  STG.E [R2.64], R5 ;  /* 0x0000000502007986 */ /* 0x0011e2000c101924 */
[----:B------:R-:W-:Y:S05]  /*8700*/  BRA `(.L_x_619) ;  /* 0x00000c8000007947 */ /* 0x000fea0003800000 */
.L_x_620:
[----:B------:R-:W0:Y:S02]  /*8710*/  F2I.FTZ.TRUNC.NTZ R5, R24 ;  /* 0x0000001800057305 */ /* 0x000e24000021f100 */
[----:B0-----:R0:W-:Y:S01]  /*8720*/  STG.E.U16 [R2.64], R5 ;  /* 0x0000000502007986 */ /* 0x0011e2000c101524 */
[----:B------:R-:W-:Y:S05]  /*8730*/  BRA `(.L_x_619) ;  /* 0x00000c5000007947 */ /* 0x000fea0003800000 */
.L_x_615:
        /* <DEDUP_REMOVED lines=8> */
.L_x_623:
[----:B------:R-:W-:-:S05]  /*87c0*/  F2FP.PACK_AB R24, RZ, R24 ;  /* 0x00000018ff18723e */ /* 0x000fca00000000ff */
[----:B------:R0:W-:Y:S01]  /*87d0*/  STG.E.U16 [R2.64], R24 ;  /* 0x0000001802007986 */ /* 0x0001e2000c101524 */
[----:B------:R-:W-:Y:S05]  /*87e0*/  BRA `(.L_x_619) ;  /* 0x00000ba000007947 */ /* 0x000fea0003800000 */
.L_x_622:
        /* <DEDUP_REMOVED lines=8> */
.L_x_625:
[----:B------:R-:W-:-:S05]  /*8870*/  F2FP.PACK_AB R25, R25, R24 ;  /* 0x000000181919723e */ /* 0x000fca00000000ff */
[----:B------:R0:W-:Y:S01]  /*8880*/  STG.E [R2.64], R25 ;  /* 0x0000001902007986 */ /* 0x0001e2000c101924 */
[----:B------:R-:W-:Y:S05]  /*8890*/  BRA `(.L_x_619) ;  /* 0x00000af000007947 */ /* 0x000fea0003800000 */
.L_x_624:
[----:B------:R-:W-:-:S06]  /*88a0*/  FMUL.FTZ R4, R24, 1 ;  /* 0x3f80000018047820 */ /* 0x000fcc0000410000 */
[----:B------:R-:W0:Y:S02]  /*88b0*/  F2F.F64.F32 R4, R4 ;  /* 0x0000000400047310 */ /* 0x000e240000201800 */
[----:B0-----:R0:W-:Y:S01]  /*88c0*/  STG.E.64 [R2.64], R4 ;  /* 0x0000000402007986 */ /* 0x0011e2000c101b24 */
[----:B------:R-:W-:Y:S05]  /*88d0*/  BRA `(.L_x_619) ;  /* 0x00000ab000007947 */ /* 0x000fea0003800000 */
.L_x_614:
        /* <DEDUP_REMOVED lines=14> */
.L_x_628:
[----:B------:R-:W-:Y:S02]  /*89c0*/  FMUL.FTZ R6, R25, 1 ;  /* 0x3f80000019067820 */ /* 0x000fe40000410000 */
[----:B------:R-:W-:-:S04]  /*89d0*/  FMUL.FTZ R4, R24, 1 ;  /* 0x3f80000018047820 */ /* 0x000fc80000410000 */
[----:B------:R-:W-:Y:S08]  /*89e0*/  F2F.F64.F32 R6, R6 ;  /* 0x0000000600067310 */ /* 0x000ff00000201800 */
[----:B------:R-:W0:Y:S02]  /*89f0*/  F2F.F64.F32 R4, R4 ;  /* 0x0000000400047310 */ /* 0x000e240000201800 */
[----:B0-----:R0:W-:Y:S01]  /*8a00*/  STG.E.128 [R2.64], R4 ;  /* 0x0000000402007986 */ /* 0x0011e2000c101d24 */
[----:B------:R-:W-:Y:S05]  /*8a10*/  BRA `(.L_x_619) ;  /* 0x0000097000007947 */ /* 0x000fea0003800000 */
.L_x_627:
        /* <DEDUP_REMOVED lines=20> */
.L_x_632:
[----:B------:R-:W-:Y:S05]  /*8b60*/  BSYNC B0 ;  /* 0x0000000000007941 */ /* 0x000fea0003800000 */
.L_x_631:
[----:B------:R-:W-:-:S05]  /*8b70*/  LOP3.LUT R7, R0, R7, RZ, 0xfc, !PT ;  /* 0x0000000700077212 */ /* 0x000fca00078efcff */
[----:B------:R0:W-:Y:S01]  /*8b80*/  STG.E.U8 [R2.64], R7 ;  /* 0x0000000702007986 */ /* 0x0001e2000c101124 */
[----:B------:R-:W-:Y:S05]  /*8b90*/  BRA `(.L_x_619) ;  /* 0x000007f000007947 */ /* 0x000fea0003800000 */
.L_x_630:
        /* <DEDUP_REMOVED lines=12> */
.L_x_634:
[----:B------:R-:W-:Y:S01]  /*8c60*/  IMAD.MOV.U32 R0, RZ, RZ, 0x7f ;  /* 0x0000007fff007424 */ /* 0x000fe200078e00ff */
[----:B------:R-:W-:-:S04]  /*8c70*/  ISETP.GT.U32.AND P0, PT, R4, 0x7f800000, PT ;  /* 0x7f8000000400780c */ /* 0x000fc80003f04070 */
[----:B------:R-:W-:-:S04]  /*8c80*/  SEL R0, R0, 0x7c, P0 ;  /* 0x0000007c00007807 */ /* 0x000fc80000000000 */
.L_x_635:
[----:B------:R-:W-:Y:S05]  /*8c90*/  BSYNC B0 ;  /* 0x0000000000007941 */ /* 0x000fea0003800000 */
.L_x_633:
[----:B------:R-:W-:-:S04]  /*8ca0*/  LOP3.LUT R24, R24, 0x80000000, RZ, 0xc0, !PT ;  /* 0x8000000018187812 */ /* 0x000fc800078ec0ff */
[----:B------:R-:W-:-:S04]  /*8cb0*/  SHF.R.U32.HI R5, RZ, 0x18, R24 ;  /* 0x00000018ff057819 */ /* 0x000fc80000011618 */
[----:B------:R-:W-:-:S05]  /*8cc0*/  LOP3.LUT R5, R0, R5, RZ, 0xfc, !PT ;  /* 0x0000000500057212 */ /* 0x000fca00078efcff */
[----:B------:R0:W-:Y:S01]  /*8cd0*/  STG.E.U8 [R2.64], R5 ;  /* 0x0000000502007986 */ /* 0x0001e2000c101124 */
[----:B------:R-:W-:Y:S05]  /*8ce0*/  BRA `(.L_x_619) ;  /* 0x000006a000007947 */ /* 0x000fea0003800000 */
.L_x_629:
[----:B------:R-:W-:-:S05]  /*8cf0*/  F2FP.BF16.PACK_AB R24, RZ, R24 ;  /* 0x00000018ff18723e */ /* 0x000fca00000010ff */
[----:B------:R0:W-:Y:S01]  /*8d00*/  STG.E.U16 [R2.64], R24 ;  /* 0x0000001802007986 */ /* 0x0001e2000c101524 */
[----:B------:R-:W-:Y:S05]  /*8d10*/  BRA `(.L_x_619) ;  /* 0x0000067000007947 */ /* 0x000fea0003800000 */
.L_x_626:
        /* <DEDUP_REMOVED lines=11> */
.L_x_638:
        /* <DEDUP_REMOVED lines=16> */
.L_x_641:
[----:B------:R-:W-:-:S04]  /*8ed0*/  LOP3.LUT R24, R24, 0x80000000, RZ, 0xc0, !PT ;  /* 0x8000000018187812 */ /* 0x000fc800078ec0ff */
[----:B------:R-:W-:-:S04]  /*8ee0*/  SHF.R.U32.HI R5, RZ, 0x18, R24 ;  /* 0x00000018ff057819 */ /* 0x000fc80000011618 */
[----:B------:R-:W-:-:S04]  /*8ef0*/  LOP3.LUT R4, R4, R5, RZ, 0xfc, !PT ;  /* 0x0000000504047212 */ /* 0x000fc800078efcff */
[----:B------:R-:W-:Y:S02]  /*8f00*/  PRMT R0, R4, 0x7610, R0 ;  /* 0x0000761004007816 */ /* 0x000fe40000000000 */
.L_x_640:
[----:B------:R-:W-:Y:S05]  /*8f10*/  BSYNC B0 ;  /* 0x0000000000007941 */ /* 0x000fea0003800000 */
.L_x_639:
[----:B------:R0:W-:Y:S01]  /*8f20*/  STG.E.U8 [R2.64], R0 ;  /* 0x0000000002007986 */ /* 0x0001e2000c101124 */
[----:B------:R-:W-:Y:S05]  /*8f30*/  BRA `(.L_x_619) ;  /* 0x0000045000007947 */ /* 0x000fea0003800000 */
.L_x_637:
        /* <DEDUP_REMOVED lines=16> */
.L_x_644:
[----:B------:R-:W-:-:S04]  /*9040*/  LOP3.LUT R24, R24, 0x80000000, RZ, 0xc0, !PT ;  /* 0x8000000018187812 */ /* 0x000fc800078ec0ff */
[----:B------:R-:W-:-:S04]  /*9050*/  SHF.R.U32.HI R5, RZ, 0x18, R24 ;  /* 0x00000018ff057819 */ /* 0x000fc80000011618 */
[----:B------:R-:W-:-:S04]  /*9060*/  LOP3.LUT R4, R4, R5, RZ, 0xfc, !PT ;  /* 0x0000000504047212 */ /* 0x000fc800078efcff */
[----:B------:R-:W-:Y:S02]  /*9070*/  PRMT R0, R4, 0x7610, R0 ;  /* 0x0000761004007816 */ /* 0x000fe40000000000 */
.L_x_643:
[----:B------:R-:W-:Y:S05]  /*9080*/  BSYNC B0 ;  /* 0x0000000000007941 */ /* 0x000fea0003800000 */
.L_x_642:
[----:B------:R0:W-:Y:S01]  /*9090*/  STG.E.U8 [R2.64], R0 ;  /* 0x0000000002007986 */ /* 0x0001e2000c101124 */
[----:B------:R-:W-:Y:S05]  /*90a0*/  BRA `(.L_x_619) ;  /* 0x000002e000007947 */ /* 0x000fea0003800000 */
.L_x_636:
        /* <DEDUP_REMOVED lines=21> */
.L_x_618:
        /* <DEDUP_REMOVED lines=20> */
.L_x_646:
[----:B------:R-:W0:Y:S02]  /*9340*/  F2I.U64.TRUNC R24, R24 ;  /* 0x0000001800187311 */ /* 0x000e24000020d800 */
[----:B0-----:R0:W-:Y:S01]  /*9350*/  STG.E.64 [R2.64], R24 ;  /* 0x0000001802007986 */ /* 0x0011e2000c101b24 */
[----:B------:R-:W-:Y:S05]  /*9360*/  BRA `(.L_x_619) ;  /* 0x0000002000007947 */ /* 0x000fea0003800000 */
.L_x_645:
[----:B------:R-:W0:Y:S02]  /*9370*/  F2I.FTZ.U32.TRUNC.NTZ R5, R24 ;  /* 0x0000001800057305 */ /* 0x000e24000021f000 */
[----:B0-----:R0:W-:Y:S02]  /*9380*/  STG.E [R2.64], R5 ;  /* 0x0000000502007986 */ /* 0x0011e4000c101924 */
.L_x_619:
[----:B------:R-:W-:-:S04]  /*9390*/  IADD3 R19, R19, 0x80, RZ ;  /* 0x0000008013137810 */ /* 0x000fc80007ffe0ff */
[----:B------:R-:W-:-:S13]  /*93a0*/  ISETP.GE.AND P0, PT, R19, R29, PT ;  /* 0x0000001d1300720c */ /* 0x000fda0003f06270 */
[----:B------:R-:W-:Y:S05]  /*93b0*/  @P0 BRA `(.L_x_613) ;  /* 0x00000ec000000947 */ /* 0x000fea0003800000 */
[----:B0-----:R-:W-:Y:S01]  /*93c0*/  IMAD R0, R26, 0x200, R19 ;  /* 0x000002001a007824 */ /* 0x001fe200078e0213 */
[----:B------:R-:W-:-:S03]  /*93d0*/  PRMT R3, R18, 0x9910, RZ ;  /* 0x0000991012037816 */ /* 0x000fc600000000ff */
        /* <DEDUP_REMOVED lines=17> */
.L_x_650:
[----:B------:R-:W0:Y:S02]  /*94f0*/  F2I.S64.TRUNC R16, R16 ;  /* 0x0000001000107311 */ /* 0x000e24000020d900 */
[----:B0-----:R-:W-:-:S05]  /*9500*/  IMAD.MOV.U32 R5, RZ, RZ, R16 ;  /* 0x000000ffff057224 */ /* 0x001fca00078e0010 */
[----:B------:R0:W-:Y:S01]  /*9510*/  STG.E.U8 [R2.64], R5 ;  /* 0x0000000502007986 */ /* 0x0001e2000c101124 */
[----:B------:R-:W-:Y:S05]  /*9520*/  BRA `(.L_x_652) ;  /* 0x00000d4000007947 */ /* 0x000fea0003800000 */
.L_x_649:
        /* <DEDUP_REMOVED lines=9> */
.L_x_654:
[----:B------:R-:W0:Y:S02]  /*95c0*/  F2I.FTZ.TRUNC.NTZ R5, R16 ;  /* 0x0000001000057305 */ /* 0x000e24000021f100 */
[----:B0-----:R0:W-:Y:S01]  /*95d0*/  STG.E [R2.64], R5 ;  /* 0x0000000502007986 */ /* 0x0011e2000c101924 */
[----:B------:R-:W-:Y:S05]  /*95e0*/  BRA `(.L_x_652) ;  /* 0x00000c8000007947 */ /* 0x000fea0003800000 */
.L_x_653:
[----:B------:R-:W0:Y:S02]  /*95f0*/  F2I.FTZ.TRUNC.NTZ R5, R16 ;  /* 0x0000001000057305 */ /* 0x000e24000021f100 */
[----:B0-----:R0:W-:Y:S01]  /*9600*/  STG.E.U16 [R2.64], R5 ;  /* 0x0000000502007986 */ /* 0x0011e2000c101524 */
[----:B------:R-:W-:Y:S05]  /*9610*/  BRA `(.L_x_652) ;  /* 0x00000c5000007947 */ /* 0x000fea0003800000 */
.L_x_648:
        /* <DEDUP_REMOVED lines=8> */
.L_x_656:
[----:B------:R-:W-:-:S05]  /*96a0*/  F2FP.PACK_AB R16, RZ, R16 ;  /* 0x00000010ff10723e */ /* 0x000fca00000000ff */
[----:B------:R0:W-:Y:S01]  /*96b0*/  STG.E.U16 [R2.64], R16 ;  /* 0x0000001002007986 */ /* 0x0001e2000c101524 */
[----:B------:R-:W-:Y:S05]  /*96c0*/  BRA `(.L_x_652) ;  /* 0x00000ba000007947 */ /* 0x000fea0003800000 */
.L_x_655:
        /* <DEDUP_REMOVED lines=8> */
.L_x_658:
[----:B------:R-:W-:-:S05]  /*9750*/  F2FP.PACK_AB R17, R17, R16 ;  /* 0x000000101111723e */ /* 0x000fca00000000ff */
[----:B------:R0:W-:Y:S01]  /*9760*/  STG.E [R2.64], R17 ;  /* 0x0000001102007986 */ /* 0x0001e2000c101924 */
[----:B------:R-:W-:Y:S05]  /*9770*/  BRA `(.L_x_652) ;  /* 0x00000af000007947 */ /* 0x000fea0003800000 */
.L_x_657:
[----:B------:R-:W-:-:S06]  /*9780*/  FMUL.FTZ R4, R16, 1 ;  /* 0x3f80000010047820 */ /* 0x000fcc0000410000 */
[----:B------:R-:W0:Y:S02]  /*9790*/  F2F.F64.F32 R4, R4 ;  /* 0x0000000400047310 */ /* 0x000e240000201800 */
[----:B0-----:R0:W-:Y:S01]  /*97a0*/  STG.E.64 [R2.64], R4 ;  /* 0x0000000402007986 */ /* 0x0011e2000c101b24 */
[----:B------:R-:W-:Y:S05]  /*97b0*/  BRA `(.L_x_652) ;  /* 0x00000ab000007947 */ /* 0x000fea0003800000 */
.L_x_647:
        /* <DEDUP_REMOVED lines=14> */
.L_x_661:
[----:B------:R-:W-:Y:S02]  /*98a0*/  FMUL.FTZ R6, R17, 1 ;  /* 0x3f80000011067820 */ /* 0x000fe40000410000 */
[----:B------:R-:W-:-:S04]  /*98b0*/  FMUL.FTZ R4, R16, 1 ;  /* 0x3f80000010047820 */ /* 0x000fc80000410000 */
[----:B------:R-:W-:Y:S08]  /*98c0*/  F2F.F64.F32 R6, R6 ;  /* 0x0000000600067310 */ /* 0x000ff00000201800 */
[----:B------:R-:W0:Y:S02]  /*98d0*/  F2F.F64.F32 R4, R4 ;  /* 0x0000000400047310 */ /* 0x000e240000201800 */
[----:B0-----:R0:W-:Y:S01]  /*98e0*/  STG.E.128 [R2.64], R4 ;  /* 0x0000000402007986 */ /* 0x0011e2000c101d24 */
[----:B------:R-:W-:Y:S05]  /*98f0*/  BRA `(.L_x_652) ;  /* 0x0000097000007947 */ /* 0x000fea0003800000 */
.L_x_660:
        /* <DEDUP_REMOVED lines=20> */
.L_x_665:
[----:B------:R-:W-:Y:S05]  /*9a40*/  BSYNC B0 ;  /* 0x0000000000007941 */ /* 0x000fea0003800000 */
.L_x_664:
[----:B------:R-:W-:-:S05]  /*9a50*/  LOP3.LUT R7, R0, R7, RZ, 0xfc, !PT ;  /* 0x0000000700077212 */ /* 0x000fca00078efcff */
[----:B------:R0:W-:Y:S01]  /*9a60*/  STG.E.U8 [R2.64], R7 ;  /* 0x0000000702007986 */ /* 0x0001e2000c101124 */
[----:B------:R-:W-:Y:S05]  /*9a70*/  BRA `(.L_x_652) ;  /* 0x000007f000007947 */ /* 0x000fea0003800000 */
.L_x_663:
        /* <DEDUP_REMOVED lines=12> */
.L_x_667:
[----:B------:R-:W-:Y:S01]  /*9b40*/  IMAD.MOV.U32 R0, RZ, RZ, 0x7f ;  /* 0x0000007fff007424 */ /* 0x000fe200078e00ff */
[----:B------:R-:W-:-:S04]  /*9b50*/  ISETP.GT.U32.AND P0, PT, R4, 0x7f800000, PT ;  /* 0x7f8000000400780c */ /* 0x000fc80003f04070 */
[----:B------:R-:W-:-:S04]  /*9b60*/  SEL R0, R0, 0x7c, P0 ;  /* 0x0000007c00007807 */ /* 0x000fc80000000000 */
.L_x_668:
[----:B------:R-:W-:Y:S05]  /*9b70*/  BSYNC B0 ;  /* 0x0000000000007941 */ /* 0x000fea0003800000 */
.L_x_666:
[----:B------:R-:W-:-:S04]  /*9b80*/  LOP3.LUT R16, R16, 0x80000000, RZ, 0xc0, !PT ;  /* 0x8000000010107812 */ /* 0x000fc800078ec0ff */
[----:B------:R-:W-:-:S04]  /*9b90*/  SHF.R.U32.HI R5, RZ, 0x18, R16 ;  /* 0x00000018ff057819 */ /* 0x000fc80000011610 */
[----:B------:R-:W-:-:S05]  /*9ba0*/  LOP3.LUT R5, R0, R5, RZ, 0xfc, !PT ;  /* 0x0000000500057212 */ /* 0x000fca00078efcff */
[----:B------:R0:W-:Y:S01]  /*9bb0*/  STG.E.U8 [R2.64], R5 ;  /* 0x0000000502007986 */ /* 0x0001e2000c101124 */
[----:B------:R-:W-:Y:S05]  /*9bc0*/  BRA `(.L_x_652) ;  /* 0x000006a000007947 */ /* 0x000fea0003800000 */
.L_x_662:
[----:B------:R-:W-:-:S05]  /*9bd0*/  F2FP.BF16.PACK_AB R16, RZ, R16 ;  /* 0x00000010ff10723e */ /* 0x000fca00000010ff */
[----:B------:R0:W-:Y:S01]  /*9be0*/  STG.E.U16 [R2.64], R16 ;  /* 0x0000001002007986 */ /* 0x0001e2000c101524 */
[----:B------:R-:W-:Y:S05]  /*9bf0*/  BRA `(.L_x_652) ;  /* 0x0000067000007947 */ /* 0x000fea0003800000 */
.L_x_659:
        /* <DEDUP_REMOVED lines=11> */
.L_x_671:
        /* <DEDUP_REMOVED lines=16> */
.L_x_674:
[----:B------:R-:W-:-:S04]  /*9db0*/  LOP3.LUT R16, R16, 0x80000000, RZ, 0xc0, !PT ;  /* 0x8000000010107812 */ /* 0x000fc800078ec0ff */
[----:B------:R-:W-:-:S04]  /*9dc0*/  SHF.R.U32.HI R5, RZ, 0x18, R16 ;  /* 0x00000018ff057819 */ /* 0x000fc80000011610 */
[----:B------:R-:W-:-:S04]  /*9dd0*/  LOP3.LUT R4, R4, R5, RZ, 0xfc, !PT ;  /* 0x0000000504047212 */ /* 0x000fc800078efcff */
[----:B------:R-:W-:Y:S02]  /*9de0*/  PRMT R0, R4, 0x7610, R0 ;  /* 0x0000761004007816 */ /* 0x000fe40000000000 */
.L_x_673:
[----:B------:R-:W-:Y:S05]  /*9df0*/  BSYNC B0 ;  /* 0x0000000000007941 */ /* 0x000fea0003800000 */
.L_x_672:
[----:B------:R0:W-:Y:S01]  /*9e00*/  STG.E.U8 [R2.64], R0 ;  /* 0x0000000002007986 */ /* 0x0001e2000c101124 */
[----:B------:R-:W-:Y:S05]  /*9e10*/  BRA `(.L_x_652) ;  /* 0x0000045000007947 */ /* 0x000fea0003800000 */
.L_x_670:
        /* <DEDUP_REMOVED lines=16> */
.L_x_677:
[----:B------:R-:W-:-:S04]  /*9f20*/  LOP3.LUT R16, R16, 0x80000000, RZ, 0xc0, !PT ;  /* 0x8000000010107812 */ /* 0x000fc800078ec0ff */
[----:B------:R-:W-:-:S04]  /*9f30*/  SHF.R.U32.HI R5, RZ, 0x18, R16 ;  /* 0x00000018ff057819 */ /* 0x000fc80000011610 */
[----:B------:R-:W-:-:S04]  /*9f40*/  LOP3.LUT R4, R4, R5, RZ, 0xfc, !PT ;  /* 0x0000000504047212 */ /* 0x000fc800078efcff */
[----:B------:R-:W-:Y:S02]  /*9f50*/  PRMT R0, R4, 0x7610, R0 ;  /* 0x0000761004007816 */ /* 0x000fe40000000000 */
.L_x_676:
[----:B------:R-:W-:Y:S05]  /*9f60*/  BSYNC B0 ;  /* 0x0000000000007941 */ /* 0x000fea0003800000 */
.L_x_675:
[----:B------:R0:W-:Y:S01]  /*9f70*/  STG.E.U8 [R2.64], R0 ;  /* 0x0000000002007986 */ /* 0x0001e2000c101124 */
[----:B------:R-:W-:Y:S05]  /*9f80*/  BRA `(.L_x_652) ;  /* 0x000002e000007947 */ /* 0x000fea0003800000 */
.L_x_669:
        /* <DEDUP_REMOVED lines=21> */
.L_x_651:
        /* <DEDUP_REMOVED lines=20> */
.L_x_679:
[----:B------:R-:W0:Y:S02]  /*a220*/  F2I.U64.TRUNC R16, R16 ;  /* 0x0000001000107311 */ /* 0x000e24000020d800 */
[----:B0-----:R0:W-:Y:S01]  /*a230*/  STG.E.64 [R2.64], R16 ;  /* 0x0000001002007986 */ /* 0x0011e2000c101b24 */
[----:B------:R-:W-:Y:S05]  /*a240*/  BRA `(.L_x_652) ;  /* 0x0000002000007947 */ /* 0x000fea0003800000 */
.L_x_678:
[----:B------:R-:W0:Y:S02]  /*a250*/  F2I.FTZ.U32.TRUNC.NTZ R5, R16 ;  /* 0x0000001000057305 */ /* 0x000e24000021f000 */
[----:B0-----:R0:W-:Y:S02]  /*a260*/  STG.E [R2.64], R5 ;  /* 0x0000000502007986 */ /* 0x0011e4000c101924 */
.L_x_652:
[----:B------:R-:W-:Y:S02]  /*a270*/  IADD3 R19, R19, 0x80, RZ ;  /* 0x0000008013137810 */ /* 0x000fe40007ffe0ff */
.L_x_613:
[----:B------:R-:W-:Y:S05]  /*a280*/  BSYNC B6 ;  /* 0x0000000000067941 */ /* 0x000fea0003800000 */
.L_x_612:
[----:B------:R-:W-:-:S13]  /*a290*/  ISETP.GE.AND P0, PT, R19, R29, PT ;  /* 0x0000001d1300720c */ /* 0x000fda0003f06270 */
[----:B------:R-:W-:Y:S05]  /*a2a0*/  @P0 EXIT ;  /* 0x000000000000094d */ /* 0x000fea0003800000 */
[----:B0-----:R-:W0:Y:S01]  /*a2b0*/  S2R R0, SR_CTAID.X ;  /* 0x0000000000007919 */ /* 0x001e220000002500 */
[----:B------:R-:W1:Y:S01]  /*a2c0*/  LDC.U8 R4, c[0x0][0x190] ;  /* 0x00006400ff047b82 */ /* 0x000e620000000000 */
[----:B0-----:R-:W-:Y:S01]  /*a2d0*/  IMAD R19, R0, 0x200, R19 ;  /* 0x0000020000137824 */ /* 0x001fe200078e0213 */
[----:B-1----:R-:W-:-:S03]  /*a2e0*/  PRMT R0, R4, 0x9910, RZ ;  /* 0x0000991004007816 */ /* 0x002fc600000000ff */
        /* <DEDUP_REMOVED lines=16> */
.L_x_683:
[----:B------:R-:W0:Y:S02]  /*a3f0*/  F2I.S64.TRUNC R22, R22 ;  /* 0x0000001600167311 */ /* 0x000e24000020d900 */
[----:B0-----:R-:W-:-:S05]  /*a400*/  IMAD.MOV.U32 R5, RZ, RZ, R22 ;  /* 0x000000ffff057224 */ /* 0x001fca00078e0016 */
[----:B------:R-:W-:Y:S01]  /*a410*/  STG.E.U8 [R2.64], R5 ;  /* 0x0000000502007986 */ /* 0x000fe2000c101124 */
[----:B------:R-:W-:Y:S05]  /*a420*/  EXIT ;  /* 0x000000000000794d */ /* 0x000fea0003800000 */
.L_x_682:
        /* <DEDUP_REMOVED lines=9> */
.L_x_686:
[----:B------:R-:W0:Y:S02]  /*a4c0*/  F2I.FTZ.TRUNC.NTZ R5, R22 ;  /* 0x0000001600057305 */ /* 0x000e24000021f100 */
[----:B0-----:R-:W-:Y:S01]  /*a4d0*/  STG.E [R2.64], R5 ;  /* 0x0000000502007986 */ /* 0x001fe2000c101924 */
[----:B------:R-:W-:Y:S05]  /*a4e0*/  EXIT ;  /* 0x000000000000794d */ /* 0x000fea0003800000 */
.L_x_685:
[----:B------:R-:W0:Y:S02]  /*a4f0*/  F2I.FTZ.TRUNC.NTZ R5, R22 ;  /* 0x0000001600057305 */ /* 0x000e24000021f100 */
[----:B0-----:R-:W-:Y:S01]  /*a500*/  STG.E.U16 [R2.64], R5 ;  /* 0x0000000502007986 */ /* 0x001fe2000c101524 */
[----:B------:R-:W-:Y:S05]  /*a510*/  EXIT ;  /* 0x000000000000794d */ /* 0x000fea0003800000 */
.L_x_681:
        /* <DEDUP_REMOVED lines=8> */
.L_x_688:
[----:B------:R-:W-:-:S05]  /*a5a0*/  F2FP.PACK_AB R22, RZ, R22 ;  /* 0x00000016ff16723e */ /* 0x000fca00000000ff */
[----:B------:R-:W-:Y:S01]  /*a5b0*/  STG.E.U16 [R2.64], R22 ;  /* 0x0000001602007986 */ /* 0x000fe2000c101524 */
[----:B------:R-:W-:Y:S05]  /*a5c0*/  EXIT ;  /* 0x000000000000794d */ /* 0x000fea0003800000 */
.L_x_687:
        /* <DEDUP_REMOVED lines=8> */
.L_x_690:
[----:B------:R-:W-:-:S05]  /*a650*/  F2FP.PACK_AB R23, R23, R22 ;  /* 0x000000161717723e */ /* 0x000fca00000000ff */
[----:B------:R-:W-:Y:S01]  /*a660*/  STG.E [R2.64], R23 ;  /* 0x0000001702007986 */ /* 0x000fe2000c101924 */
[----:B------:R-:W-:Y:S05]  /*a670*/  EXIT ;  /* 0x000000000000794d */ /* 0x000fea0003800000 */
.L_x_689:
[----:B------:R-:W-:-:S06]  /*a680*/  FMUL.FTZ R4, R22, 1 ;  /* 0x3f80000016047820 */ /* 0x000fcc0000410000 */
[----:B------:R-:W0:Y:S02]  /*a690*/  F2F.F64.F32 R4, R4 ;  /* 0x0000000400047310 */ /* 0x000e240000201800 */
[----:B0-----:R-:W-:Y:S01]  /*a6a0*/  STG.E.64 [R2.64], R4 ;  /* 0x0000000402007986 */ /* 0x001fe2000c101b24 */
[----:B------:R-:W-:Y:S05]  /*a6b0*/  EXIT ;  /* 0x000000000000794d */ /* 0x000fea0003800000 */
.L_x_680:
        /* <DEDUP_REMOVED lines=14> */
.L_x_693:
[----:B------:R-:W-:Y:S02]  /*a7a0*/  FMUL.FTZ R6, R23, 1 ;  /* 0x3f80000017067820 */ /* 0x000fe40000410000 */
[----:B------:R-:W-:-:S04]  /*a7b0*/  FMUL.FTZ R4, R22, 1 ;  /* 0x3f80000016047820 */ /* 0x000fc80000410000 */
[----:B------:R-:W-:Y:S08]  /*a7c0*/  F2F.F64.F32 R6, R6 ;  /* 0x0000000600067310 */ /* 0x000ff00000201800 */
[----:B------:R-:W0:Y:S02]  /*a7d0*/  F2F.F64.F32 R4, R4 ;  /* 0x0000000400047310 */ /* 0x000e240000201800 */
[----:B0-----:R-:W-:Y:S01]  /*a7e0*/  STG.E.128 [R2.64], R4 ;  /* 0x0000000402007986 */ /* 0x001fe2000c101d24 */
[----:B------:R-:W-:Y:S05]  /*a7f0*/  EXIT ;  /* 0x000000000000794d */ /* 0x000fea0003800000 */
.L_x_692:
        /* <DEDUP_REMOVED lines=20> */
.L_x_697:
[----:B------:R-:W-:Y:S05]  /*a940*/  BSYNC B0 ;  /* 0x0000000000007941 */ /* 0x000fea0003800000 */
.L_x_696:
[----:B------:R-:W-:-:S05]  /*a950*/  LOP3.LUT R7, R0, R7, RZ, 0xfc, !PT ;  /* 0x0000000700077212 */ /* 0x000fca00078efcff */
[----:B------:R-:W-:Y:S01]  /*a960*/  STG.E.U8 [R2.64], R7 ;  /* 0x0000000702007986 */ /* 0x000fe2000c101124 */
[----:B------:R-:W-:Y:S05]  /*a970*/  EXIT ;  /* 0x000000000000794d */ /* 0x000fea0003800000 */
.L_x_695:
        /* <DEDUP_REMOVED lines=12> */
.L_x_699:
[----:B------:R-:W-:Y:S01]  /*aa40*/  IMAD.MOV.U32 R0, RZ, RZ, 0x7f ;  /* 0x0000007fff007424 */ /* 0x000fe200078e00ff */
[----:B------:R-:W-:-:S04]  /*aa50*/  ISETP.GT.U32.AND P0, PT, R4, 0x7f800000, PT ;  /* 0x7f8000000400780c */ /* 0x000fc80003f04070 */
[----:B------:R-:W-:-:S04]  /*aa60*/  SEL R0, R0, 0x7c, P0 ;  /* 0x0000007c00007807 */ /* 0x000fc80000000000 */
.L_x_700:
[----:B------:R-:W-:Y:S05]  /*aa70*/  BSYNC B0 ;  /* 0x0000000000007941 */ /* 0x000fea0003800000 */
.L_x_698:
[----:B------:R-:W-:-:S04]  /*aa80*/  LOP3.LUT R22, R22, 0x80000000, RZ, 0xc0, !PT ;  /* 0x8000000016167812 */ /* 0x000fc800078ec0ff */
[----:B------:R-:W-:-:S04]  /*aa90*/  SHF.R.U32.HI R5, RZ, 0x18, R22 ;  /* 0x00000018ff057819 */ /* 0x000fc80000011616 */
[----:B------:R-:W-:-:S05]  /*aaa0*/  LOP3.LUT R5, R0, R5, RZ, 0xfc, !PT ;  /* 0x0000000500057212 */ /* 0x000fca00078efcff */
[----:B------:R-:W-:Y:S01]  /*aab0*/  STG.E.U8 [R2.64], R5 ;  /* 0x0000000502007986 */ /* 0x000fe2000c101124 */
[----:B------:R-:W-:Y:S05]  /*aac0*/  EXIT ;  /* 0x000000000000794d */ /* 0x000fea0003800000 */
.L_x_694:
[----:B------:R-:W-:-:S05]  /*aad0*/  F2FP.BF16.PACK_AB R22, RZ, R22 ;  /* 0x00000016ff16723e */ /* 0x000fca00000010ff */
[----:B------:R-:W-:Y:S01]  /*aae0*/  STG.E.U16 [R2.64], R22 ;  /* 0x0000001602007986 */ /* 0x000fe2000c101524 */
[----:B------:R-:W-:Y:S05]  /*aaf0*/  EXIT ;  /* 0x000000000000794d */ /* 0x000fea0003800000 */
.L_x_691:
        /* <DEDUP_REMOVED lines=11> */
.L_x_703:
        /* <DEDUP_REMOVED lines=16> */
.L_x_706:
[----:B------:R-:W-:-:S04]  /*acb0*/  LOP3.LUT R22, R22, 0x80000000, RZ, 0xc0, !PT ;  /* 0x8000000016167812 */ /* 0x000fc800078ec0ff */
[----:B------:R-:W-:-:S04]  /*acc0*/  SHF.R.U32.HI R5, RZ, 0x18, R22 ;  /* 0x00000018ff057819 */ /* 0x000fc80000011616 */
[----:B------:R-:W-:-:S04]  /*acd0*/  LOP3.LUT R4, R4, R5, RZ, 0xfc, !PT ;  /* 0x0000000504047212 */ /* 0x000fc800078efcff */
[----:B------:R-:W-:Y:S02]  /*ace0*/  PRMT R0, R4, 0x7610, R0 ;  /* 0x0000761004007816 */ /* 0x000fe40000000000 */
.L_x_705:
[----:B------:R-:W-:Y:S05]  /*acf0*/  BSYNC B0 ;  /* 0x0000000000007941 */ /* 0x000fea0003800000 */
.L_x_704:
[----:B------:R-:W-:Y:S01]  /*ad00*/  STG.E.U8 [R2.64], R0 ;  /* 0x0000000002007986 */ /* 0x000fe2000c101124 */
[----:B------:R-:W-:Y:S05]  /*ad10*/  EXIT ;  /* 0x000000000000794d */ /* 0x000fea0003800000 */
.L_x_702:
        /* <DEDUP_REMOVED lines=16> */
.L_x_709:
[----:B------:R-:W-:-:S04]  /*ae20*/  LOP3.LUT R22, R22, 0x80000000, RZ, 0xc0, !PT ;  /* 0x8000000016167812 */ /* 0x000fc800078ec0ff */
[----:B------:R-:W-:-:S04]  /*ae30*/  SHF.R.U32.HI R5, RZ, 0x18, R22 ;  /* 0x00000018ff057819 */ /* 0x000fc80000011616 */
[----:B------:R-:W-:-:S04]  /*ae40*/  LOP3.LUT R4, R4, R5, RZ, 0xfc, !PT ;  /* 0x0000000504047212 */ /* 0x000fc800078efcff */
[----:B------:R-:W-:Y:S02]  /*ae50*/  PRMT R0, R4, 0x7610, R0 ;  /* 0x0000761004007816 */ /* 0x000fe40000000000 */
.L_x_708:
[----:B------:R-:W-:Y:S05]  /*ae60*/  BSYNC B0 ;  /* 0x0000000000007941 */ /* 0x000fea0003800000 */
.L_x_707:
[----:B------:R-:W-:Y:S01]  /*ae70*/  STG.E.U8 [R2.64], R0 ;  /* 0x0000000002007986 */ /* 0x000fe2000c101124 */
[----:B------:R-:W-:Y:S05]  /*ae80*/  EXIT ;  /* 0x000000000000794d */ /* 0x000fea0003800000 */
.L_x_701:
        /* <DEDUP_REMOVED lines=21> */
.L_x_684:
        /* <DEDUP_REMOVED lines=20> */
.L_x_711:
[----:B------:R-:W0:Y:S02]  /*b120*/  F2I.U64.TRUNC R22, R22 ;  /* 0x0000001600167311 */ /* 0x000e24000020d800 */
[----:B0-----:R-:W-:Y:S01]  /*b130*/  STG.E.64 [R2.64], R22 ;  /* 0x0000001602007986 */ /* 0x001fe2000c101b24 */
[----:B------:R-:W-:Y:S05]  /*b140*/  EXIT ;  /* 0x000000000000794d */ /* 0x000fea0003800000 */
.L_x_710:
[----:B------:R-:W0:Y:S02]  /*b150*/  F2I.FTZ.U32.TRUNC.NTZ R5, R22 ;  /* 0x0000001600057305 */ /* 0x000e24000021f000 */
[----:B0-----:R-:W-:Y:S01]  /*b160*/  STG.E [R2.64], R5 ;  /* 0x0000000502007986 */ /* 0x001fe2000c101924 */
[----:B------:R-:W-:Y:S05]  /*b170*/  EXIT ;  /* 0x000000000000794d */ /* 0x000fea0003800000 */
.L_x_712:
        /* <DEDUP_REMOVED lines=16> */
.L_x_4300:


//--------------------- .text._ZN2at6native18elementwise_kernelILi128ELi2EZNS0_22gpu_kernel_impl_nocastIZZZNS0_54_GLOBAL__N__7dbc7496_16_ComplexKernel_cu_b2145a98_310717polar_kernel_cudaERNS_14TensorIteratorEENKUlvE_clEvENKUlvE0_clEvEUlffE_EEvRNS_18TensorIteratorBaseERKT_EUliE_EEviT1_ --------------------------
	.section	.text._ZN2at6native18elementwise_kernelILi128ELi2EZNS0_22gpu_kernel_impl_nocastIZZZNS0_54_GLOBAL__N__7dbc7496_16_ComplexKernel_cu_b2145a98_310717polar_kernel_cudaERNS_14TensorIteratorEENKUlvE_clEvENKUlvE0_clEvEUlffE_EEvRNS_18TensorIteratorBaseERKT_EUliE_EEviT1_,"ax",@progbits
	.sectioninfo	@"SHI_REGISTERS=15"
	.align	128
        .global         _ZN2at6native18elementwise_kernelILi128ELi2EZNS0_22gpu_kernel_impl_nocastIZZZNS0_54_GLOBAL__N__7dbc7496_16_ComplexKernel_cu_b2145a98_310717polar_kernel_cudaERNS_14TensorIteratorEENKUlvE_clEvENKUlvE0_clEvEUlffE_EEvRNS_18TensorIteratorBaseERKT_EUliE_EEviT1_
        .type           _ZN2at6native18elementwise_kernelILi128ELi2EZNS0_22gpu_kernel_impl_nocastIZZZNS0_54_GLOBAL__N__7dbc7496_16_ComplexKernel_cu_b2145a98_310717polar_kernel_cudaERNS_14TensorIteratorEENKUlvE_clEvENKUlvE0_clEvEUlffE_EEvRNS_18TensorIteratorBaseERKT_EUliE_EEviT1_,@function
        .size           _ZN2at6native18elementwise_kernelILi128ELi2EZNS0_22gpu_kernel_impl_nocastIZZZNS0_54_GLOBAL__N__7dbc7496_16_ComplexKernel_cu_b2145a98_310717polar_kernel_cudaERNS_14TensorIteratorEENKUlvE_clEvENKUlvE0_clEvEUlffE_EEvRNS_18TensorIteratorBaseERKT_EUliE_EEviT1_,(.L_x_4301 - _ZN2at6native18elementwise_kernelILi128ELi2EZNS0_22gpu_kernel_impl_nocastIZZZNS0_54_GLOBAL__N__7dbc7496_16_ComplexKernel_cu_b2145a98_310717polar_kernel_cudaERNS_14TensorIteratorEENKUlvE_clEvENKUlvE0_clEvEUlffE_EEvRNS_18TensorIteratorBaseERKT_EUliE_EEviT1_)
        .other          _ZN2at6native18elementwise_kernelILi128ELi2EZNS0_22gpu_kernel_impl_nocastIZZZNS0_54_GLOBAL__N__7dbc7496_16_ComplexKernel_cu_b2145a98_310717polar_kernel_cudaERNS_14TensorIteratorEENKUlvE_clEvENKUlvE0_clEvEUlffE_EEvRNS_18TensorIteratorBaseERKT_EUliE_EEviT1_,@"STO_CUDA_ENTRY STV_DEFAULT"
_ZN2at6native18elementwise_kernelILi128ELi2EZNS0_22gpu_kernel_impl_nocastIZZZNS0_54_GLOBAL__N__7dbc7496_16_ComplexKernel_cu_b2145a98_310717polar_kernel_cudaERNS_14TensorIteratorEENKUlvE_clEvENKUlvE0_clEvEUlffE_EEvRNS_18TensorIteratorBaseERKT_EUliE_EEviT1_:
.text._ZN2at6native18elementwise_kernelILi128ELi2EZNS0_22gpu_kernel_impl_nocastIZZZNS0_54_GLOBAL__N__7dbc7496_16_ComplexKernel_cu_b2145a98_310717polar_kernel_cudaERNS_14TensorIteratorEENKUlvE_clEvENKUlvE0_clEvEUlffE_EEvRNS_18TensorIteratorBaseERKT_EUliE_EEviT1_:
[----:B------:R-:W-:Y:S02]  /*0000*/  MOV R1, c[0x0][0x28] ;  /* 0x00000a0000017a02 */ /* 0x000fe40000000f00 */
[----:B------:R-:W0:Y:S01]  /*0010*/  S2R R0, SR_CTAID.X ;  /* 0x0000000000007919 */ /* 0x000e220000002500 */
[----:B------:R-:W-:Y:S01]  /*0020*/  ULDC.64 UR4, c[0x0][0x118] ;  /* 0x0000460000047ab9 */ /* 0x000fe20000000a00 */
[----:B------:R-:W-:Y:S02]  /*0030*/  BSSY B0, `(.L_x_713) ;  /* 0x0000112000007945 */ /* 0x000fe40003800000 */
[----:B------:R-:W0:Y:S02]  /*0040*/  S2R R3, SR_TID.X ;  /* 0x0000000000037919 */ /* 0x000e240000002100 */
[----:B0-----:R-:W-:-:S04]  /*0050*/  LEA R0, R0, R3, 0x8 ;  /* 0x0000000300007211 */ /* 0x001fc800078e40ff */
[----:B------:R-:W-:Y:S02]  /*0060*/  ISETP.GE.AND P0, PT, R0, c[0x0][0x160], PT ;  /* 0x0000580000007a0c */ /* 0x000fe40003f06270 */
[----:B------:R-:W-:-:S11]  /*0070*/  MOV R9, R0 ;  /* 0x0000000000097202 */ /* 0x000fd60000000f00 */
[----:B------:R-:W-:Y:S05]  /*0080*/  @P0 BRA `(.L_x_714) ;  /* 0x000010c000000947 */ /* 0x000fea0003800000 */
[----:B------:R-:W-:Y:S01]  /*0090*/  ISETP.NE.AND P0, PT, RZ, c[0x0][0x168], PT ;  /* 0x00005a00ff007a0c */ /* 0x000fe20003f05270 */
[----:B------:R-:W-:Y:S01]  /*00a0*/  HFMA2.MMA R4, -RZ, RZ, 0, 0 ;  /* 0x00000000ff047435 */ /* 0x000fe200000001ff */
[----:B------:R-:W-:-:S11]  /*00b0*/  CS2R R2, SRZ ;  /* 0x0000000000027805 */ /* 0x000fd6000001ff00 */
[----:B------:R-:W-:Y:S05]  /*00c0*/  @!P0 BRA `(.L_x_715) ;  /* 0x00000f9000008947 */ /* 0x000fea0003800000 */
[----:B------:R-:W-:Y:S02]  /*00d0*/  MOV R2, RZ ;  /* 0x000000ff00027202 */ /* 0x000fe40000000f00 */
[----:B------:R-:W-:Y:S02]  /*00e0*/  MOV R3, R9 ;  /* 0x0000000900037202 */ /* 0x000fe40000000f00 */
[----:B------:R-:W-:-:S03]  /*00f0*/  MOV R5, c[0x0][0x168] ;  /* 0x00005a0000057a02 */ /* 0x000fc60000000f00 */
[----:B------:R-:W-:Y:S01]  /*0100*/  IMAD.HI.U32 R6, R9, c[0x0][0x170], R2 ;  /* 0x00005c0009067a27 */ /* 0x000fe200078e0002 */
[----:B------:R-:W-:-:S04]  /*0110*/  ISETP.NE.AND P0, PT, R5, 0x1, PT ;  /* 0x000000010500780c */ /* 0x000fc80003f05270 */
[----:B------:R-:W-:-:S04]  /*0120*/  SHF.R.U32.HI R7, RZ, c[0x0][0x174], R6 ;  /* 0x00005d00ff077a19 */ /* 0x000fc80000011606 */
[----:B------:R-:W-:-:S05]  /*0130*/  IADD3 R4, -R7, RZ, RZ ;  /* 0x000000ff07047210 */ /* 0x000fca0007ffe1ff */
[----:B------:R-:W-:-:S04]  /*0140*/  IMAD R4, R4, c[0x0][0x16c], R9 ;  /* 0x00005b0004047a24 */ /* 0x000fc800078e0209 */
[C---:B------:R-:W-:Y:S02]  /*0150*/  IMAD R2, R4.reuse, c[0x0][0x298], RZ ;  /* 0x0000a60004027a24 */ /* 0x040fe400078e02ff */
[C---:B------:R-:W-:Y:S02]  /*0160*/  IMAD R3, R4.reuse, c[0x0][0x29c], RZ ;  /* 0x0000a70004037a24 */ /* 0x040fe400078e02ff */
[----:B------:R-:W-:Y:S01]  /*0170*/  IMAD R4, R4, c[0x0][0x2a0], RZ ;  /* 0x0000a80004047a24 */ /* 0x000fe200078e02ff */
[----:B------:R-:W-:Y:S05]  /*0180*/  @!P0 BRA `(.L_x_715) ;  /* 0x00000ed000008947 */ /* 0x000fea0003800000 */
[----:B------:R-:W-:Y:S02]  /*0190*/  MOV R6, RZ ;  /* 0x000000ff00067202 */ /* 0x000fe40000000f00 */
[----:B------:R-:W-:-:S03]  /*01a0*/  ISETP.NE.AND P0, PT, R5, 0x2, PT ;  /* 0x000000020500780c */ /* 0x000fc60003f05270 */
[----:B------:R-:W-:-:S05]  /*01b0*/  IMAD.HI.U32 R8, R7, c[0x0][0x17c], R6 ;  /* 0x00005f0007087a27 */ /* 0x000fca00078e0006 */
[----:B------:R-:W-:-:S04]  /*01c0*/  SHF.R.U32.HI R9, RZ, c[0x0][0x180], R8 ;  /* 0x00006000ff097a19 */ /* 0x000fc80000011608 */
[----:B------:R-:W-:-:S05]  /*01d0*/  IADD3 R6, -R9, RZ, RZ ;  /* 0x000000ff09067210 */ /* 0x000fca0007ffe1ff */
[----:B------:R-:W-:-:S04]  /*01e0*/  IMAD R7, R6, c[0x0][0x178], R7 ;  /* 0x00005e0006077a24 */ /* 0x000fc800078e0207 */
[C---:B------:R-:W-:Y:S02]  /*01f0*/  IMAD R2, R7.reuse, c[0x0][0x2a4], R2 ;  /* 0x0000a90007027a24 */ /* 0x040fe400078e0202 */
[C---:B------:R-:W-:Y:S02]  /*0200*/  IMAD R3, R7.reuse, c[0x0][0x2a8], R3 ;  /* 0x0000aa0007037a24 */ /* 0x040fe400078e0203 */
[----:B------:R-:W-:Y:S01]  /*0210*/  IMAD R4, R7, c[0x0][0x2ac], R4 ;  /* 0x0000ab0007047a24 */ /* 0x000fe200078e0204 */
[----:B------:R-:W-:Y:S05]  /*0220*/  @!P0 BRA `(.L_x_715) ;  /* 0x00000e3000008947 */ /* 0x000fea0003800000 */
[----:B------:R-:W-:Y:S01]  /*0230*/  HFMA2.MMA R8, -RZ, RZ, 0, 0 ;  /* 0x00000000ff087435 */ /* 0x000fe200000001ff */
[----:B------:R-:W-:-:S09]  /*0240*/  ISETP.NE.AND P0, PT, R5, 0x3, PT ;  /* 0x000000030500780c */ /* 0x000fd20003f05270 */
        /* <DEDUP_REMOVED lines=211> */
[----:B------:R-:W-:Y:S02]  /*0f80*/  SHF.R.U32.HI R9, RZ, c[0x0][0x288], R8 ;  /* 0x0000a200ff097a19 */ /* 0x000fe40000011608 */
[----:B------:R-:W-:Y:S02]  /*0f90*/  @P0 MOV R8, RZ ;  /* 0x000000ff00080202 */ /* 0x000fe40000000f00 */
[----:B------:R-:W-:-:S03]  /*0fa0*/  IADD3 R6, -R9, RZ, RZ ;  /* 0x000000ff09067210 */ /* 0x000fc60007ffe1ff */
[----:B------:R-:W-:-:S04]  /*0fb0*/  @P0 IMAD.HI.U32 R5, R9, c[0x0][0x290], R8 ;  /* 0x0000a40009050a27 */ /* 0x000fc800078e0008 */
[----:B------:R-:W-:Y:S01]  /*0fc0*/  IMAD R7, R6, c[0x0][0x280], R7 ;  /* 0x0000a00006077a24 */ /* 0x000fe200078e0207 */
[----:B------:R-:W-:-:S03]  /*0fd0*/  @P0 SHF.R.U32.HI R5, RZ, c[0x0][0x294], R5 ;  /* 0x0000a500ff050a19 */ /* 0x000fc60000011605 */
[----:B------:R-:W-:Y:S01]  /*0fe0*/  IMAD R2, R7, c[0x0][0x3ac], R2 ;  /* 0x0000eb0007027a24 */ /* 0x000fe200078e0202 */
[----:B------:R-:W-:Y:S01]  /*0ff0*/  @P0 IADD3 R5, -R5, RZ, RZ ;  /* 0x000000ff05050210 */ /* 0x000fe20007ffe1ff */
[C---:B------:R-:W-:Y:S02]  /*1000*/  IMAD R3, R7.reuse, c[0x0][0x3b0], R3 ;  /* 0x0000ec0007037a24 */ /* 0x040fe400078e0203 */
[----:B------:R-:W-:Y:S02]  /*1010*/  IMAD R4, R7, c[0x0][0x3b4], R4 ;  /* 0x0000ed0007047a24 */ /* 0x000fe400078e0204 */
[----:B------:R-:W-:-:S04]  /*1020*/  @P0 IMAD R9, R5, c[0x0][0x28c], R9 ;  /* 0x0000a30005090a24 */ /* 0x000fc800078e0209 */
[C---:B------:R-:W-:Y:S02]  /*1030*/  @P0 IMAD R2, R9.reuse, c[0x0][0x3b8], R2 ;  /* 0x0000ee0009020a24 */ /* 0x040fe400078e0202 */
[C---:B------:R-:W-:Y:S02]  /*1040*/  @P0 IMAD R3, R9.reuse, c[0x0][0x3bc], R3 ;  /* 0x0000ef0009030a24 */ /* 0x040fe400078e0203 */
[----:B------:R-:W-:-:S05]  /*1050*/  @P0 IMAD R4, R9, c[0x0][0x3c0], R4 ;  /* 0x0000f00009040a24 */ /* 0x000fca00078e0204 */
.L_x_715:
[----:B------:R-:W-:-:S04]  /*1060*/  IADD3 R4, P0, R4, c[0x0][0x3d8], RZ ;  /* 0x0000f60004047a10 */ /* 0x000fc80007f1e0ff */
[----:B------:R-:W-:-:S05]  /*1070*/  IADD3.X R5, RZ, c[0x0][0x3dc], RZ, P0, !PT ;  /* 0x0000f700ff057a10 */ /* 0x000fca00007fe4ff */
[----:B------:R-:W2:Y:S01]  /*1080*/  LDG.E R4, [R4.64] ;  /* 0x0000000404047981 */ /* 0x000ea2000c1e1900 */
[----:B------:R-:W-:-:S04]  /*1090*/  IADD3 R6, P0, R3, c[0x0][0x3d0], RZ ;  /* 0x0000f40003067a10 */ /* 0x000fc80007f1e0ff */
[----:B------:R-:W-:-:S06]  /*10a0*/  IADD3.X R7, RZ, c[0x0][0x3d4], RZ, P0, !PT ;  /* 0x0000f500ff077a10 */ /* 0x000fcc00007fe4ff */
[----:B------:R-:W3:Y:S01]  /*10b0*/  LDG.E R7, [R6.64] ;  /* 0x0000000406077981 */ /* 0x000ee2000c1e1900 */
[----:B------:R-:W-:Y:S02]  /*10c0*/  IADD3 R2, P0, R2, c[0x0][0x3c8], RZ ;  /* 0x0000f20002027a10 */ /* 0x000fe40007f1e0ff */
[----:B------:R-:W-:Y:S02]  /*10d0*/  IADD3 R9, R0, 0x80, RZ ;  /* 0x0000008000097810 */ /* 0x000fe40007ffe0ff */
[----:B------:R-:W-:Y:S01]  /*10e0*/  IADD3.X R3, RZ, c[0x0][0x3cc], RZ, P0, !PT ;  /* 0x0000f300ff037a10 */ /* 0x000fe200007fe4ff */
[----:B--2---:R-:W-:-:S04]  /*10f0*/  FMUL.RZ R12, R4, 0.15915493667125701904 ;  /* 0x3e22f983040c7820 */ /* 0x004fc8000040c000 */
[----:B------:R-:W3:Y:S08]  /*1100*/  MUFU.SIN R10, R12 ;  /* 0x0000000c000a7308 */ /* 0x000ef00000000400 */
[----:B------:R-:W0:Y:S01]  /*1110*/  MUFU.COS R8, R12 ;  /* 0x0000000c00087308 */ /* 0x000e220000000000 */
[----:B---3--:R-:W-:Y:S02]  /*1120*/  FMUL.FTZ R11, R7, R10 ;  /* 0x0000000a070b7220 */ /* 0x008fe40000410000 */
[----:B0-----:R-:W-:-:S05]  /*1130*/  FMUL.FTZ R10, R8, R7 ;  /* 0x00000007080a7220 */ /* 0x001fca0000410000 */
[----:B------:R0:W-:Y:S02]  /*1140*/  STG.E.64 [R2.64], R10 ;  /* 0x0000000a02007986 */ /* 0x0001e4000c101b04 */
.L_x_714:
[----:B------:R-:W-:Y:S05]  /*1150*/  BSYNC B0 ;  /* 0x0000000000007941 */ /* 0x000fea0003800000 */
.L_x_713:
[----:B------:R-:W-:-:S13]  /*1160*/  ISETP.GE.AND P0, PT, R9, c[0x0][0x160], PT ;  /* 0x0000580009007a0c */ /* 0x000fda0003f06270 */
[----:B------:R-:W-:Y:S05]  /*1170*/  @P0 EXIT ;  /* 0x000000000000094d */ /* 0x000fea0003800000 */
[----:B------:R-:W-:Y:S01]  /*1180*/  ISETP.NE.AND P0, PT, RZ, c[0x0][0x168], PT ;  /* 0x00005a00ff007a0c */ /* 0x000fe20003f05270 */
[----:B------:R-:W-:Y:S01]  /*1190*/  HFMA2.MMA R0, -RZ, RZ, 0, 0 ;  /* 0x00000000ff007435 */ /* 0x000fe200000001ff */
[----:B0-----:R-:W-:-:S11]  /*11a0*/  CS2R R2, SRZ ;  /* 0x0000000000027805 */ /* 0x001fd6000001ff00 */
        /* <DEDUP_REMOVED lines=242> */
[C---:B------:R-:W-:Y:S01]  /*20d0*/  IMAD R0, R5.reuse, c[0x0][0x3ac], R0 ;  /* 0x0000eb0005007a24 */ /* 0x040fe200078e0200 */
[----:B------:R-:W-:Y:S01]  /*20e0*/  @P0 IADD3 R6, -R4, RZ, RZ ;  /* 0x000000ff04060210 */ /* 0x000fe20007ffe1ff */
[C---:B------:R-:W-:Y:S02]  /*20f0*/  IMAD R2, R5.reuse, c[0x0][0x3b0], R2 ;  /* 0x0000ec0005027a24 */ /* 0x040fe400078e0202 */
[----:B------:R-:W-:Y:S02]  /*2100*/  IMAD R3, R5, c[0x0][0x3b4], R3 ;  /* 0x0000ed0005037a24 */ /* 0x000fe400078e0203 */
[----:B------:R-:W-:-:S04]  /*2110*/  @P0 IMAD R7, R6, c[0x0][0x28c], R7 ;  /* 0x0000a30006070a24 */ /* 0x000fc800078e0207 */
[C---:B------:R-:W-:Y:S02]  /*2120*/  @P0 IMAD R0, R7.reuse, c[0x0][0x3b8], R0 ;  /* 0x0000ee0007000a24 */ /* 0x040fe400078e0200 */
[C---:B------:R-:W-:Y:S02]  /*2130*/  @P0 IMAD R2, R7.reuse, c[0x0][0x3bc], R2 ;  /* 0x0000ef0007020a24 */ /* 0x040fe400078e0202 */
[----:B------:R-:W-:-:S05]  /*2140*/  @P0 IMAD R3, R7, c[0x0][0x3c0], R3 ;  /* 0x0000f00007030a24 */ /* 0x000fca00078e0203 */
.L_x_716:
[----:B------:R-:W-:-:S04]  /*2150*/  IADD3 R4, P0, R3, c[0x0][0x3d8], RZ ;  /* 0x0000f60003047a10 */ /* 0x000fc80007f1e0ff */
[----:B------:R-:W-:-:S05]  /*2160*/  IADD3.X R5, RZ, c[0x0][0x3dc], RZ, P0, !PT ;  /* 0x0000f700ff057a10 */ /* 0x000fca00007fe4ff */
[----:B------:R-:W2:Y:S01]  /*2170*/  LDG.E R4, [R4.64] ;  /* 0x0000000404047981 */ /* 0x000ea2000c1e1900 */
[----:B------:R-:W-:-:S04]  /*2180*/  IADD3 R2, P0, R2, c[0x0][0x3d0], RZ ;  /* 0x0000f40002027a10 */ /* 0x000fc80007f1e0ff */
[----:B------:R-:W-:-:S06]  /*2190*/  IADD3.X R3, RZ, c[0x0][0x3d4], RZ, P0, !PT ;  /* 0x0000f500ff037a10 */ /* 0x000fcc00007fe4ff */
[----:B------:R-:W3:Y:S01]  /*21a0*/  LDG.E R3, [R2.64] ;  /* 0x0000000402037981 */ /* 0x000ee2000c1e1900 */
[----:B------:R-:W-:-:S04]  /*21b0*/  IADD3 R6, P0, R0, c[0x0][0x3c8], RZ ;  /* 0x0000f20000067a10 */ /* 0x000fc80007f1e0ff */
[----:B------:R-:W-:Y:S01]  /*21c0*/  IADD3.X R7, RZ, c[0x0][0x3cc], RZ, P0, !PT ;  /* 0x0000f300ff077a10 */ /* 0x000fe200007fe4ff */
[----:B--2---:R-:W-:-:S04]  /*21d0*/  FMUL.RZ R11, R4, 0.15915493667125701904 ;  /* 0x3e22f983040b7820 */ /* 0x004fc8000040c000 */
[----:B------:R-:W3:Y:S08]  /*21e0*/  MUFU.SIN R10, R11 ;  /* 0x0000000b000a7308 */ /* 0x000ef00000000400 */
[----:B------:R-:W0:Y:S01]  /*21f0*/  MUFU.COS R8, R11 ;  /* 0x0000000b00087308 */ /* 0x000e220000000000 */
[----:B---3--:R-:W-:Y:S02]  /*2200*/  FMUL.FTZ R9, R3, R10 ;  /* 0x0000000a03097220 */ /* 0x008fe40000410000 */
[----:B0-----:R-:W-:-:S05]  /*2210*/  FMUL.FTZ R8, R8, R3 ;  /* 0x0000000308087220 */ /* 0x001fca0000410000 */
[----:B------:R-:W-:Y:S01]  /*2220*/  STG.E.64 [R6.64], R8 ;  /* 0x0000000806007986 */ /* 0x000fe2000c101b04 */
[----:B------:R-:W-:Y:S05]  /*2230*/  EXIT ;  /* 0x000000000000794d */ /* 0x000fea0003800000 */
.L_x_717:
        /* <DEDUP_REMOVED lines=12> */
.L_x_4301:


//--------------------- .text._ZN2at6native27unrolled_elementwise_kernelIZZZNS0_54_GLOBAL__N__7dbc7496_16_ComplexKernel_cu_b2145a98_310717polar_kernel_cudaERNS_14TensorIteratorEENKUlvE_clEvENKUlvE0_clEvEUlffE_St5arrayIPcLm3EELi4E23TrivialOffsetCalculatorILi2EjESB_ILi1EjENS0_6memory15LoadWithoutCastENSE_16StoreWithoutCastEEEviT_T0_T2_T3_T4_T5_ --------------------------
	.section	.text._ZN2at6native27unrolled_elementwise_kernelIZZZNS0_54_GLOBAL__N__7dbc7496_16_ComplexKernel_cu_b2145a98_310717polar_kernel_cudaERNS_14TensorIteratorEENKUlvE_clEvENKUlvE0_clEvEUlffE_St5arrayIPcLm3EELi4E23TrivialOffsetCalculatorILi2EjESB_ILi1EjENS0_6memory15LoadWithoutCastENSE_16StoreWithoutCastEEEviT_T0_T2_T3_T4_T5_,"ax",@progbits
	.sectioninfo	@"SHI_REGISTERS=30"
	.align	128
        .global         _ZN2at6native27unrolled_elementwise_kernelIZZZNS0_54_GLOBAL__N__7dbc7496_16_ComplexKernel_cu_b2145a98_310717polar_kernel_cudaERNS_14TensorIteratorEENKUlvE_clEvENKUlvE0_clEvEUlffE_St5arrayIPcLm3EELi4E23TrivialOffsetCalculatorILi2EjESB_ILi1EjENS0_6memory15LoadWithoutCastENSE_16StoreWithoutCastEEEviT_T0_T2_T3_T4_T5_
        .type           _ZN2at6native27unrolled_elementwise_kernelIZZZNS0_54_GLOBAL__N__7dbc7496_16_ComplexKernel_cu_b2145a98_310717polar_kernel_cudaERNS_14TensorIteratorEENKUlvE_clEvENKUlvE0_clEvEUlffE_St5arrayIPcLm3EELi4E23TrivialOffsetCalculatorILi2EjESB_ILi1EjENS0_6memory15LoadWithoutCastENSE_16StoreWithoutCastEEEviT_T0_T2_T3_T4_T5_,@function
        .size           _ZN2at6native27unrolled_elementwise_kernelIZZZNS0_54_GLOBAL__N__7dbc7496_16_ComplexKernel_cu_b2145a98_310717polar_kernel_cudaERNS_14TensorIteratorEENKUlvE_clEvENKUlvE0_clEvEUlffE_St5arrayIPcLm3EELi4E23TrivialOffsetCalculatorILi2EjESB_ILi1EjENS0_6memory15LoadWithoutCastENSE_16StoreWithoutCastEEEviT_T0_T2_T3_T4_T5_,(.L_x_4302 - _ZN2at6native27unrolled_elementwise_kernelIZZZNS0_54_GLOBAL__N__7dbc7496_16_ComplexKernel_cu_b2145a98_310717polar_kernel_cudaERNS_14TensorIteratorEENKUlvE_clEvENKUlvE0_clEvEUlffE_St5arrayIPcLm3EELi4E23TrivialOffsetCalculatorILi2EjESB_ILi1EjENS0_6memory15LoadWithoutCastENSE_16StoreWithoutCastEEEviT_T0_T2_T3_T4_T5_)
        .other          _ZN2at6native27unrolled_elementwise_kernelIZZZNS0_54_GLOBAL__N__7dbc7496_16_ComplexKernel_cu_b2145a98_310717polar_kernel_cudaERNS_14TensorIteratorEENKUlvE_clEvENKUlvE0_clEvEUlffE_St5arrayIPcLm3EELi4E23TrivialOffsetCalculatorILi2EjESB_ILi1EjENS0_6memory15LoadWithoutCastENSE_16StoreWithoutCastEEEviT_T0_T2_T3_T4_T5_,@"STO_CUDA_ENTRY STV_DEFAULT"
_ZN2at6native27unrolled_elementwise_kernelIZZZNS0_54_GLOBAL__N__7dbc7496_16_ComplexKernel_cu_b2145a98_310717polar_kernel_cudaERNS_14TensorIteratorEENKUlvE_clEvENKUlvE0_clEvEUlffE_St5arrayIPcLm3EELi4E23TrivialOffsetCalculatorILi2EjESB_ILi1EjENS0_6memory15LoadWithoutCastENSE_16StoreWithoutCastEEEviT_T0_T2_T3_T4_T5_:
.text._ZN2at6native27unrolled_elementwise_kernelIZZZNS0_54_GLOBAL__N__7dbc7496_16_ComplexKernel_cu_b2145a98_310717polar_kernel_cudaERNS_14TensorIteratorEENKUlvE_clEvENKUlvE0_clEvEUlffE_St5arrayIPcLm3EELi4E23TrivialOffsetCalculatorILi2EjESB_ILi1EjENS0_6memory15LoadWithoutCastENSE_16StoreWithoutCastEEEviT_T0_T2_T3_T4_T5_:
[----:B------:R-:W-:Y:S02]  /*0000*/  MOV R1, c[0x0][0x28] ;  /* 0x00000a0000017a02 */ /* 0x000fe40000000f00 */
[----:B------:R-:W0:Y:S01]  /*0010*/  S2R R0, SR_CTAID.X ;  /* 0x0000000000007919 */ /* 0x000e220000002500 */
[----:B------:R-:W-:Y:S01]  /*0020*/  MOV R3, 0xfffffe00 ;  /* 0xfffffe0000037802 */ /* 0x000fe20000000f00 */
[----:B------:R-:W-:Y:S02]  /*0030*/  ULDC.64 UR4, c[0x0][0x118] ;  /* 0x0000460000047ab9 */ /* 0x000fe40000000a00 */
[----:B------:R-:W1:Y:S02]  /*0040*/  S2R R7, SR_TID.X ;  /* 0x0000000000077919 */ /* 0x000e640000002100 */
[----:B0-----:R-:W-:Y:S02]  /*0050*/  IMAD R4, R0, R3, c[0x0][0x160] ;  /* 0x0000580000047624 */ /* 0x001fe400078e0203 */
[----:B------:R-:W-:Y:S01]  /*0060*/  CS2R R2, SRZ ;  /* 0x0000000000027805 */ /* 0x000fe2000001ff00 */
[----:B-1----:R-:W-:Y:S02]  /*0070*/  IMAD.MOV.U32 R5, RZ, RZ, R7 ;  /* 0x000000ffff057224 */ /* 0x002fe400078e0007 */
[----:B------:R-:W-:-:S13]  /*0080*/  ISETP.GE.AND P0, PT, R7, R4, PT ;  /* 0x000000040700720c */ /* 0x000fda0003f06270 */
[----:B------:R-:W-:Y:S02]  /*0090*/  @!P0 LEA R14, R0, R5, 0x9 ;  /* 0x00000005000e8211 */ /* 0x000fe400078e48ff */
[----:B------:R-:W-:Y:S02]  /*00a0*/  @!P0 IADD3 R5, R5, 0x80, RZ ;  /* 0x0000008005058810 */ /* 0x000fe40007ffe0ff */
[----:B------:R-:W-:Y:S02]  /*00b0*/  @!P0 MOV R15, 0x4 ;  /* 0x00000004000f8802 */ /* 0x000fe40000000f00 */
[----:B------:R-:W-:-:S03]  /*00c0*/  ISETP.GE.AND P1, PT, R5, R4, PT ;  /* 0x000000040500720c */ /* 0x000fc60003f26270 */
[----:B------:R-:W-:-:S05]  /*00d0*/  @!P0 IMAD.WIDE.U32 R10, R14, R15, c[0x0][0x178] ;  /* 0x00005e000e0a8625 */ /* 0x000fca00078e000f */
[----:B------:R0:W2:Y:S05]  /*00e0*/  @!P0 LDG.E R2, [R10.64] ;  /* 0x000000040a028981 */ /* 0x0000aa000c1e1900 */
[----:B------:R-:W-:Y:S01]  /*00f0*/  @!P1 IMAD R20, R0, 0x200, R5 ;  /* 0x0000020000149824 */ /* 0x000fe200078e0205 */
[----:B------:R-:W-:Y:S01]  /*0100*/  @!P1 IADD3 R5, R5, 0x80, RZ ;  /* 0x0000008005059810 */ /* 0x000fe20007ffe0ff */
[----:B------:R-:W-:Y:S01]  /*0110*/  HFMA2.MMA R6, -RZ, RZ, 0, 0 ;  /* 0x00000000ff067435 */ /* 0x000fe200000001ff */
[----:B------:R-:W-:Y:S02]  /*0120*/  @!P1 MOV R21, 0x4 ;  /* 0x0000000400159802 */ /* 0x000fe40000000f00 */
[----:B------:R-:W-:-:S13]  /*0130*/  ISETP.GE.AND P3, PT, R5, R4, PT ;  /* 0x000000040500720c */ /* 0x000fda0003f66270 */
[----:B------:R-:W-:Y:S01]  /*0140*/  @!P3 IMAD R23, R0, 0x200, R5 ;  /* 0x000002000017b824 */ /* 0x000fe200078e0205 */
[----:B------:R-:W-:Y:S02]  /*0150*/  @!P3 IADD3 R5, R5, 0x80, RZ ;  /* 0x000000800505b810 */ /* 0x000fe40007ffe0ff */
[----:B------:R-:W-:Y:S02]  /*0160*/  @!P3 MOV R24, 0x4 ;  /* 0x000000040018b802 */ /* 0x000fe40000000f00 */
[----:B------:R-:W-:-:S03]  /*0170*/  ISETP.GE.AND P2, PT, R5, R4, PT ;  /* 0x000000040500720c */ /* 0x000fc60003f46270 */
[----:B------:R-:W-:-:S04]  /*0180*/  @!P3 IMAD.WIDE.U32 R18, R23, R24, c[0x0][0x178] ;  /* 0x00005e001712b625 */ /* 0x000fc800078e0018 */
[----:B------:R-:W-:Y:S01]  /*0190*/  @!P0 IMAD.WIDE.U32 R14, R14, R15, c[0x0][0x170] ;  /* 0x00005c000e0e8625 */ /* 0x000fe200078e000f */
[----:B------:R1:W3:Y:S01]  /*01a0*/  @!P3 LDG.E R3, [R18.64] ;  /* 0x000000041203b981 */ /* 0x0002e2000c1e1900 */
[----:B------:R-:W-:Y:S02]  /*01b0*/  CS2R R8, SRZ ;  /* 0x0000000000087805 */ /* 0x000fe4000001ff00 */
[----:B------:R-:W-:Y:S01]  /*01c0*/  @!P1 IMAD.WIDE.U32 R16, R20, R21, c[0x0][0x178] ;  /* 0x00005e0014109625 */ /* 0x000fe200078e0015 */
[----:B------:R4:W3:Y:S01]  /*01d0*/  @!P0 LDG.E R6, [R14.64] ;  /* 0x000000040e068981 */ /* 0x0008e2000c1e1900 */
[----:B------:R-:W-:Y:S02]  /*01e0*/  @!P2 LEA R22, R0, R5, 0x9 ;  /* 0x000000050016a211 */ /* 0x000fe400078e48ff */
[----:B------:R-:W-:Y:S01]  /*01f0*/  @!P2 IMAD.MOV.U32 R25, RZ, RZ, 0x4 ;  /* 0x00000004ff19a424 */ /* 0x000fe200078e00ff */
[----:B------:R0:W3:Y:S03]  /*0200*/  @!P1 LDG.E R8, [R16.64] ;  /* 0x0000000410089981 */ /* 0x0000e6000c1e1900 */
[----:B------:R-:W-:-:S05]  /*0210*/  @!P2 IMAD.WIDE.U32 R12, R22, R25, c[0x0][0x178] ;  /* 0x00005e00160ca625 */ /* 0x000fca00078e0019 */
[----:B------:R1:W3:Y:S01]  /*0220*/  @!P2 LDG.E R9, [R12.64] ;  /* 0x000000040c09a981 */ /* 0x0002e2000c1e1900 */
[----:B------:R-:W-:Y:S01]  /*0230*/  MOV R5, RZ ;  /* 0x000000ff00057202 */ /* 0x000fe20000000f00 */
[----:B0-----:R-:W-:Y:S01]  /*0240*/  @!P1 IMAD.WIDE.U32 R16, R20, R21, c[0x0][0x170] ;  /* 0x00005c0014109625 */ /* 0x001fe200078e0015 */
[----:B------:R-:W-:-:S03]  /*0250*/  CS2R R10, SRZ ;  /* 0x00000000000a7805 */ /* 0x000fc6000001ff00 */
[----:B------:R-:W-:Y:S01]  /*0260*/  @!P3 IMAD.WIDE.U32 R20, R23, R24, c[0x0][0x170] ;  /* 0x00005c001714b625 */ /* 0x000fe200078e0018 */
[----:B------:R0:W3:Y:S04]  /*0270*/  @!P1 LDG.E R5, [R16.64] ;  /* 0x0000000410059981 */ /* 0x0000e8000c1e1900 */
[----:B------:R3:W3:Y:S01]  /*0280*/  @!P3 LDG.E R10, [R20.64] ;  /* 0x00000004140ab981 */ /* 0x0006e2000c1e1900 */
[----:B-1----:R-:W-:Y:S02]  /*0290*/  IMAD.MOV.U32 R13, RZ, RZ, R7 ;  /* 0x000000ffff0d7224 */ /* 0x002fe400078e0007 */
[----:B------:R-:W-:-:S03]  /*02a0*/  @!P2 IMAD.WIDE.U32 R18, R22, R25, c[0x0][0x170] ;  /* 0x00005c001612a625 */ /* 0x000fc600078e0019 */
[C---:B------:R-:W-:Y:S02]  /*02b0*/  IADD3 R25, R13.reuse, 0x100, RZ ;  /* 0x000001000d197810 */ /* 0x040fe40007ffe0ff */
[----:B------:R-:W-:Y:S01]  /*02c0*/  IADD3 R27, R13, 0x80, RZ ;  /* 0x000000800d1b7810 */ /* 0x000fe20007ffe0ff */
[----:B------:R1:W5:Y:S01]  /*02d0*/  @!P2 LDG.E R11, [R18.64] ;  /* 0x00000004120ba981 */ /* 0x000362000c1e1900 */
[-C--:B------:R-:W-:Y:S02]  /*02e0*/  ISETP.GE.AND P3, PT, R25, R4.reuse, PT ;  /* 0x000000041900720c */ /* 0x080fe40003f66270 */
[-C--:B------:R-:W-:Y:S02]  /*02f0*/  ISETP.GE.AND P2, PT, R27, R4.reuse, PT ;  /* 0x000000041b00720c */ /* 0x080fe40003f46270 */
[----:B0-----:R-:W-:Y:S02]  /*0300*/  IADD3 R17, R13, 0x180, RZ ;  /* 0x000001800d117810 */ /* 0x001fe40007ffe0ff */
[----:B----4-:R-:W-:Y:S01]  /*0310*/  @!P0 LEA R14, R0, R7, 0x9 ;  /* 0x00000007000e8211 */ /* 0x010fe200078e48ff */
[----:B------:R-:W-:Y:S01]  /*0320*/  @!P0 IMAD.MOV.U32 R7, RZ, RZ, 0x8 ;  /* 0x00000008ff078424 */ /* 0x000fe200078e00ff */
[----:B------:R-:W-:-:S02]  /*0330*/  ISETP.GE.AND P1, PT, R17, R4, PT ;  /* 0x000000041100720c */ /* 0x000fc40003f26270 */
[----:B------:R-:W-:-:S04]  /*0340*/  @!P0 MOV R13, R27 ;  /* 0x0000001b000d8202 */ /* 0x000fc80000000f00 */
[----:B------:R-:W-:Y:S01]  /*0350*/  ISETP.GE.AND P4, PT, R13, R4, PT ;  /* 0x000000040d00720c */ /* 0x000fe20003f86270 */
[----:B------:R-:W-:Y:S01]  /*0360*/  BSSY B0, `(.L_x_718) ;  /* 0x0000022000007945 */ /* 0x000fe20003800000 */
[----:B--2---:R-:W-:-:S04]  /*0370*/  @!P0 FMUL.RZ R12, R2, 0.15915493667125701904 ;  /* 0x3e22f983020c8820 */ /* 0x004fc8000040c000 */
[----:B------:R-:W0:Y:S08]  /*0380*/  @!P0 MUFU.COS R15, R12 ;  /* 0x0000000c000f8308 */ /* 0x000e300000000000 */
[----:B------:R-:W2:Y:S01]  /*0390*/  @!P0 MUFU.SIN R23, R12 ;  /* 0x0000000c00178308 */ /* 0x000ea20000000400 */
[----:B---3--:R-:W-:Y:S02]  /*03a0*/  @!P3 FMUL.RZ R20, R3, 0.15915493667125701904 ;  /* 0x3e22f9830314b820 */ /* 0x008fe4000040c000 */
[----:B------:R-:W-:-:S02]  /*03b0*/  CS2R R2, SRZ ;  /* 0x0000000000027805 */ /* 0x000fc4000001ff00 */
[-C--:B0-----:R-:W-:Y:S02]  /*03c0*/  @!P0 FMUL.FTZ R2, R15, R6.reuse ;  /* 0x000000060f028220 */ /* 0x081fe40000410000 */
[----:B--2---:R-:W-:Y:S02]  /*03d0*/  @!P0 FMUL.FTZ R3, R23, R6 ;  /* 0x0000000617038220 */ /* 0x004fe40000410000 */
[----:B------:R-:W-:-:S04]  /*03e0*/  @!P0 IMAD.WIDE.U32 R14, R14, R7, c[0x0][0x168] ;  /* 0x00005a000e0e8625 */ /* 0x000fc800078e0007 */
[----:B------:R-:W-:Y:S01]  /*03f0*/  @!P2 FMUL.RZ R8, R8, 0.15915493667125701904 ;  /* 0x3e22f9830808a820 */ /* 0x000fe2000040c000 */
[----:B------:R0:W-:Y:S01]  /*0400*/  @!P0 STG.E.64 [R14.64], R2 ;  /* 0x000000020e008986 */ /* 0x0001e2000c101b04 */
[----:B-1----:R-:W-:Y:S01]  /*0410*/  @!P3 MUFU.COS R19, R20 ;  /* 0x000000140013b308 */ /* 0x002fe20000000000 */
[----:B------:R-:W-:-:S07]  /*0420*/  @!P1 FMUL.RZ R17, R9, 0.15915493667125701904 ;  /* 0x3e22f98309119820 */ /* 0x000fce000040c000 */
[----:B------:R-:W1:Y:S08]  /*0430*/  @!P2 MUFU.COS R16, R8 ;  /* 0x000000080010a308 */ /* 0x000e700000000000 */
[----:B------:R2:W3:Y:S08]  /*0440*/  @!P2 MUFU.SIN R18, R8 ;  /* 0x000000080012a308 */ /* 0x0004f00000000400 */
[----:B------:R-:W4:Y:S08]  /*0450*/  @!P3 MUFU.SIN R21, R20 ;  /* 0x000000140015b308 */ /* 0x000f300000000400 */
[----:B------:R0:W0:Y:S01]  /*0460*/  @!P1 MUFU.COS R12, R17 ;  /* 0x00000011000c9308 */ /* 0x0000220000000000 */
[----:B--2---:R-:W-:Y:S01]  /*0470*/  CS2R R8, SRZ ;  /* 0x0000000000087805 */ /* 0x004fe2000001ff00 */
[----:B------:R-:W-:Y:S01]  /*0480*/  CS2R R6, SRZ ;  /* 0x0000000000067805 */ /* 0x000fe2000001ff00 */
[----:B-1----:R-:W-:-:S02]  /*0490*/  @!P2 FMUL.FTZ R8, R16, R5 ;  /* 0x000000051008a220 */ /* 0x002fc40000410000 */
[----:B---3--:R-:W-:Y:S02]  /*04a0*/  @!P2 FMUL.FTZ R9, R18, R5 ;  /* 0x000000051209a220 */ /* 0x008fe40000410000 */
[-C--:B------:R-:W-:Y:S02]  /*04b0*/  @!P3 FMUL.FTZ R6, R19, R10.reuse ;  /* 0x0000000a1306b220 */ /* 0x080fe40000410000 */
[----:B----4-:R-:W-:Y:S01]  /*04c0*/  @!P3 FMUL.FTZ R7, R21, R10 ;  /* 0x0000000a1507b220 */ /* 0x010fe20000410000 */
[----:B------:R-:W-:Y:S05]  /*04d0*/  @P4 BRA `(.L_x_719) ;  /* 0x000000a000004947 */ /* 0x000fea0003800000 */
[----:B0-----:R-:W-:Y:S02]  /*04e0*/  LEA R2, R0, R13, 0x9 ;  /* 0x0000000d00027211 */ /* 0x001fe400078e48ff */
[----:B------:R-:W-:Y:S02]  /*04f0*/  IADD3 R13, R13, 0x80, RZ ;  /* 0x000000800d0d7810 */ /* 0x000fe40007ffe0ff */
[----:B------:R-:W-:Y:S02]  /*0500*/  MOV R15, 0x8 ;  /* 0x00000008000f7802 */ /* 0x000fe40000000f00 */
[----:B------:R-:W-:-:S03]  /*0510*/  ISETP.GE.AND P0, PT, R13, R4, PT ;  /* 0x000000040d00720c */ /* 0x000fc60003f06270 */
[----:B------:R-:W-:-:S05]  /*0520*/  IMAD.WIDE.U32 R2, R2, R15, c[0x0][0x168] ;  /* 0x00005a0002027625 */ /* 0x000fca00078e000f */
[----:B------:R0:W-:Y:S05]  /*0530*/  STG.E.64 [R2.64], R8 ;  /* 0x0000000802007986 */ /* 0x0001ea000c101b04 */
[----:B------:R-:W-:Y:S01]  /*0540*/  @!P0 IMAD R14, R0, 0x200, R13 ;  /* 0x00000200000e8824 */ /* 0x000fe200078e020d */
[----:B------:R-:W-:-:S03]  /*0550*/  @!P0 IADD3 R13, R13, 0x80, RZ ;  /* 0x000000800d0d8810 */ /* 0x000fc60007ffe0ff */
[----:B------:R-:W-:-:S05]  /*0560*/  @!P0 IMAD.WIDE.U32 R14, R14, R15, c[0x0][0x168] ;  /* 0x00005a000e0e8625 */ /* 0x000fca00078e000f */
[----:B------:R0:W-:Y:S02]  /*0570*/  @!P0 STG.E.64 [R14.64], R6 ;  /* 0x000000060e008986 */ /* 0x0001e4000c101b04 */
.L_x_719:
[----:B------:R-:W-:Y:S05]  /*0580*/  BSYNC B0 ;  /* 0x0000000000007941 */ /* 0x000fea0003800000 */
.L_x_718:
[----:B------:R-:W-:Y:S01]  /*0590*/  ISETP.GE.AND P0, PT, R13, R4, PT ;  /* 0x000000040d00720c */ /* 0x000fe20003f06270 */
[----:B0-----:R0:W1:-:S12]  /*05a0*/  @!P1 MUFU.SIN R2, R17 ;  /* 0x0000001100029308 */ /* 0x0010580000000400 */
[----:B------:R-:W-:Y:S05]  /*05b0*/  @P0 EXIT ;  /* 0x000000000000094d */ /* 0x000fea0003800000 */
[----:B0-----:R-:W-:Y:S01]  /*05c0*/  LEA R3, R0, R13, 0x9 ;  /* 0x0000000d00037211 */ /* 0x001fe200078e48ff */
[----:B------:R-:W-:Y:S01]  /*05d0*/  HFMA2.MMA R0, -RZ, RZ, 0, 4.76837158203125e-07 ;  /* 0x00000008ff007435 */ /* 0x000fe200000001ff */
[----:B------:R-:W-:Y:S02]  /*05e0*/  CS2R R4, SRZ ;  /* 0x0000000000047805 */ /* 0x000fe4000001ff00 */
[-C--:B-1---5:R-:W-:Y:S02]  /*05f0*/  @!P1 FMUL.FTZ R5, R2, R11.reuse ;  /* 0x0000000b02059220 */ /* 0x0a2fe40000410000 */
[----:B------:R-:W-:-:S05]  /*0600*/  @!P1 FMUL.FTZ R4, R12, R11 ;  /* 0x0000000b0c049220 */ /* 0x000fca0000410000 */
[----:B------:R-:W-:-:S05]  /*0610*/  IMAD.WIDE.U32 R2, R3, R0, c[0x0][0x168] ;  /* 0x00005a0003027625 */ /* 0x000fca00078e0000 */
[----:B------:R-:W-:Y:S01]  /*0620*/  STG.E.64 [R2.64], R4 ;  /* 0x0000000402007986 */ /* 0x000fe2000c101b04 */
[----:B------:R-:W-:Y:S05]  /*0630*/  EXIT ;  /* 0x000000000000794d */ /* 0x000fea0003800000 */
.L_x_720:
        /* <DEDUP_REMOVED lines=12> */
.L_x_4302:


//--------------------- .text._ZN2at6native29vectorized_elementwise_kernelILi2EZZZNS0_54_GLOBAL__N__7dbc7496_16_ComplexKernel_cu_b2145a98_310717polar_kernel_cudaERNS_14TensorIteratorEENKUlvE_clEvENKUlvE0_clEvEUlffE_St5arrayIPcLm3EEEEviT0_T1_ --------------------------
	.section	.text._ZN2at6native29vectorized_elementwise_kernelILi2EZZZNS0_54_GLOBAL__N__7dbc7496_16_ComplexKernel_cu_b2145a98_310717polar_kernel_cudaERNS_14TensorIteratorEENKUlvE_clEvENKUlvE0_clEvEUlffE_St5arrayIPcLm3EEEEviT0_T1_,"ax",@progbits
	.sectioninfo	@"SHI_REGISTERS=32"
	.align	128
        .global         _ZN2at6native29vectorized_elementwise_kernelILi2EZZZNS0_54_GLOBAL__N__7dbc7496_16_ComplexKernel_cu_b2145a98_310717polar_kernel_cudaERNS_14TensorIteratorEENKUlvE_clEvENKUlvE0_clEvEUlffE_St5arrayIPcLm3EEEEviT0_T1_
        .type           _ZN2at6native29vectorized_elementwise_kernelILi2EZZZNS0_54_GLOBAL__N__7dbc7496_16_ComplexKernel_cu_b2145a98_310717polar_kernel_cudaERNS_14TensorIteratorEENKUlvE_clEvENKUlvE0_clEvEUlffE_St5arrayIPcLm3EEEEviT0_T1_,@function
        .size           _ZN2at6native29vectorized_elementwise_kernelILi2EZZZNS0_54_GLOBAL__N__7dbc7496_16_ComplexKernel_cu_b2145a98_310717polar_kernel_cudaERNS_14TensorIteratorEENKUlvE_clEvENKUlvE0_clEvEUlffE_St5arrayIPcLm3EEEEviT0_T1_,(.L_x_4303 - _ZN2at6native29vectorized_elementwise_kernelILi2EZZZNS0_54_GLOBAL__N__7dbc7496_16_ComplexKernel_cu_b2145a98_310717polar_kernel_cudaERNS_14TensorIteratorEENKUlvE_clEvENKUlvE0_clEvEUlffE_St5arrayIPcLm3EEEEviT0_T1_)
        .other          _ZN2at6native29vectorized_elementwise_kernelILi2EZZZNS0_54_GLOBAL__N__7dbc7496_16_ComplexKernel_cu_b2145a98_310717polar_kernel_cudaERNS_14TensorIteratorEENKUlvE_clEvENKUlvE0_clEvEUlffE_St5arrayIPcLm3EEEEviT0_T1_,@"STO_CUDA_ENTRY STV_DEFAULT"
_ZN2at6native29vectorized_elementwise_kernelILi2EZZZNS0_54_GLOBAL__N__7dbc7496_16_ComplexKernel_cu_b2145a98_310717polar_kernel_cudaERNS_14TensorIteratorEENKUlvE_clEvENKUlvE0_clEvEUlffE_St5arrayIPcLm3EEEEviT0_T1_:
.text._ZN2at6native29vectorized_elementwise_kernelILi2EZZZNS0_54_GLOBAL__N__7dbc7496_16_ComplexKernel_cu_b2145a98_310717polar_kernel_cudaERNS_14TensorIteratorEENKUlvE_clEvENKUlvE0_clEvEUlffE_St5arrayIPcLm3EEEEviT0_T1_:
[----:B------:R-:W-:Y:S02]  /*0000*/  MOV R1, c[0x0][0x28] ;  /* 0x00000a0000017a02 */ /* 0x000fe40000000f00 */
[----:B------:R-:W0:Y:S01]  /*0010*/  S2R R26, SR_CTAID.X ;  /* 0x00000000001a7919 */ /* 0x000e220000002500 */
[----:B------:R-:W-:Y:S01]  /*0020*/  ULDC.64 UR4, c[0x0][0x118] ;  /* 0x0000460000047ab9 */ /* 0x000fe20000000a00 */
[----:B0-----:R-:W-:-:S04]  /*0030*/  SHF.L.U32 R26, R26, 0xa, RZ ;  /* 0x0000000a1a1a7819 */ /* 0x001fc800000006ff */
[----:B------:R-:W-:-:S04]  /*0040*/  IADD3 R0, -R26, c[0x0][0x160], RZ ;  /* 0x000058001a007a10 */ /* 0x000fc80007ffe1ff */
[----:B------:R-:W-:-:S13]  /*0050*/  ISETP.GE.U32.AND P0, PT, R0, 0x400, PT ;  /* 0x000004000000780c */ /* 0x000fda0003f06070 */
[----:B------:R-:W-:Y:S05]  /*0060*/  @!P0 BRA `(.L_x_721) ;  /* 0x000003e000008947 */ /* 0x000fea0003800000 */
[----:B------:R-:W0:Y:S01]  /*0070*/  S2R R0, SR_TID.X ;  /* 0x0000000000007919 */ /* 0x000e220000002100 */
[----:B------:R-:W-:-:S10]  /*0080*/  HFMA2.MMA R7, -RZ, RZ, 0, 2.384185791015625e-07 ;  /* 0x00000004ff077435 */ /* 0x000fd400000001ff */
[----:B------:R-:W-:-:S06]  /*0090*/  IMAD.WIDE R2, R26, R7, c[0x0][0x178] ;  /* 0x00005e001a027625 */ /* 0x000fcc00078e0207 */
[----:B0-----:R-:W-:-:S05]  /*00a0*/  IMAD.WIDE.U32 R22, R0, 0x8, R2 ;  /* 0x0000000800167825 */ /* 0x001fca00078e0002 */
[----:B------:R-:W2:Y:S04]  /*00b0*/  LDG.E.64 R10, [R22.64] ;  /* 0x00000004160a7981 */ /* 0x000ea8000c1e1b00 */
[----:B------:R-:W3:Y:S04]  /*00c0*/  LDG.E.64 R2, [R22.64+0x400] ;  /* 0x0004000416027981 */ /* 0x000ee8000c1e1b00 */
[----:B------:R3:W4:Y:S04]  /*00d0*/  LDG.E.64 R14, [R22.64+0x800] ;  /* 0x00080004160e7981 */ /* 0x000728000c1e1b00 */
[----:B------:R3:W5:Y:S01]  /*00e0*/  LDG.E.64 R4, [R22.64+0xc00] ;  /* 0x000c000416047981 */ /* 0x000762000c1e1b00 */
[----:B------:R-:W-:-:S06]  /*00f0*/  IMAD.WIDE R6, R26, R7, c[0x0][0x170] ;  /* 0x00005c001a067625 */ /* 0x000fcc00078e0207 */
[----:B------:R-:W-:-:S05]  /*0100*/  IMAD.WIDE.U32 R16, R0, 0x8, R6 ;  /* 0x0000000800107825 */ /* 0x000fca00078e0006 */
[----:B------:R5:W5:Y:S04]  /*0110*/  LDG.E.64 R8, [R16.64] ;  /* 0x0000000410087981 */ /* 0x000b68000c1e1b00 */
[----:B------:R5:W5:Y:S04]  /*0120*/  LDG.E.64 R12, [R16.64+0x400] ;  /* 0x00040004100c7981 */ /* 0x000b68000c1e1b00 */
[----:B------:R5:W5:Y:S04]  /*0130*/  LDG.E.64 R18, [R16.64+0x800] ;  /* 0x0008000410127981 */ /* 0x000b68000c1e1b00 */
[----:B------:R5:W5:Y:S01]  /*0140*/  LDG.E.64 R20, [R16.64+0xc00] ;  /* 0x000c000410147981 */ /* 0x000b62000c1e1b00 */
[----:B--2---:R-:W-:-:S02]  /*0150*/  FMUL.RZ R29, R11, 0.15915493667125701904 ;  /* 0x3e22f9830b1d7820 */ /* 0x004fc4000040c000 */
[----:B------:R-:W-:Y:S02]  /*0160*/  FMUL.RZ R28, R10, 0.15915493667125701904 ;  /* 0x3e22f9830a1c7820 */ /* 0x000fe4000040c000 */
[----:B------:R-:W0:Y:S01]  /*0170*/  MUFU.COS R6, R29 ;  /* 0x0000001d00067308 */ /* 0x000e220000000000 */
[----:B---3--:R-:W-:Y:S02]  /*0180*/  FMUL.RZ R22, R3, 0.15915493667125701904 ;  /* 0x3e22f98303167820 */ /* 0x008fe4000040c000 */
[----:B------:R-:W-:Y:S02]  /*0190*/  FMUL.RZ R2, R2, 0.15915493667125701904 ;  /* 0x3e22f98302027820 */ /* 0x000fe4000040c000 */
[----:B----4-:R-:W-:Y:S02]  /*01a0*/  FMUL.RZ R23, R14, 0.15915493667125701904 ;  /* 0x3e22f9830e177820 */ /* 0x010fe4000040c000 */
[----:B------:R-:W-:Y:S01]  /*01b0*/  FMUL.RZ R15, R15, 0.15915493667125701904 ;  /* 0x3e22f9830f0f7820 */ /* 0x000fe2000040c000 */
[----:B------:R1:W-:Y:S01]  /*01c0*/  MUFU.SIN R24, R29 ;  /* 0x0000001d00187308 */ /* 0x0003e20000000400 */
[----:B-----5:R-:W-:-:S07]  /*01d0*/  FMUL.RZ R17, R4, 0.15915493667125701904 ;  /* 0x3e22f98304117820 */ /* 0x020fce000040c000 */
[----:B------:R-:W-:Y:S01]  /*01e0*/  MUFU.COS R7, R28 ;  /* 0x0000001c00077308 */ /* 0x000fe20000000000 */
[----:B-1----:R-:W-:Y:S01]  /*01f0*/  MOV R29, 0x8 ;  /* 0x00000008001d7802 */ /* 0x002fe20000000f00 */
[----:B0-----:R-:W-:-:S06]  /*0200*/  FMUL.FTZ R6, R9, R6 ;  /* 0x0000000609067220 */ /* 0x001fcc0000410000 */
[----:B------:R0:W1:Y:S08]  /*0210*/  MUFU.SIN R27, R28 ;  /* 0x0000001c001b7308 */ /* 0x0000700000000400 */
[----:B------:R-:W2:Y:S01]  /*0220*/  MUFU.COS R11, R2 ;  /* 0x00000002000b7308 */ /* 0x000ea20000000000 */
[----:B0-----:R-:W-:-:S04]  /*0230*/  IMAD.WIDE.U32 R28, R26, R29, c[0x0][0x168] ;  /* 0x00005a001a1c7625 */ /* 0x001fc800078e001d */
[----:B------:R-:W-:Y:S02]  /*0240*/  FMUL.RZ R26, R5, 0.15915493667125701904 ;  /* 0x3e22f983051a7820 */ /* 0x000fe4000040c000 */
[----:B------:R-:W-:Y:S01]  /*0250*/  IMAD.WIDE R28, R0, 0x10, R28 ;  /* 0x00000010001c7825 */ /* 0x000fe200078e021c */
[----:B------:R-:W0:Y:S03]  /*0260*/  MUFU.COS R10, R22 ;  /* 0x00000016000a7308 */ /* 0x000e260000000000 */
[C---:B-1----:R-:W-:Y:S02]  /*0270*/  FMUL.FTZ R5, R8.reuse, R27 ;  /* 0x0000001b08057220 */ /* 0x042fe40000410000 */
[----:B------:R-:W-:Y:S02]  /*0280*/  FMUL.FTZ R4, R8, R7 ;  /* 0x0000000708047220 */ /* 0x000fe40000410000 */
[----:B------:R-:W-:Y:S01]  /*0290*/  FMUL.FTZ R7, R9, R24 ;  /* 0x0000001809077220 */ /* 0x000fe20000410000 */
[----:B------:R-:W1:Y:S01]  /*02a0*/  MUFU.SIN R25, R2 ;  /* 0x0000000200197308 */ /* 0x000e620000000400 */
[----:B--2---:R-:W-:-:S03]  /*02b0*/  FMUL.FTZ R8, R12, R11 ;  /* 0x0000000b0c087220 */ /* 0x004fc60000410000 */
[----:B------:R-:W-:Y:S04]  /*02c0*/  STG.E.128 [R28.64], R4 ;  /* 0x000000041c007986 */ /* 0x000fe8000c101d04 */
[----:B------:R-:W2:Y:S01]  /*02d0*/  MUFU.SIN R22, R22 ;  /* 0x0000001600167308 */ /* 0x000ea20000000400 */
[----:B0-----:R-:W-:-:S07]  /*02e0*/  FMUL.FTZ R10, R13, R10 ;  /* 0x0000000a0d0a7220 */ /* 0x001fce0000410000 */
[----:B------:R-:W0:Y:S01]  /*02f0*/  MUFU.COS R3, R23 ;  /* 0x0000001700037308 */ /* 0x000e220000000000 */
[----:B-1----:R-:W-:-:S07]  /*0300*/  FMUL.FTZ R9, R12, R25 ;  /* 0x000000190c097220 */ /* 0x002fce0000410000 */
[----:B------:R-:W1:Y:S01]  /*0310*/  MUFU.COS R14, R15 ;  /* 0x0000000f000e7308 */ /* 0x000e620000000000 */
[----:B--2---:R-:W-:-:S05]  /*0320*/  FMUL.FTZ R11, R13, R22 ;  /* 0x000000160d0b7220 */ /* 0x004fca0000410000 */
[----:B------:R-:W-:Y:S02]  /*0330*/  STG.E.128 [R28.64+0x800], R8 ;  /* 0x000800081c007986 */ /* 0x000fe4000c101d04 */
[----:B------:R-:W2:Y:S01]  /*0340*/  MUFU.SIN R23, R23 ;  /* 0x0000001700177308 */ /* 0x000ea20000000400 */
[----:B0-----:R-:W-:-:S07]  /*0350*/  FMUL.FTZ R12, R18, R3 ;  /* 0x00000003120c7220 */ /* 0x001fce0000410000 */
[----:B------:R-:W0:Y:S01]  /*0360*/  MUFU.SIN R15, R15 ;  /* 0x0000000f000f7308 */ /* 0x000e220000000400 */
[----:B-1----:R-:W-:-:S07]  /*0370*/  FMUL.FTZ R14, R19, R14 ;  /* 0x0000000e130e7220 */ /* 0x002fce0000410000 */
[----:B------:R-:W1:Y:S01]  /*0380*/  MUFU.COS R16, R17 ;  /* 0x0000001100107308 */ /* 0x000e620000000000 */
[----:B--2---:R-:W-:-:S07]  /*0390*/  FMUL.FTZ R13, R18, R23 ;  /* 0x00000017120d7220 */ /* 0x004fce0000410000 */
[----:B------:R-:W2:Y:S01]  /*03a0*/  MUFU.SIN R17, R17 ;  /* 0x0000001100117308 */ /* 0x000ea20000000400 */
[----:B0-----:R-:W-:-:S05]  /*03b0*/  FMUL.FTZ R15, R19, R15 ;  /* 0x0000000f130f7220 */ /* 0x001fca0000410000 */
[----:B------:R-:W-:Y:S02]  /*03c0*/  STG.E.128 [R28.64+0x1000], R12 ;  /* 0x0010000c1c007986 */ /* 0x000fe4000c101d04 */
[----:B------:R-:W0:Y:S01]  /*03d0*/  MUFU.SIN R2, R26 ;  /* 0x0000001a00027308 */ /* 0x000e220000000400 */
[----:B-1----:R-:W-:-:S07]  /*03e0*/  FMUL.FTZ R16, R20, R16 ;  /* 0x0000001014107220 */ /* 0x002fce0000410000 */
[----:B------:R-:W1:Y:S01]  /*03f0*/  MUFU.COS R0, R26 ;  /* 0x0000001a00007308 */ /* 0x000e620000000000 */
[----:B--2---:R-:W-:Y:S02]  /*0400*/  FMUL.FTZ R17, R20, R17 ;  /* 0x0000001114117220 */ /* 0x004fe40000410000 */
[C---:B0-----:R-:W-:Y:S02]  /*0410*/  FMUL.FTZ R19, R21.reuse, R2 ;  /* 0x0000000215137220 */ /* 0x041fe40000410000 */
[----:B-1----:R-:W-:-:S05]  /*0420*/  FMUL.FTZ R18, R21, R0 ;  /* 0x0000000015127220 */ /* 0x002fca0000410000 */
[----:B------:R-:W-:Y:S01]  /*0430*/  STG.E.128 [R28.64+0x1800], R16 ;  /* 0x001800101c007986 */ /* 0x000fe2000c101d04 */
[----:B------:R-:W-:Y:S05]  /*0440*/  EXIT ;  /* 0x000000000000794d */ /* 0x000fea0003800000 */
.L_x_721:
[----:B------:R-:W0:Y:S01]  /*0450*/  S2R R7, SR_TID.X ;  /* 0x0000000000077919 */ /* 0x000e220000002100 */
[----:B------:R-:W-:Y:S01]  /*0460*/  HFMA2.MMA R28, -RZ, RZ, 0, 0 ;  /* 0x00000000ff1c7435 */ /* 0x000fe200000001ff */
[----:B0-----:R-:W-:Y:S02]  /*0470*/  ISETP.GE.AND P0, PT, R7, R0, PT ;  /* 0x000000000700720c */ /* 0x001fe40003f06270 */
[----:B------:R-:W-:-:S11]  /*0480*/  MOV R3, R7 ;  /* 0x0000000700037202 */ /* 0x000fd60000000f00 */
[----:B------:R-:W-:Y:S02]  /*0490*/  @!P0 IADD3 R12, R26, R3, RZ ;  /* 0x000000031a0c8210 */ /* 0x000fe40007ffe0ff */
[----:B------:R-:W-:Y:S01]  /*04a0*/  @!P0 IADD3 R3, R3, 0x80, RZ ;  /* 0x0000008003038810 */ /* 0x000fe20007ffe0ff */
[----:B------:R-:W-:Y:S01]  /*04b0*/  HFMA2.MMA R27, -RZ, RZ, 0, 0 ;  /* 0x00000000ff1b7435 */ /* 0x000fe200000001ff */
[----:B------:R-:W-:Y:S02]  /*04c0*/  @!P0 MOV R13, 0x4 ;  /* 0x00000004000d8802 */ /* 0x000fe40000000f00 */
[----:B------:R-:W-:-:S03]  /*04d0*/  ISETP.GE.AND P5, PT, R3, R0, PT ;  /* 0x000000000300720c */ /* 0x000fc60003fa6270 */
[----:B------:R-:W-:Y:S01]  /*04e0*/  @!P0 IMAD.WIDE.U32 R4, R12, R13, c[0x0][0x178] ;  /* 0x00005e000c048625 */ /* 0x000fe200078e000d */
[----:B------:R-:W-:-:S04]  /*04f0*/  CS2R R22, SRZ ;  /* 0x0000000000167805 */ /* 0x000fc8000001ff00 */
[----:B------:R0:W2:Y:S05]  /*0500*/  @!P0 LDG.E R28, [R4.64] ;  /* 0x00000004041c8981 */ /* 0x0000aa000c1e1900 */
[----:B------:R-:W-:Y:S01]  /*0510*/  @!P5 IMAD.IADD R2, R26, 0x1, R3 ;  /* 0x000000011a02d824 */ /* 0x000fe200078e0203 */
[----:B------:R-:W-:-:S04]  /*0520*/  @!P5 IADD3 R3, R3, 0x80, RZ ;  /* 0x000000800303d810 */ /* 0x000fc80007ffe0ff */
[----:B------:R-:W-:-:S13]  /*0530*/  ISETP.GE.AND P1, PT, R3, R0, PT ;  /* 0x000000000300720c */ /* 0x000fda0003f26270 */
[----:B------:R-:W-:Y:S02]  /*0540*/  @!P1 IADD3 R18, R26, R3, RZ ;  /* 0x000000031a129210 */ /* 0x000fe40007ffe0ff */
[----:B------:R-:W-:-:S04]  /*0550*/  @!P1 IADD3 R3, R3, 0x80, RZ ;  /* 0x0000008003039810 */ /* 0x000fc80007ffe0ff */
[----:B------:R-:W-:-:S13]  /*0560*/  ISETP.GE.AND P2, PT, R3, R0, PT ;  /* 0x000000000300720c */ /* 0x000fda0003f46270 */
[----:B------:R-:W-:Y:S01]  /*0570*/  @!P2 IMAD.IADD R29, R26, 0x1, R3 ;  /* 0x000000011a1da824 */ /* 0x000fe200078e0203 */
[----:B------:R-:W-:-:S04]  /*0580*/  @!P2 IADD3 R3, R3, 0x80, RZ ;  /* 0x000000800303a810 */ /* 0x000fc80007ffe0ff */
[----:B------:R-:W-:Y:S02]  /*0590*/  ISETP.GE.AND P3, PT, R3, R0, PT ;  /* 0x000000000300720c */ /* 0x000fe40003f66270 */
[----:B------:R-:W-:Y:S02]  /*05a0*/  @!P5 MOV R25, 0x4 ;  /* 0x000000040019d802 */ /* 0x000fe40000000f00 */
[----:B------:R-:W-:-:S03]  /*05b0*/  @!P1 MOV R19, 0x4 ;  /* 0x0000000400139802 */ /* 0x000fc60000000f00 */
[----:B------:R-:W-:-:S05]  /*05c0*/  @!P5 IMAD.WIDE.U32 R14, R2, R25, c[0x0][0x178] ;  /* 0x00005e00020ed625 */ /* 0x000fca00078e0019 */
[----:B------:R1:W3:Y:S01]  /*05d0*/  @!P5 LDG.E R27, [R14.64] ;  /* 0x000000040e1bd981 */ /* 0x0002e2000c1e1900 */
[----:B------:R-:W-:Y:S02]  /*05e0*/  @!P3 IADD3 R9, R26, R3, RZ ;  /* 0x000000031a09b210 */ /* 0x000fe40007ffe0ff */
[----:B------:R-:W-:-:S04]  /*05f0*/  @!P3 IADD3 R3, R3, 0x80, RZ ;  /* 0x000000800303b810 */ /* 0x000fc80007ffe0ff */
[----:B------:R-:W-:Y:S01]  /*0600*/  ISETP.GE.AND P4, PT, R3, R0, PT ;  /* 0x000000000300720c */ /* 0x000fe20003f86270 */
[----:B------:R-:W-:Y:S01]  /*0610*/  @!P1 IMAD.WIDE.U32 R10, R18, R19, c[0x0][0x178] ;  /* 0x00005e00120a9625 */ /* 0x000fe200078e0013 */
[----:B------:R-:W-:-:S04]  /*0620*/  CS2R R20, SRZ ;  /* 0x0000000000147805 */ /* 0x000fc8000001ff00 */
[----:B------:R4:W5:Y:S01]  /*0630*/  @!P1 LDG.E R23, [R10.64] ;  /* 0x000000040a179981 */ /* 0x000962000c1e1900 */
[----:B0-----:R-:W-:Y:S01]  /*0640*/  @!P2 MOV R4, 0x4 ;  /* 0x000000040004a802 */ /* 0x001fe20000000f00 */
[----:B------:R-:W-:-:S04]  /*0650*/  @!P0 IMAD.WIDE.U32 R12, R12, R13, c[0x0][0x170] ;  /* 0x00005c000c0c8625 */ /* 0x000fc800078e000d */
[----:B----4-:R-:W-:Y:S01]  /*0660*/  @!P5 IMAD.WIDE.U32 R10, R2, R25, c[0x0][0x170] ;  /* 0x00005c00020ad625 */ /* 0x010fe200078e0019 */
[----:B------:R-:W-:Y:S01]  /*0670*/  @!P4 IADD3 R2, R26, R3, RZ ;  /* 0x000000031a02c210 */ /* 0x000fe20007ffe0ff */
[----:B------:R0:W4:Y:S01]  /*0680*/  @!P0 LDG.E R22, [R12.64] ;  /* 0x000000040c168981 */ /* 0x000122000c1e1900 */
[----:B------:R-:W-:-:S03]  /*0690*/  @!P4 IADD3 R3, R3, 0x80, RZ ;  /* 0x000000800303c810 */ /* 0x000fc60007ffe0ff */
[----:B------:R1:W4:Y:S01]  /*06a0*/  @!P5 LDG.E R20, [R10.64] ;  /* 0x000000040a14d981 */ /* 0x000322000c1e1900 */
[----:B------:R-:W-:Y:S01]  /*06b0*/  ISETP.GE.AND P5, PT, R3, R0, PT ;  /* 0x000000000300720c */ /* 0x000fe20003fa6270 */
[----:B------:R-:W-:Y:S01]  /*06c0*/  @!P2 IMAD.WIDE.U32 R16, R29, R4, c[0x0][0x178] ;  /* 0x00005e001d10a625 */ /* 0x000fe200078e0004 */
[----:B------:R-:W-:Y:S01]  /*06d0*/  @!P3 MOV R5, 0x4 ;  /* 0x000000040005b802 */ /* 0x000fe20000000f00 */
[----:B0-----:R-:W-:-:S03]  /*06e0*/  CS2R R12, SRZ ;  /* 0x00000000000c7805 */ /* 0x001fc6000001ff00 */
[----:B------:R0:W4:Y:S01]  /*06f0*/  @!P2 LDG.E R21, [R16.64] ;  /* 0x000000041015a981 */ /* 0x000122000c1e1900 */
[----:B-1----:R-:W-:-:S04]  /*0700*/  @!P3 IMAD.WIDE.U32 R14, R9, R5, c[0x0][0x178] ;  /* 0x00005e00090eb625 */ /* 0x002fc800078e0005 */
[----:B------:R-:W-:Y:S01]  /*0710*/  @!P1 IMAD.WIDE.U32 R18, R18, R19, c[0x0][0x170] ;  /* 0x00005c0012129625 */ /* 0x000fe200078e0013 */
[----:B------:R1:W4:Y:S03]  /*0720*/  @!P3 LDG.E R13, [R14.64] ;  /* 0x000000040e0db981 */ /* 0x000326000c1e1900 */
[----:B------:R-:W-:Y:S01]  /*0730*/  @!P4 IMAD.MOV.U32 R6, RZ, RZ, 0x4 ;  /* 0x00000004ff06c424 */ /* 0x000fe200078e00ff */
[----:B0-----:R-:W-:Y:S01]  /*0740*/  @!P5 IADD3 R17, R26, R3, RZ ;  /* 0x000000031a11d210 */ /* 0x001fe20007ffe0ff */
[----:B------:R0:W4:Y:S01]  /*0750*/  @!P1 LDG.E R12, [R18.64] ;  /* 0x00000004120c9981 */ /* 0x000122000c1e1900 */
[----:B------:R-:W-:Y:S01]  /*0760*/  @!P5 IADD3 R3, R3, 0x80, RZ ;  /* 0x000000800303d810 */ /* 0x000fe20007ffe0ff */
[----:B------:R-:W-:Y:S01]  /*0770*/  CS2R R10, SRZ ;  /* 0x00000000000a7805 */ /* 0x000fe2000001ff00 */
[----:B------:R-:W-:Y:S02]  /*0780*/  @!P4 IMAD.WIDE.U32 R24, R2, R6, c[0x0][0x178] ;  /* 0x00005e000218c625 */ /* 0x000fe400078e0006 */
[----:B------:R-:W-:-:S02]  /*0790*/  ISETP.GE.AND P1, PT, R3, R0, PT ;  /* 0x000000000300720c */ /* 0x000fc40003f26270 */
[----:B-1----:R-:W-:Y:S01]  /*07a0*/  @!P2 IMAD.WIDE.U32 R14, R29, R4, c[0x0][0x170] ;  /* 0x00005c001d0ea625 */ /* 0x002fe200078e0004 */
[----:B------:R1:W4:Y:S01]  /*07b0*/  @!P4 LDG.E R11, [R24.64] ;  /* 0x00000004180bc981 */ /* 0x000322000c1e1900 */
[----:B------:R-:W-:Y:S01]  /*07c0*/  @!P5 MOV R16, 0x4 ;  /* 0x000000040010d802 */ /* 0x000fe20000000f00 */
[----:B------:R-:W-:Y:S01]  /*07d0*/  HFMA2.MMA R8, -RZ, RZ, 0, 0 ;  /* 0x00000000ff087435 */ /* 0x000fe200000001ff */
[----:B------:R-:W-:Y:S01]  /*07e0*/  MOV R4, RZ ;  /* 0x000000ff00047202 */ /* 0x000fe20000000f00 */
[----:B------:R1:W4:Y:S02]  /*07f0*/  @!P2 LDG.E R10, [R14.64] ;  /* 0x000000040e0aa981 */ /* 0x000324000c1e1900 */
[----:B0-----:R-:W-:-:S04]  /*0800*/  @!P5 IMAD.WIDE.U32 R18, R17, R16, c[0x0][0x178] ;  /* 0x00005e001112d625 */ /* 0x001fc800078e0010 */
[----:B------:R-:W-:Y:S02]  /*0810*/  @!P1 MOV R29, 0x4 ;  /* 0x00000004001d9802 */ /* 0x000fe40000000f00 */
[----:B------:R0:W4:Y:S01]  /*0820*/  @!P5 LDG.E R8, [R18.64] ;  /* 0x000000041208d981 */ /* 0x000122000c1e1900 */
[----:B-1----:R-:W-:Y:S01]  /*0830*/  @!P3 IMAD.WIDE.U32 R14, R9, R5, c[0x0][0x170] ;  /* 0x00005c00090eb625 */ /* 0x002fe200078e0005 */
[----:B------:R-:W-:-:S03]  /*0840*/  @!P1 IADD3 R9, R26, R3, RZ ;  /* 0x000000031a099210 */ /* 0x000fc60007ffe0ff */
[----:B------:R-:W-:Y:S01]  /*0850*/  IMAD.MOV.U32 R3, RZ, RZ, RZ ;  /* 0x000000ffff037224 */ /* 0x000fe200078e00ff */
[----:B------:R1:W4:Y:S01]  /*0860*/  @!P3 LDG.E R4, [R14.64] ;  /* 0x000000040e04b981 */ /* 0x000322000c1e1900 */
[----:B------:R-:W-:Y:S01]  /*0870*/  @!P1 IMAD.WIDE.U32 R24, R9, R29, c[0x0][0x178] ;  /* 0x00005e0009189625 */ /* 0x000fe200078e001d */
[----:B------:R-:W-:-:S04]  /*0880*/  HFMA2.MMA R5, -RZ, RZ, 0, 0 ;  /* 0x00000000ff057435 */ /* 0x000fc800000001ff */
[----:B------:R2:W4:Y:S01]  /*0890*/  @!P1 LDG.E R3, [R24.64] ;  /* 0x0000000418039981 */ /* 0x000522000c1e1900 */
[----:B0-----:R-:W-:Y:S01]  /*08a0*/  @!P4 IMAD.WIDE.U32 R18, R2, R6, c[0x0][0x170] ;  /* 0x00005c000212c625 */ /* 0x001fe200078e0006 */
[----:B------:R-:W-:Y:S01]  /*08b0*/  HFMA2.MMA R6, -RZ, RZ, 0, 0 ;  /* 0x00000000ff067435 */ /* 0x000fe200000001ff */
[----:B------:R-:W-:Y:S02]  /*08c0*/  MOV R2, RZ ;  /* 0x000000ff00027202 */ /* 0x000fe40000000f00 */
[----:B------:R-:W-:Y:S01]  /*08d0*/  @!P5 IMAD.WIDE.U32 R16, R17, R16, c[0x0][0x170] ;  /* 0x00005c001110d625 */ /* 0x000fe200078e0010 */
[----:B------:R0:W4:Y:S03]  /*08e0*/  @!P4 LDG.E R5, [R18.64] ;  /* 0x000000041205c981 */ /* 0x000126000c1e1900 */
[----:B-1----:R-:W-:Y:S01]  /*08f0*/  @!P1 IMAD.WIDE.U32 R14, R9, R29, c[0x0][0x170] ;  /* 0x00005c00090e9625 */ /* 0x002fe200078e001d */
[----:B------:R1:W4:Y:S04]  /*0900*/  @!P5 LDG.E R2, [R16.64] ;  /* 0x000000041002d981 */ /* 0x000328000c1e1900 */
[----:B------:R2:W4:Y:S01]  /*0910*/  @!P1 LDG.E R6, [R14.64] ;  /* 0x000000040e069981 */ /* 0x000522000c1e1900 */
[----:B------:R-:W-:-:S04]  /*0920*/  IADD3 R9, R7, 0x80, RZ ;  /* 0x0000008007097810 */ /* 0x000fc80007ffe0ff */
[-C--:B------:R-:W-:Y:S02]  /*0930*/  ISETP.GE.AND P3, PT, R9, R0.reuse, PT ;  /* 0x000000000900720c */ /* 0x080fe40003f66270 */
[C---:B0-----:R-:W-:Y:S02]  /*0940*/  IADD3 R19, R7.reuse, 0x100, RZ ;  /* 0x0000010007137810 */ /* 0x041fe40007ffe0ff */
[----:B-1----:R-:W-:Y:S02]  /*0950*/  IADD3 R17, R7, 0x180, RZ ;  /* 0x0000018007117810 */ /* 0x002fe40007ffe0ff */
[-C--:B------:R-:W-:Y:S02]  /*0960*/  ISETP.GE.AND P4, PT, R19, R0.reuse, PT ;  /* 0x000000001300720c */ /* 0x080fe40003f86270 */
[----:B------:R-:W-:Y:S02]  /*0970*/  ISETP.GE.AND P2, PT, R17, R0, PT ;  /* 0x000000001100720c */ /* 0x000fe40003f46270 */
[----:B------:R-:W-:Y:S01]  /*0980*/  IADD3 R17, R7, 0x200, RZ ;  /* 0x0000020007117810 */ /* 0x000fe20007ffe0ff */
[----:B------:R-:W-:-:S03]  /*0990*/  CS2R R18, SRZ ;  /* 0x0000000000127805 */ /* 0x000fc6000001ff00 */
[----:B------:R-:W-:Y:S02]  /*09a0*/  ISETP.GE.AND P1, PT, R17, R0, PT ;  /* 0x000000001100720c */ /* 0x000fe40003f26270 */
[----:B------:R-:W-:Y:S01]  /*09b0*/  CS2R R16, SRZ ;  /* 0x0000000000107805 */ /* 0x000fe2000001ff00 */
[----:B------:R-:W-:Y:S01]  /*09c0*/  BSSY B0, `(.L_x_722) ;  /* 0x0000066000007945 */ /* 0x000fe20003800000 */
[----:B------:R-:W-:Y:S01]  /*09d0*/  BSSY B1, `(.L_x_723) ;  /* 0x000005e000017945 */ /* 0x000fe20003800000 */
[----:B--2---:R-:W-:-:S04]  /*09e0*/  @!P0 FMUL.RZ R28, R28, 0.15915493667125701904 ;  /* 0x3e22f9831c1c8820 */ /* 0x004fc8000040c000 */
[----:B------:R-:W4:Y:S08]  /*09f0*/  @!P0 MUFU.COS R29, R28 ;  /* 0x0000001c001d8308 */ /* 0x000f300000000000 */
[----:B------:R-:W0:Y:S01]  /*0a00*/  @!P0 MUFU.SIN R24, R28 ;  /* 0x0000001c00188308 */ /* 0x000e220000000400 */
[----:B---3--:R-:W-:-:S07]  /*0a10*/  @!P3 FMUL.RZ R27, R27, 0.15915493667125701904 ;  /* 0x3e22f9831b1bb820 */ /* 0x008fce000040c000 */
[----:B------:R-:W1:Y:S08]  /*0a20*/  @!P3 MUFU.SIN R15, R27 ;  /* 0x0000001b000fb308 */ /* 0x000e700000000400 */
[----:B------:R-:W2:Y:S01]  /*0a30*/  @!P3 MUFU.COS R25, R27 ;  /* 0x0000001b0019b308 */ /* 0x000ea20000000000 */
[----:B-----5:R-:W-:-:S07]  /*0a40*/  @!P4 FMUL.RZ R14, R23, 0.15915493667125701904 ;  /* 0x3e22f983170ec820 */ /* 0x020fce000040c000 */
[----:B------:R-:W3:Y:S01]  /*0a50*/  @!P4 MUFU.COS R23, R14 ;  /* 0x0000000e0017c308 */ /* 0x000ee20000000000 */
[-C--:B----4-:R-:W-:Y:S02]  /*0a60*/  @!P0 FMUL.FTZ R18, R29, R22.reuse ;  /* 0x000000161d128220 */ /* 0x090fe40000410000 */
[----:B0-----:R-:W-:Y:S02]  /*0a70*/  @!P0 FMUL.FTZ R19, R24, R22 ;  /* 0x0000001618138220 */ /* 0x001fe40000410000 */
[-C--:B-1----:R-:W-:Y:S01]  /*0a80*/  @!P3 FMUL.FTZ R17, R15, R20.reuse ;  /* 0x000000140f11b220 */ /* 0x082fe20000410000 */
[----:B------:R-:W-:Y:S02]  /*0a90*/  IADD3 R15, R7, 0x280, RZ ;  /* 0x00000280070f7810 */ /* 0x000fe40007ffe0ff */
[----:B------:R0:W1:Y:S01]  /*0aa0*/  @!P4 MUFU.SIN R29, R14 ;  /* 0x0000000e001dc308 */ /* 0x0000620000000400 */
[----:B--2---:R-:W-:Y:S02]  /*0ab0*/  @!P3 FMUL.FTZ R16, R25, R20 ;  /* 0x000000141910b220 */ /* 0x004fe40000410000 */
[----:B------:R-:W-:Y:S01]  /*0ac0*/  @!P2 FMUL.RZ R22, R21, 0.15915493667125701904 ;  /* 0x3e22f9831516a820 */ /* 0x000fe2000040c000 */
[----:B------:R-:W-:-:S04]  /*0ad0*/  ISETP.GE.AND P3, PT, R15, R0, PT ;  /* 0x000000000f00720c */ /* 0x000fc80003f66270 */
[----:B------:R-:W2:Y:S01]  /*0ae0*/  @!P2 MUFU.COS R25, R22 ;  /* 0x000000160019a308 */ /* 0x000ea20000000000 */
[----:B------:R-:W-:-:S07]  /*0af0*/  @!P1 FMUL.RZ R20, R13, 0.15915493667125701904 ;  /* 0x3e22f9830d149820 */ /* 0x000fce000040c000 */
[----:B------:R4:W5:Y:S01]  /*0b00*/  @!P2 MUFU.SIN R27, R22 ;  /* 0x00000016001ba308 */ /* 0x0009620000000400 */
[----:B------:R-:W-:Y:S01]  /*0b10*/  IADD3 R13, R7, 0x300, RZ ;  /* 0x00000300070d7810 */ /* 0x000fe20007ffe0ff */
[----:B0-----:R-:W-:-:S06]  /*0b20*/  CS2R R14, SRZ ;  /* 0x00000000000e7805 */ /* 0x001fcc000001ff00 */
[----:B------:R-:W0:Y:S01]  /*0b30*/  @!P1 MUFU.COS R21, R20 ;  /* 0x0000001400159308 */ /* 0x000e220000000000 */
[-C--:B---3--:R-:W-:Y:S02]  /*0b40*/  @!P4 FMUL.FTZ R14, R23, R12.reuse ;  /* 0x0000000c170ec220 */ /* 0x088fe40000410000 */
[----:B-1----:R-:W-:Y:S01]  /*0b50*/  @!P4 FMUL.FTZ R15, R29, R12 ;  /* 0x0000000c1d0fc220 */ /* 0x002fe20000410000 */
[----:B------:R-:W-:Y:S01]  /*0b60*/  ISETP.GE.AND P4, PT, R13, R0, PT ;  /* 0x000000000d00720c */ /* 0x000fe20003f86270 */
[----:B----4-:R-:W-:Y:S01]  /*0b70*/  @!P3 FMUL.RZ R22, R11, 0.15915493667125701904 ;  /* 0x3e22f9830b16b820 */ /* 0x010fe2000040c000 */
[----:B------:R-:W-:Y:S01]  /*0b80*/  IADD3 R11, R7, 0x380, RZ ;  /* 0x00000380070b7810 */ /* 0x000fe20007ffe0ff */
[----:B------:R-:W-:Y:S02]  /*0b90*/  CS2R R12, SRZ ;  /* 0x00000000000c7805 */ /* 0x000fe4000001ff00 */
[-C--:B--2---:R-:W-:Y:S02]  /*0ba0*/  @!P2 FMUL.FTZ R12, R25, R10.reuse ;  /* 0x0000000a190ca220 */ /* 0x084fe40000410000 */
[----:B-----5:R-:W-:Y:S01]  /*0bb0*/  @!P2 FMUL.FTZ R13, R27, R10 ;  /* 0x0000000a1b0da220 */ /* 0x020fe20000410000 */
[----:B------:R-:W-:-:S02]  /*0bc0*/  ISETP.GE.AND P2, PT, R11, R0, PT ;  /* 0x000000000b00720c */ /* 0x000fc40003f46270 */
[----:B------:R-:W-:Y:S01]  /*0bd0*/  CS2R R10, SRZ ;  /* 0x00000000000a7805 */ /* 0x000fe2000001ff00 */
[----:B------:R1:W2:Y:S01]  /*0be0*/  @!P1 MUFU.SIN R23, R20 ;  /* 0x0000001400179308 */ /* 0x0002a20000000400 */
[----:B0-----:R-:W-:Y:S01]  /*0bf0*/  @!P1 FMUL.FTZ R10, R21, R4 ;  /* 0x00000004150a9220 */ /* 0x001fe20000410000 */
[----:B------:R-:W-:Y:S01]  /*0c00*/  @!P0 MOV R21, 0x8 ;  /* 0x0000000800158802 */ /* 0x000fe20000000f00 */
[----:B------:R-:W-:Y:S01]  /*0c10*/  @!P4 FMUL.RZ R8, R8, 0.15915493667125701904 ;  /* 0x3e22f9830808c820 */ /* 0x000fe2000040c000 */
[----:B-1----:R-:W-:-:S04]  /*0c20*/  @!P0 IADD3 R20, R26, R7, RZ ;  /* 0x000000071a148210 */ /* 0x002fc80007ffe0ff */
[----:B------:R-:W0:Y:S02]  /*0c30*/  @!P3 MUFU.COS R24, R22 ;  /* 0x000000160018b308 */ /* 0x000e240000000000 */
[----:B------:R-:W-:Y:S01]  /*0c40*/  @!P2 FMUL.RZ R3, R3, 0.15915493667125701904 ;  /* 0x3e22f9830303a820 */ /* 0x000fe2000040c000 */
[----:B------:R-:W-:Y:S01]  /*0c50*/  @!P0 MOV R7, R9 ;  /* 0x0000000900078202 */ /* 0x000fe20000000f00 */
[----:B------:R-:W-:-:S04]  /*0c60*/  @!P0 IMAD.WIDE.U32 R20, R20, R21, c[0x0][0x168] ;  /* 0x00005a0014148625 */ /* 0x000fc800078e0015 */
[----:B------:R1:W3:Y:S01]  /*0c70*/  @!P3 MUFU.SIN R28, R22 ;  /* 0x00000016001cb308 */ /* 0x0002e20000000400 */
[----:B------:R4:W-:Y:S01]  /*0c80*/  @!P0 STG.E.64 [R20.64], R18 ;  /* 0x0000001214008986 */ /* 0x0009e2000c101b04 */
[----:B------:R-:W-:-:S06]  /*0c90*/  ISETP.GE.AND P0, PT, R7, R0, PT ;  /* 0x000000000700720c */ /* 0x000fcc0003f06270 */
[----:B------:R-:W5:Y:S08]  /*0ca0*/  @!P4 MUFU.COS R25, R8 ;  /* 0x000000080019c308 */ /* 0x000f700000000000 */
[----:B------:R-:W0:Y:S01]  /*0cb0*/  @!P4 MUFU.SIN R27, R8 ;  /* 0x00000008001bc308 */ /* 0x000e220000000400 */
[----:B--2---:R-:W-:-:S07]  /*0cc0*/  @!P1 FMUL.FTZ R11, R23, R4 ;  /* 0x00000004170b9220 */ /* 0x004fce0000410000 */
[----:B------:R-:W2:Y:S08]  /*0cd0*/  @!P2 MUFU.COS R29, R3 ;  /* 0x00000003001da308 */ /* 0x000eb00000000000 */
[----:B------:R2:W4:Y:S01]  /*0ce0*/  @!P2 MUFU.SIN R8, R3 ;  /* 0x000000030008a308 */ /* 0x0005220000000400 */
[----:B-1----:R-:W-:Y:S02]  /*0cf0*/  CS2R R22, SRZ ;  /* 0x0000000000167805 */ /* 0x002fe4000001ff00 */
[----:B0-----:R-:W-:-:S02]  /*0d00*/  @!P3 FMUL.FTZ R22, R24, R5 ;  /* 0x000000051816b220 */ /* 0x001fc40000410000 */
[----:B---3--:R-:W-:Y:S02]  /*0d10*/  @!P3 FMUL.FTZ R23, R28, R5 ;  /* 0x000000051c17b220 */ /* 0x008fe40000410000 */
[----:B------:R-:W-:Y:S02]  /*0d20*/  CS2R R4, SRZ ;  /* 0x0000000000047805 */ /* 0x000fe4000001ff00 */
[-C--:B-----5:R-:W-:Y:S02]  /*0d30*/  @!P4 FMUL.FTZ R4, R25, R2.reuse ;  /* 0x000000021904c220 */ /* 0x0a0fe40000410000 */
[----:B------:R-:W-:Y:S02]  /*0d40*/  @!P4 FMUL.FTZ R5, R27, R2 ;  /* 0x000000021b05c220 */ /* 0x000fe40000410000 */
[----:B--2---:R-:W-:Y:S02]  /*0d50*/  CS2R R2, SRZ ;  /* 0x0000000000027805 */ /* 0x004fe4000001ff00 */
[----:B------:R-:W-:-:S02]  /*0d60*/  @!P2 FMUL.FTZ R2, R29, R6 ;  /* 0x000000061d02a220 */ /* 0x000fc40000410000 */
[----:B----4-:R-:W-:Y:S01]  /*0d70*/  @!P2 FMUL.FTZ R3, R8, R6 ;  /* 0x000000060803a220 */ /* 0x010fe20000410000 */
[----:B------:R-:W-:Y:S05]  /*0d80*/  @P0 BRA `(.L_x_724) ;  /* 0x000000c000000947 */ /* 0x000fea0003800000 */
[----:B------:R-:W-:Y:S01]  /*0d90*/  MOV R9, 0x8 ;  /* 0x0000000800097802 */ /* 0x000fe20000000f00 */
[----:B------:R-:W-:Y:S01]  /*0da0*/  IMAD.IADD R8, R26, 0x1, R7 ;  /* 0x000000011a087824 */ /* 0x000fe200078e0207 */
[----:B------:R-:W-:-:S03]  /*0db0*/  IADD3 R7, R7, 0x80, RZ ;  /* 0x0000008007077810 */ /* 0x000fc60007ffe0ff */
[----:B------:R-:W-:Y:S01]  /*0dc0*/  IMAD.WIDE.U32 R8, R8, R9, c[0x0][0x168] ;  /* 0x00005a0008087625 */ /* 0x000fe200078e0009 */
[----:B------:R-:W-:-:S04]  /*0dd0*/  ISETP.GE.AND P0, PT, R7, R0, PT ;  /* 0x000000000700720c */ /* 0x000fc80003f06270 */
[----:B------:R0:W-:Y:S09]  /*0de0*/  STG.E.64 [R8.64], R16 ;  /* 0x0000001008007986 */ /* 0x0001f2000c101b04 */
[----:B------:R-:W-:Y:S05]  /*0df0*/  @P0 BRA `(.L_x_725) ;  /* 0x000000c000000947 */ /* 0x000fea0003800000 */
[----:B0-----:R-:W-:Y:S01]  /*0e00*/  HFMA2.MMA R9, -RZ, RZ, 0, 4.76837158203125e-07 ;  /* 0x00000008ff097435 */ /* 0x001fe200000001ff */
[----:B------:R-:W-:-:S02]  /*0e10*/  IADD3 R8, R26, R7, RZ ;  /* 0x000000071a087210 */ /* 0x000fc40007ffe0ff */
[----:B------:R-:W-:-:S07]  /*0e20*/  IADD3 R7, R7, 0x80, RZ ;  /* 0x0000008007077810 */ /* 0x000fce0007ffe0ff */
[----:B------:R-:W-:-:S05]  /*0e30*/  IMAD.WIDE.U32 R8, R8, R9, c[0x0][0x168] ;  /* 0x00005a0008087625 */ /* 0x000fca00078e0009 */
[----:B------:R0:W-:Y:S02]  /*0e40*/  STG.E.64 [R8.64], R14 ;  /* 0x0000000e08007986 */ /* 0x0001e4000c101b04 */
.L_x_724:
[----:B------:R-:W-:-:S13]  /*0e50*/  ISETP.GE.AND P0, PT, R7, R0, PT ;  /* 0x000000000700720c */ /* 0x000fda0003f06270 */
[----:B------:R-:W-:Y:S05]  /*0e60*/  @P0 BRA `(.L_x_726) ;  /* 0x000000c000000947 */ /* 0x000fea0003800000 */
[----:B0-----:R-:W-:Y:S02]  /*0e70*/  IADD3 R8, R26, R7, RZ ;  /* 0x000000071a087210 */ /* 0x001fe40007ffe0ff */
[----:B------:R-:W-:Y:S02]  /*0e80*/  MOV R9, 0x8 ;  /* 0x0000000800097802 */ /* 0x000fe40000000f00 */
[----:B------:R-:W-:-:S03]  /*0e90*/  IADD3 R7, R7, 0x80, RZ ;  /* 0x0000008007077810 */ /* 0x000fc60007ffe0ff */
[----:B------:R-:W-:-:S05]  /*0ea0*/  IMAD.WIDE.U32 R8, R8, R9, c[0x0][0x168] ;  /* 0x00005a0008087625 */ /* 0x000fca00078e0009 */
[----:B------:R0:W-:Y:S02]  /*0eb0*/  STG.E.64 [R8.64], R12 ;  /* 0x0000000c08007986 */ /* 0x0001e4000c101b04 */
.L_x_725:
[----:B------:R-:W-:-:S13]  /*0ec0*/  ISETP.GE.AND P0, PT, R7, R0, PT ;  /* 0x000000000700720c */ /* 0x000fda0003f06270 */
[----:B------:R-:W-:Y:S05]  /*0ed0*/  @P0 BRA `(.L_x_727) ;  /* 0x000000d000000947 */ /* 0x000fea0003800000 */
[----:B0-----:R-:W-:Y:S01]  /*0ee0*/  IADD3 R8, R26, R7, RZ ;  /* 0x000000071a087210 */ /* 0x001fe20007ffe0ff */
[----:B------:R-:W-:Y:S01]  /*0ef0*/  IMAD.MOV.U32 R9, RZ, RZ, 0x8 ;  /* 0x00000008ff097424 */ /* 0x000fe200078e00ff */
[----:B------:R-:W-:-:S03]  /*0f00*/  IADD3 R7, R7, 0x80, RZ ;  /* 0x0000008007077810 */ /* 0x000fc60007ffe0ff */
[----:B------:R-:W-:-:S05]  /*0f10*/  IMAD.WIDE.U32 R8, R8, R9, c[0x0][0x168] ;  /* 0x00005a0008087625 */ /* 0x000fca00078e0009 */
[----:B------:R0:W-:Y:S02]  /*0f20*/  STG.E.64 [R8.64], R10 ;  /* 0x0000000a08007986 */ /* 0x0001e4000c101b04 */
.L_x_726:
[----:B------:R-:W-:-:S13]  /*0f30*/  ISETP.GE.AND P0, PT, R7, R0, PT ;  /* 0x000000000700720c */ /* 0x000fda0003f06270 */
[----:B------:R-:W-:Y:S01]  /*0f40*/  @P0 BREAK B1 ;  /* 0x0000000000010942 */ /* 0x000fe20003800000 */
[----:B------:R-:W-:Y:S05]  /*0f50*/  @P0 BRA `(.L_x_728) ;  /* 0x000000c000000947 */ /* 0x000fea0003800000 */
[----:B0-----:R-:W-:Y:S01]  /*0f60*/  HFMA2.MMA R9, -RZ, RZ, 0, 4.76837158203125e-07 ;  /* 0x00000008ff097435 */ /* 0x001fe200000001ff */
[----:B------:R-:W-:Y:S02]  /*0f70*/  IADD3 R8, R26, R7, RZ ;  /* 0x000000071a087210 */ /* 0x000fe40007ffe0ff */
[----:B------:R-:W-:-:S07]  /*0f80*/  IADD3 R7, R7, 0x80, RZ ;  /* 0x0000008007077810 */ /* 0x000fce0007ffe0ff */
[----:B------:R-:W-:-:S05]  /*0f90*/  IMAD.WIDE.U32 R8, R8, R9, c[0x0][0x168] ;  /* 0x00005a0008087625 */ /* 0x000fca00078e0009 */
[----:B------:R0:W-:Y:S02]  /*0fa0*/  STG.E.64 [R8.64], R22 ;  /* 0x0000001608007986 */ /* 0x0001e4000c101b04 */
.L_x_727:
[----:B------:R-:W-:Y:S05]  /*0fb0*/  BSYNC B1 ;  /* 0x0000000000017941 */ /* 0x000fea0003800000 */
.L_x_723:
[----:B------:R-:W-:-:S13]  /*0fc0*/  ISETP.GE.AND P0, PT, R7, R0, PT ;  /* 0x000000000700720c */ /* 0x000fda0003f06270 */
[----:B0-----:R-:W-:Y:S02]  /*0fd0*/  @!P0 IADD3 R8, R26, R7, RZ ;  /* 0x000000071a088210 */ /* 0x001fe40007ffe0ff */
[----:B------:R-:W-:Y:S02]  /*0fe0*/  @!P0 MOV R9, 0x8 ;  /* 0x0000000800098802 */ /* 0x000fe40000000f00 */
[----:B------:R-:W-:-:S03]  /*0ff0*/  @!P0 IADD3 R7, R7, 0x80, RZ ;  /* 0x0000008007078810 */ /* 0x000fc60007ffe0ff */
[----:B------:R-:W-:-:S05]  /*1000*/  @!P0 IMAD.WIDE.U32 R8, R8, R9, c[0x0][0x168] ;  /* 0x00005a0008088625 */ /* 0x000fca00078e0009 */
[----:B------:R0:W-:Y:S02]  /*1010*/  @!P0 STG.E.64 [R8.64], R4 ;  /* 0x0000000408008986 */ /* 0x0001e4000c101b04 */
.L_x_728:
[----:B------:R-:W-:Y:S05]  /*1020*/  BSYNC B0 ;  /* 0x0000000000007941 */ /* 0x000fea0003800000 */
.L_x_722:
[----:B------:R-:W-:Y:S01]  /*1030*/  WARPSYNC 0xffffffff ;  /* 0xffffffff00007948 */ /* 0x000fe20003800000 */
[----:B------:R-:W-:-:S13]  /*1040*/  ISETP.GE.AND P0, PT, R7, R0, PT ;  /* 0x000000000700720c */ /* 0x000fda0003f06270 */
[----:B------:R-:W-:Y:S05]  /*1050*/  @P0 EXIT ;  /* 0x000000000000094d */ /* 0x000fea0003800000 */
[----:B0-----:R-:W-:Y:S01]  /*1060*/  HFMA2.MMA R5, -RZ, RZ, 0, 4.76837158203125e-07 ;  /* 0x00000008ff057435 */ /* 0x001fe200000001ff */
[----:B------:R-:W-:-:S09]  /*1070*/  IADD3 R4, R26, R7, RZ ;  /* 0x000000071a047210 */ /* 0x000fd20007ffe0ff */
[----:B------:R-:W-:-:S05]  /*1080*/  IMAD.WIDE.U32 R4, R4, R5, c[0x0][0x168] ;  /* 0x00005a0004047625 */ /* 0x000fca00078e0005 */
[----:B------:R-:W-:Y:S01]  /*1090*/  STG.E.64 [R4.64], R2 ;  /* 0x0000000204007986 */ /* 0x000fe2000c101b04 */
[----:B------:R-:W-:Y:S05]  /*10a0*/  EXIT ;  /* 0x000000000000794d */ /* 0x000fea0003800000 */
.L_x_729:
        /* <DEDUP_REMOVED lines=13> */
.L_x_4303:


//--------------------- .text._ZN2at6native29vectorized_elementwise_kernelILi4EZZZNS0_54_GLOBAL__N__7dbc7496_16_ComplexKernel_cu_b2145a98_310717polar_kernel_cudaERNS_14TensorIteratorEENKUlvE_clEvENKUlvE0_clEvEUlffE_St5arrayIPcLm3EEEEviT0_T1_ --------------------------
	.section	.text._ZN2at6native29vectorized_elementwise_kernelILi4EZZZNS0_54_GLOBAL__N__7dbc7496_16_ComplexKernel_cu_b2145a98_310717polar_kernel_cudaERNS_14TensorIteratorEENKUlvE_clEvENKUlvE0_clEvEUlffE_St5arrayIPcLm3EEEEviT0_T1_,"ax",@progbits
	.sectioninfo	@"SHI_REGISTERS=32"
	.align	128
        .global         _ZN2at6native29vectorized_elementwise_kernelILi4EZZZNS0_54_GLOBAL__N__7dbc7496_16_ComplexKernel_cu_b2145a98_310717polar_kernel_cudaERNS_14TensorIteratorEENKUlvE_clEvENKUlvE0_clEvEUlffE_St5arrayIPcLm3EEEEviT0_T1_
        .type           _ZN2at6native29vectorized_elementwise_kernelILi4EZZZNS0_54_GLOBAL__N__7dbc7496_16_ComplexKernel_cu_b2145a98_310717polar_kernel_cudaERNS_14TensorIteratorEENKUlvE_clEvENKUlvE0_clEvEUlffE_St5arrayIPcLm3EEEEviT0_T1_,@function
        .size           _ZN2at6native29vectorized_elementwise_kernelILi4EZZZNS0_54_GLOBAL__N__7dbc7496_16_ComplexKernel_cu_b2145a98_310717polar_kernel_cudaERNS_14TensorIteratorEENKUlvE_clEvENKUlvE0_clEvEUlffE_St5arrayIPcLm3EEEEviT0_T1_,(.L_x_4304 - _ZN2at6native29vectorized_elementwise_kernelILi4EZZZNS0_54_GLOBAL__N__7dbc7496_16_ComplexKernel_cu_b2145a98_310717polar_kernel_cudaERNS_14TensorIteratorEENKUlvE_clEvENKUlvE0_clEvEUlffE_St5arrayIPcLm3EEEEviT0_T1_)
        .other          _ZN2at6native29vectorized_elementwise_kernelILi4EZZZNS0_54_GLOBAL__N__7dbc7496_16_ComplexKernel_cu_b2145a98_310717polar_kernel_cudaERNS_14TensorIteratorEENKUlvE_clEvENKUlvE0_clEvEUlffE_St5arrayIPcLm3EEEEviT0_T1_,@"STO_CUDA_ENTRY STV_DEFAULT"
_ZN2at6native29vectorized_elementwise_kernelILi4EZZZNS0_54_GLOBAL__N__7dbc7496_16_ComplexKernel_cu_b2145a98_310717polar_kernel_cudaERNS_14TensorIteratorEENKUlvE_clEvENKUlvE0_clEvEUlffE_St5arrayIPcLm3EEEEviT0_T1_:
.text._ZN2at6native29vectorized_elementwise_kernelILi4EZZZNS0_54_GLOBAL__N__7dbc7496_16_ComplexKernel_cu_b2145a98_310717polar_kernel_cudaERNS_14TensorIteratorEENKUlvE_clEvENKUlvE0_clEvEUlffE_St5arrayIPcLm3EEEEviT0_T1_:
        /* <DEDUP_REMOVED lines=11> */
[----:B------:R-:W2:Y:S01]  /*00b0*/  LDG.E.128 R12, [R20.64] ;  /* 0x00000004140c7981 */ /* 0x000ea2000c1e1d00 */
[----:B------:R-:W-:-:S03]  /*00c0*/  IMAD.WIDE R2, R28, R5, c[0x0][0x170] ;  /* 0x00005c001c027625 */ /* 0x000fc600078e0205 */
[----:B------:R0:W3:Y:S03]  /*00d0*/  LDG.E.128 R8, [R20.64+0x800] ;  /* 0x0008000414087981 */ /* 0x0000e6000c1e1d00 */
[----:B------:R-:W-:-:S05]  /*00e0*/  IMAD.WIDE.U32 R2, R23, 0x10, R2 ;  /* 0x0000001017027825 */ /* 0x000fca00078e0002 */
[----:B------:R-:W4:Y:S04]  /*00f0*/  LDG.E.128 R16, [R2.64] ;  /* 0x0000000402107981 */ /* 0x000f28000c1e1d00 */
[----:B------:R1:W5:Y:S01]  /*0100*/  LDG.E.128 R4, [R2.64+0x800] ;  /* 0x0008000402047981 */ /* 0x000362000c1e1d00 */
[----:B--2---:R-:W-:Y:S02]  /*0110*/  FMUL.RZ R22, R12, 0.15915493667125701904 ;  /* 0x3e22f9830c167820 */ /* 0x004fe4000040c000 */
[----:B------:R-:W-:Y:S02]  /*0120*/  FMUL.RZ R29, R13, 0.15915493667125701904 ;  /* 0x3e22f9830d1d7820 */ /* 0x000fe4000040c000 */
[----:B------:R-:W-:Y:S01]  /*0130*/  MUFU.COS R0, R22 ;  /* 0x0000001600007308 */ /* 0x000fe20000000000 */
[----:B------:R-:W-:-:S02]  /*0140*/  FMUL.RZ R15, R15, 0.15915493667125701904 ;  /* 0x3e22f9830f0f7820 */ /* 0x000fc4000040c000 */
[----:B0-----:R-:W-:Y:S02]  /*0150*/  FMUL.RZ R20, R14, 0.15915493667125701904 ;  /* 0x3e22f9830e147820 */ /* 0x001fe4000040c000 */
[----:B---3--:R-:W-:Y:S02]  /*0160*/  FMUL.RZ R8, R8, 0.15915493667125701904 ;  /* 0x3e22f98308087820 */ /* 0x008fe4000040c000 */
[----:B------:R-:W-:Y:S01]  /*0170*/  FMUL.RZ R10, R10, 0.15915493667125701904 ;  /* 0x3e22f9830a0a7820 */ /* 0x000fe2000040c000 */
[----:B------:R-:W-:Y:S01]  /*0180*/  MUFU.COS R25, R29 ;  /* 0x0000001d00197308 */ /* 0x000fe20000000000 */
[----:B------:R-:W-:-:S07]  /*0190*/  FMUL.RZ R11, R11, 0.15915493667125701904 ;  /* 0x3e22f9830b0b7820 */ /* 0x000fce000040c000 */
[----:B------:R0:W-:Y:S08]  /*01a0*/  MUFU.SIN R26, R29 ;  /* 0x0000001d001a7308 */ /* 0x0001f00000000400 */
[----:B------:R2:W4:Y:S01]  /*01b0*/  MUFU.SIN R27, R22 ;  /* 0x00000016001b7308 */ /* 0x0005220000000400 */
[----:B0-----:R-:W-:-:S05]  /*01c0*/  MOV R29, 0x8 ;  /* 0x00000008001d7802 */ /* 0x001fca0000000f00 */
[----:B------:R-:W-:Y:S02]  /*01d0*/  IMAD.WIDE.U32 R28, R28, R29, c[0x0][0x168] ;  /* 0x00005a001c1c7625 */ /* 0x000fe400078e001d */
[----:B------:R-:W0:Y:S02]  /*01e0*/  MUFU.COS R14, R15 ;  /* 0x0000000f000e7308 */ /* 0x000e240000000000 */
[----:B--2---:R-:W-:Y:S02]  /*01f0*/  FMUL.RZ R22, R9, 0.15915493667125701904 ;  /* 0x3e22f98309167820 */ /* 0x004fe4000040c000 */
[----:B------:R-:W-:-:S04]  /*0200*/  IMAD.WIDE R28, R23, 0x20, R28 ;  /* 0x00000020171c7825 */ /* 0x000fc800078e021c */
[----:B------:R-:W2:Y:S01]  /*0210*/  MUFU.SIN R15, R15 ;  /* 0x0000000f000f7308 */ /* 0x000ea20000000400 */
[----:B----4-:R-:W-:-:S07]  /*0220*/  FMUL.FTZ R9, R16, R27 ;  /* 0x0000001b10097220 */ /* 0x010fce0000410000 */
[----:B-1----:R-:W5:Y:S01]  /*0230*/  MUFU.COS R3, R8 ;  /* 0x0000000800037308 */ /* 0x002f620000000000 */
[----:B0-----:R-:W-:-:S07]  /*0240*/  FMUL.FTZ R14, R19, R14 ;  /* 0x0000000e130e7220 */ /* 0x001fce0000410000 */
[----:B------:R0:W-:Y:S01]  /*0250*/  MUFU.SIN R24, R8 ;  /* 0x0000000800187308 */ /* 0x0001e20000000400 */
[----:B--2---:R-:W-:-:S07]  /*0260*/  FMUL.FTZ R15, R19, R15 ;  /* 0x0000000f130f7220 */ /* 0x004fce0000410000 */
[----:B------:R-:W-:Y:S01]  /*0270*/  MUFU.COS R2, R22 ;  /* 0x0000001600027308 */ /* 0x000fe20000000000 */
[----:B0-----:R-:W-:Y:S02]  /*0280*/  FMUL.FTZ R8, R16, R0 ;  /* 0x0000000010087220 */ /* 0x001fe40000410000 */
[----:B-----5:R-:W-:-:S05]  /*0290*/  FMUL.FTZ R16, R4, R3 ;  /* 0x0000000304107220 */ /* 0x020fca0000410000 */
[----:B------:R-:W0:Y:S08]  /*02a0*/  MUFU.COS R12, R20 ;  /* 0x00000014000c7308 */ /* 0x000e300000000000 */
[----:B------:R-:W1:Y:S08]  /*02b0*/  MUFU.SIN R13, R20 ;  /* 0x00000014000d7308 */ /* 0x000e700000000400 */
[----:B------:R-:W2:Y:S01]  /*02c0*/  MUFU.SIN R22, R22 ;  /* 0x0000001600167308 */ /* 0x000ea20000000400 */
[----:B0-----:R-:W-:-:S07]  /*02d0*/  FMUL.FTZ R12, R18, R12 ;  /* 0x0000000c120c7220 */ /* 0x001fce0000410000 */
[----:B------:R-:W0:Y:S01]  /*02e0*/  MUFU.COS R20, R10 ;  /* 0x0000000a00147308 */ /* 0x000e220000000000 */
[----:B-1----:R-:W-:Y:S02]  /*02f0*/  FMUL.FTZ R13, R18, R13 ;  /* 0x0000000d120d7220 */ /* 0x002fe40000410000 */
[----:B------:R-:W-:-:S03]  /*0300*/  FMUL.FTZ R18, R5, R2 ;  /* 0x0000000205127220 */ /* 0x000fc60000410000 */
[----:B------:R-:W-:Y:S02]  /*0310*/  STG.E.128 [R28.64+0x10], R12 ;  /* 0x0000100c1c007986 */ /* 0x000fe4000c101d04 */
[----:B------:R1:W3:Y:S01]  /*0320*/  MUFU.SIN R21, R10 ;  /* 0x0000000a00157308 */ /* 0x0002e20000000400 */
[----:B--2---:R-:W-:-:S07]  /*0330*/  FMUL.FTZ R19, R5, R22 ;  /* 0x0000001605137220 */ /* 0x004fce0000410000 */
[----:B------:R-:W2:Y:S01]  /*0340*/  MUFU.SIN R23, R11 ;  /* 0x0000000b00177308 */ /* 0x000ea20000000400 */
[----:B-1----:R-:W-:Y:S02]  /*0350*/  FMUL.FTZ R10, R17, R25 ;  /* 0x00000019110a7220 */ /* 0x002fe40000410000 */
[----:B0-----:R-:W-:-:S05]  /*0360*/  FMUL.FTZ R20, R6, R20 ;  /* 0x0000001406147220 */ /* 0x001fca0000410000 */
[----:B------:R0:W1:Y:S01]  /*0370*/  MUFU.COS R0, R11 ;  /* 0x0000000b00007308 */ /* 0x0000620000000000 */
[----:B---3--:R-:W-:Y:S02]  /*0380*/  FMUL.FTZ R21, R6, R21 ;  /* 0x0000001506157220 */ /* 0x008fe40000410000 */
[----:B--2---:R-:W-:Y:S02]  /*0390*/  FMUL.FTZ R23, R7, R23 ;  /* 0x0000001707177220 */ /* 0x004fe40000410000 */
[----:B0-----:R-:W-:Y:S02]  /*03a0*/  FMUL.FTZ R11, R17, R26 ;  /* 0x0000001a110b7220 */ /* 0x001fe40000410000 */
[----:B------:R-:W-:-:S03]  /*03b0*/  FMUL.FTZ R17, R4, R24 ;  /* 0x0000001804117220 */ /* 0x000fc60000410000 */
[----:B------:R-:W-:Y:S01]  /*03c0*/  STG.E.128 [R28.64], R8 ;  /* 0x000000081c007986 */ /* 0x000fe2000c101d04 */
[----:B-1----:R-:W-:-:S03]  /*03d0*/  FMUL.FTZ R22, R7, R0 ;  /* 0x0000000007167220 */ /* 0x002fc60000410000 */
[----:B------:R-:W-:Y:S04]  /*03e0*/  STG.E.128 [R28.64+0x1000], R16 ;  /* 0x001000101c007986 */ /* 0x000fe8000c101d04 */
[----:B------:R-:W-:Y:S01]  /*03f0*/  STG.E.128 [R28.64+0x1010], R20 ;  /* 0x001010141c007986 */ /* 0x000fe2000c101d04 */
[----:B------:R-:W-:Y:S05]  /*0400*/  EXIT ;  /* 0x000000000000794d */ /* 0x000fea0003800000 */
.L_x_730:
[----:B------:R-:W0:Y:S01]  /*0410*/  S2R R6, SR_TID.X ;  /* 0x0000000000067919 */ /* 0x000e220000002100 */
[----:B------:R-:W-:Y:S01]  /*0420*/  CS2R R20, SRZ ;  /* 0x0000000000147805 */ /* 0x000fe2000001ff00 */
[----:B0-----:R-:W-:Y:S02]  /*0430*/  ISETP.GE.AND P0, PT, R6, R0, PT ;  /* 0x000000000600720c */ /* 0x001fe40003f06270 */
[----:B------:R-:W-:-:S11]  /*0440*/  MOV R8, R6 ;  /* 0x0000000600087202 */ /* 0x000fd60000000f00 */
[----:B------:R-:W-:Y:S02]  /*0450*/  @!P0 IADD3 R7, R28, R8, RZ ;  /* 0x000000081c078210 */ /* 0x000fe40007ffe0ff */
[----:B------:R-:W-:Y:S02]  /*0460*/  @!P0 IADD3 R8, R8, 0x80, RZ ;  /* 0x0000008008088810 */ /* 0x000fe40007ffe0ff */
[----:B------:R-:W-:Y:S02]  /*0470*/  @!P0 MOV R12, 0x4 ;  /* 0x00000004000c8802 */ /* 0x000fe40000000f00 */
[----:B------:R-:W-:-:S03]  /*0480*/  ISETP.GE.AND P5, PT, R8, R0, PT ;  /* 0x000000000800720c */ /* 0x000fc60003fa6270 */
[----:B------:R-:W-:Y:S01]  /*0490*/  @!P0 IMAD.WIDE.U32 R4, R7, R12, c[0x0][0x178] ;  /* 0x00005e0007048625 */ /* 0x000fe200078e000c */
[----:B------:R-:W-:-:S04]  /*04a0*/  CS2R R18, SRZ ;  /* 0x0000000000127805 */ /* 0x000fc8000001ff00 */
[----:B------:R0:W2:Y:S05]  /*04b0*/  @!P0 LDG.E R21, [R4.64] ;  /* 0x0000000404158981 */ /* 0x0000aa000c1e1900 */
[----:B------:R-:W-:Y:S02]  /*04c0*/  @!P5 IADD3 R13, R28, R8, RZ ;  /* 0x000000081c0dd210 */ /* 0x000fe40007ffe0ff */
[----:B------:R-:W-:-:S04]  /*04d0*/  @!P5 IADD3 R8, R8, 0x80, RZ ;  /* 0x000000800808d810 */ /* 0x000fc80007ffe0ff */
[----:B------:R-:W-:-:S13]  /*04e0*/  ISETP.GE.AND P1, PT, R8, R0, PT ;  /* 0x000000000800720c */ /* 0x000fda0003f26270 */
[----:B------:R-:W-:Y:S02]  /*04f0*/  @!P1 IADD3 R14, R28, R8, RZ ;  /* 0x000000081c0e9210 */ /* 0x000fe40007ffe0ff */
[----:B------:R-:W-:-:S04]  /*0500*/  @!P1 IADD3 R8, R8, 0x80, RZ ;  /* 0x0000008008089810 */ /* 0x000fc80007ffe0ff */
[----:B------:R-:W-:-:S13]  /*0510*/  ISETP.GE.AND P2, PT, R8, R0, PT ;  /* 0x000000000800720c */ /* 0x000fda0003f46270 */
[----:B------:R-:W-:Y:S02]  /*0520*/  @!P2 IADD3 R9, R28, R8, RZ ;  /* 0x000000081c09a210 */ /* 0x000fe40007ffe0ff */
[----:B------:R-:W-:-:S04]  /*0530*/  @!P2 IADD3 R8, R8, 0x80, RZ ;  /* 0x000000800808a810 */ /* 0x000fc80007ffe0ff */
[----:B------:R-:W-:Y:S02]  /*0540*/  ISETP.GE.AND P3, PT, R8, R0, PT ;  /* 0x000000000800720c */ /* 0x000fe40003f66270 */
[----:B------:R-:W-:Y:S02]  /*0550*/  @!P5 MOV R22, 0x4 ;  /* 0x000000040016d802 */ /* 0x000fe40000000f00 */
[----:B------:R-:W-:-:S03]  /*0560*/  @!P1 MOV R15, 0x4 ;  /* 0x00000004000f9802 */ /* 0x000fc60000000f00 */
[----:B------:R-:W-:-:S06]  /*0570*/  @!P5 IMAD.WIDE.U32 R10, R13, R22, c[0x0][0x178] ;  /* 0x00005e000d0ad625 */ /* 0x000fcc00078e0016 */
[----:B------:R-:W-:Y:S01]  /*0580*/  @!P3 IMAD.IADD R26, R28, 0x1, R8 ;  /* 0x000000011c1ab824 */ /* 0x000fe200078e0208 */
[----:B------:R-:W-:Y:S01]  /*0590*/  @!P3 IADD3 R8, R8, 0x80, RZ ;  /* 0x000000800808b810 */ /* 0x000fe20007ffe0ff */
[----:B------:R1:W3:Y:S03]  /*05a0*/  @!P5 LDG.E R18, [R10.64] ;  /* 0x000000040a12d981 */ /* 0x0002e6000c1e1900 */
[----:B------:R-:W-:Y:S01]  /*05b0*/  ISETP.GE.AND P4, PT, R8, R0, PT ;  /* 0x000000000800720c */ /* 0x000fe20003f86270 */
[----:B------:R-:W-:Y:S01]  /*05c0*/  @!P1 IMAD.WIDE.U32 R2, R14, R15, c[0x0][0x178] ;  /* 0x00005e000e029625 */ /* 0x000fe200078e000f */
[----:B------:R-:W-:-:S03]  /*05d0*/  CS2R R16, SRZ ;  /* 0x0000000000107805 */ /* 0x000fc6000001ff00 */
[----:B0-----:R-:W-:Y:S01]  /*05e0*/  @!P0 IMAD.WIDE.U32 R4, R7, R12, c[0x0][0x170] ;  /* 0x00005c0007048625 */ /* 0x001fe200078e000c */
[----:B------:R0:W4:Y:S01]  /*05f0*/  @!P1 LDG.E R19, [R2.64] ;  /* 0x0000000402139981 */ /* 0x000122000c1e1900 */
[----:B------:R-:W-:-:S03]  /*0600*/  @!P2 MOV R7, 0x4 ;  /* 0x000000040007a802 */ /* 0x000fc60000000f00 */
[----:B------:R5:W4:Y:S03]  /*0610*/  @!P0 LDG.E R16, [R4.64] ;  /* 0x0000000404108981 */ /* 0x000b26000c1e1900 */
[----:B------:R-:W-:Y:S01]  /*0620*/  @!P4 IADD3 R24, R28, R8, RZ ;  /* 0x000000081c18c210 */ /* 0x000fe20007ffe0ff */
[----:B0-----:R-:W-:Y:S01]  /*0630*/  @!P5 IMAD.WIDE.U32 R2, R13, R22, c[0x0][0x170] ;  /* 0x00005c000d02d625 */ /* 0x001fe200078e0016 */
[----:B------:R-:W-:-:S03]  /*0640*/  @!P4 IADD3 R8, R8, 0x80, RZ ;  /* 0x000000800808c810 */ /* 0x000fc60007ffe0ff */
[----:B-1----:R-:W-:Y:S01]  /*0650*/  @!P2 IMAD.WIDE.U32 R10, R9, R7, c[0x0][0x178] ;  /* 0x00005e00090aa625 */ /* 0x002fe200078e0007 */
[----:B------:R0:W4:Y:S01]  /*0660*/  @!P5 LDG.E R20, [R2.64] ;  /* 0x000000040214d981 */ /* 0x000122000c1e1900 */
[----:B------:R-:W-:-:S03]  /*0670*/  ISETP.GE.AND P5, PT, R8, R0, PT ;  /* 0x000000000800720c */ /* 0x000fc60003fa6270 */
[----:B------:R1:W4:Y:S01]  /*0680*/  @!P2 LDG.E R17, [R10.64] ;  /* 0x000000040a11a981 */ /* 0x000322000c1e1900 */
[----:B------:R-:W-:Y:S01]  /*0690*/  @!P3 MOV R22, 0x4 ;  /* 0x000000040016b802 */ /* 0x000fe20000000f00 */
[----:B------:R-:W-:-:S04]  /*06a0*/  CS2R R12, SRZ ;  /* 0x00000000000c7805 */ /* 0x000fc8000001ff00 */
[----:B-----5:R-:W-:-:S04]  /*06b0*/  @!P3 IMAD.WIDE.U32 R4, R26, R22, c[0x0][0x178] ;  /* 0x00005e001a04b625 */ /* 0x020fc800078e0016 */
[----:B0-----:R-:W-:Y:S01]  /*06c0*/  @!P1 IMAD.WIDE.U32 R2, R14, R15, c[0x0][0x170] ;  /* 0x00005c000e029625 */ /* 0x001fe200078e000f */
[----:B------:R-:W-:Y:S01]  /*06d0*/  @!P5 IADD3 R23, R28, R8, RZ ;  /* 0x000000081c17d210 */ /* 0x000fe20007ffe0ff */
[----:B------:R0:W5:Y:S01]  /*06e0*/  @!P3 LDG.E R13, [R4.64] ;  /* 0x00000004040db981 */ /* 0x000162000c1e1900 */
[----:B------:R-:W-:Y:S02]  /*06f0*/  @!P5 IADD3 R8, R8, 0x80, RZ ;  /* 0x000000800808d810 */ /* 0x000fe40007ffe0ff */
[----:B------:R-:W-:Y:S01]  /*0700*/  @!P4 MOV R25, 0x4 ;  /* 0x000000040019c802 */ /* 0x000fe20000000f00 */
[----:B------:R0:W5:Y:S01]  /*0710*/  @!P1 LDG.E R12, [R2.64] ;  /* 0x00000004020c9981 */ /* 0x000162000c1e1900 */
[----:B------:R-:W-:Y:S01]  /*0720*/  ISETP.GE.AND P1, PT, R8, R0, PT ;  /* 0x000000000800720c */ /* 0x000fe20003f26270 */
[----:B-1----:R-:W-:Y:S02]  /*0730*/  CS2R R10, SRZ ;  /* 0x00000000000a7805 */ /* 0x002fe4000001ff00 */
[----:B0-----:R-:W-:-:S04]  /*0740*/  @!P4 IMAD.WIDE.U32 R4, R24, R25, c[0x0][0x178] ;  /* 0x00005e001804c625 */ /* 0x001fc800078e0019 */
[----:B------:R-:W-:Y:S01]  /*0750*/  @!P2 IMAD.WIDE.U32 R2, R9, R7, c[0x0][0x170] ;  /* 0x00005c000902a625 */ /* 0x000fe200078e0007 */
[----:B------:R-:W-:Y:S01]  /*0760*/  @!P5 MOV R7, 0x4 ;  /* 0x000000040007d802 */ /* 0x000fe20000000f00 */
[----:B------:R-:W-:Y:S01]  /*0770*/  HFMA2.MMA R9, -RZ, RZ, 0, 0 ;  /* 0x00000000ff097435 */ /* 0x000fe200000001ff */
[----:B------:R0:W5:Y:S03]  /*0780*/  @!P4 LDG.E R11, [R4.64] ;  /* 0x00000004040bc981 */ /* 0x000166000c1e1900 */
[----:B------:R-:W-:Y:S01]  /*0790*/  @!P1 IADD3 R8, R28, R8, RZ ;  /* 0x000000081c089210 */ /* 0x000fe20007ffe0ff */
[----:B------:R1:W5:Y:S01]  /*07a0*/  @!P2 LDG.E R10, [R2.64] ;  /* 0x00000004020aa981 */ /* 0x000362000c1e1900 */
[----:B------:R-:W-:Y:S01]  /*07b0*/  @!P5 IMAD.WIDE.U32 R14, R23, R7, c[0x0][0x178] ;  /* 0x00005e00170ed625 */ /* 0x000fe200078e0007 */
[----:B0-----:R-:W-:-:S04]  /*07c0*/  CS2R R4, SRZ ;  /* 0x0000000000047805 */ /* 0x001fc8000001ff00 */
[----:B------:R0:W5:Y:S01]  /*07d0*/  @!P5 LDG.E R9, [R14.64] ;  /* 0x000000040e09d981 */ /* 0x000162000c1e1900 */
[----:B-1----:R-:W-:-:S04]  /*07e0*/  @!P3 IMAD.WIDE.U32 R2, R26, R22, c[0x0][0x170] ;  /* 0x00005c001a02b625 */ /* 0x002fc800078e0016 */
[----:B------:R-:W-:Y:S01]  /*07f0*/  @!P1 IMAD.MOV.U32 R22, RZ, RZ, 0x4 ;  /* 0x00000004ff169424 */ /* 0x000fe200078e00ff */
[----:B------:R1:W5:Y:S03]  /*0800*/  @!P3 LDG.E R4, [R2.64] ;  /* 0x000000040204b981 */ /* 0x000366000c1e1900 */
[----:B0-----:R-:W-:Y:S01]  /*0810*/  @!P1 IMAD.WIDE.U32 R14, R8, R22, c[0x0][0x178] ;  /* 0x00005e00080e9625 */ /* 0x001fe200078e0016 */
[----:B-1----:R-:W-:-:S06]  /*0820*/  CS2R R2, SRZ ;  /* 0x0000000000027805 */ /* 0x002fcc000001ff00 */
[----:B------:R0:W5:Y:S02]  /*0830*/  @!P1 LDG.E R3, [R14.64] ;  /* 0x000000040e039981 */ /* 0x000164000c1e1900 */
[----:B0-----:R-:W-:-:S05]  /*0840*/  @!P4 IMAD.WIDE.U32 R14, R24, R25, c[0x0][0x170] ;  /* 0x00005c00180ec625 */ /* 0x001fca00078e0019 */
[----:B------:R0:W5:Y:S02]  /*0850*/  @!P4 LDG.E R5, [R14.64] ;  /* 0x000000040e05c981 */ /* 0x000164000c1e1900 */
[----:B0-----:R-:W-:Y:S01]  /*0860*/  @!P5 IMAD.WIDE.U32 R14, R23, R7, c[0x0][0x170] ;  /* 0x00005c00170ed625 */ /* 0x001fe200078e0007 */
[----:B------:R-:W-:-:S04]  /*0870*/  MOV R7, RZ ;  /* 0x000000ff00077202 */ /* 0x000fc80000000f00 */
[----:B------:R0:W5:Y:S02]  /*0880*/  @!P5 LDG.E R2, [R14.64] ;  /* 0x000000040e02d981 */ /* 0x000164000c1e1900 */
[----:B0-----:R-:W-:-:S05]  /*0890*/  @!P1 IMAD.WIDE.U32 R14, R8, R22, c[0x0][0x170] ;  /* 0x00005c00080e9625 */ /* 0x001fca00078e0016 */
[----:B------:R0:W5:Y:S01]  /*08a0*/  @!P1 LDG.E R7, [R14.64] ;  /* 0x000000040e079981 */ /* 0x000162000c1e1900 */
[----:B------:R-:W-:-:S04]  /*08b0*/  IADD3 R8, R6, 0x80, RZ ;  /* 0x0000008006087810 */ /* 0x000fc80007ffe0ff */
[-C--:B------:R-:W-:Y:S02]  /*08c0*/  ISETP.GE.AND P3, PT, R8, R0.reuse, PT ;  /* 0x000000000800720c */ /* 0x080fe40003f66270 */
[C---:B------:R-:W-:Y:S02]  /*08d0*/  IADD3 R25, R6.reuse, 0x100, RZ ;  /* 0x0000010006197810 */ /* 0x040fe40007ffe0ff */
[C---:B------:R-:W-:Y:S02]  /*08e0*/  IADD3 R27, R6.reuse, 0x180, RZ ;  /* 0x00000180061b7810 */ /* 0x040fe40007ffe0ff */
[-C--:B------:R-:W-:Y:S02]  /*08f0*/  ISETP.GE.AND P4, PT, R25, R0.reuse, PT ;  /* 0x000000001900720c */ /* 0x080fe40003f86270 */
[----:B------:R-:W-:Y:S02]  /*0900*/  ISETP.GE.AND P2, PT, R27, R0, PT ;  /* 0x000000001b00720c */ /* 0x000fe40003f46270 */
[----:B------:R-:W-:-:S04]  /*0910*/  IADD3 R27, R6, 0x200, RZ ;  /* 0x00000200061b7810 */ /* 0x000fc80007ffe0ff */
[----:B------:R-:W-:Y:S01]  /*0920*/  ISETP.GE.AND P1, PT, R27, R0, PT ;  /* 0x000000001b00720c */ /* 0x000fe20003f26270 */
[----:B------:R-:W-:Y:S01]  /*0930*/  BSSY B0, `(.L_x_731) ;  /* 0x0000068000007945 */ /* 0x000fe20003800000 */
[----:B------:R-:W-:Y:S01]  /*0940*/  BSSY B1, `(.L_x_732) ;  /* 0x0000060000017945 */ /* 0x000fe20003800000 */
[----:B--2---:R-:W-:-:S04]  /*0950*/  @!P0 FMUL.RZ R22, R21, 0.15915493667125701904 ;  /* 0x3e22f98315168820 */ /* 0x004fc8000040c000 */
[----:B------:R-:W1:Y:S08]  /*0960*/  @!P0 MUFU.COS R21, R22 ;  /* 0x0000001600158308 */ /* 0x000e700000000000 */
[----:B------:R-:W2:Y:S01]  /*0970*/  @!P0 MUFU.SIN R23, R22 ;  /* 0x0000001600178308 */ /* 0x000ea20000000400 */
[----:B---3--:R-:W-:-:S07]  /*0980*/  @!P3 FMUL.RZ R24, R18, 0.15915493667125701904 ;  /* 0x3e22f9831218b820 */ /* 0x008fce000040c000 */
[----:B0-----:R-:W0:Y:S08]  /*0990*/  @!P3 MUFU.SIN R15, R24 ;  /* 0x00000018000fb308 */ /* 0x001e300000000400 */
[----:B------:R-:W3:Y:S01]  /*09a0*/  @!P3 MUFU.COS R25, R24 ;  /* 0x000000180019b308 */ /* 0x000ee20000000000 */
[----:B----4-:R-:W-:Y:S02]  /*09b0*/  @!P4 FMUL.RZ R14, R19, 0.15915493667125701904 ;  /* 0x3e22f983130ec820 */ /* 0x010fe4000040c000 */
[----:B------:R-:W-:-:S02]  /*09c0*/  CS2R R18, SRZ ;  /* 0x0000000000127805 */ /* 0x000fc4000001ff00 */
[-C--:B-1----:R-:W-:Y:S02]  /*09d0*/  @!P0 FMUL.FTZ R18, R21, R16.reuse ;  /* 0x0000001015128220 */ /* 0x082fe40000410000 */
[----:B--2---:R-:W-:Y:S01]  /*09e0*/  @!P0 FMUL.FTZ R19, R23, R16 ;  /* 0x0000001017138220 */ /* 0x004fe20000410000 */
[----:B------:R-:W1:Y:S01]  /*09f0*/  @!P4 MUFU.COS R21, R14 ;  /* 0x0000000e0015c308 */ /* 0x000e620000000000 */
[----:B------:R-:W-:Y:S02]  /*0a00*/  @!P2 FMUL.RZ R22, R17, 0.15915493667125701904 ;  /* 0x3e22f9831116a820 */ /* 0x000fe4000040c000 */
[----:B------:R-:W-:Y:S02]  /*0a10*/  CS2R R16, SRZ ;  /* 0x0000000000107805 */ /* 0x000fe4000001ff00 */
[-C--:B0-----:R-:W-:Y:S01]  /*0a20*/  @!P3 FMUL.FTZ R17, R15, R20.reuse ;  /* 0x000000140f11b220 */ /* 0x081fe20000410000 */
[----:B------:R-:W-:Y:S02]  /*0a30*/  IADD3 R15, R6, 0x280, RZ ;  /* 0x00000280060f7810 */ /* 0x000fe40007ffe0ff */
[----:B------:R0:W2:Y:S01]  /*0a40*/  @!P4 MUFU.SIN R23, R14 ;  /* 0x0000000e0017c308 */ /* 0x0000a20000000400 */
[----:B---3--:R-:W-:Y:S01]  /*0a50*/  @!P3 FMUL.FTZ R16, R25, R20 ;  /* 0x000000141910b220 */ /* 0x008fe20000410000 */
[----:B------:R-:W-:-:S06]  /*0a60*/  ISETP.GE.AND P3, PT, R15, R0, PT ;  /* 0x000000000f00720c */ /* 0x000fcc0003f66270 */
[----:B------:R-:W3:Y:S01]  /*0a70*/  @!P2 MUFU.COS R25, R22 ;  /* 0x000000160019a308 */ /* 0x000ee20000000000 */
[----:B-----5:R-:W-:Y:S01]  /*0a80*/  @!P1 FMUL.RZ R20, R13, 0.15915493667125701904 ;  /* 0x3e22f9830d149820 */ /* 0x020fe2000040c000 */
[----:B0-----:R-:W-:-:S06]  /*0a90*/  CS2R R14, SRZ ;  /* 0x00000000000e7805 */ /* 0x001fcc000001ff00 */
[----:B------:R0:W4:Y:S01]  /*0aa0*/  @!P2 MUFU.SIN R27, R22 ;  /* 0x00000016001ba308 */ /* 0x0001220000000400 */
[-C--:B-1----:R-:W-:Y:S01]  /*0ab0*/  @!P4 FMUL.FTZ R14, R21, R12.reuse ;  /* 0x0000000c150ec220 */ /* 0x082fe20000410000 */
[----:B------:R-:W-:Y:S01]  /*0ac0*/  IADD3 R13, R6, 0x300, RZ ;  /* 0x00000300060d7810 */ /* 0x000fe20007ffe0ff */
[----:B--2---:R-:W-:-:S05]  /*0ad0*/  @!P4 FMUL.FTZ R15, R23, R12 ;  /* 0x0000000c170fc220 */ /* 0x004fca0000410000 */
[----:B------:R-:W1:Y:S01]  /*0ae0*/  @!P1 MUFU.COS R21, R20 ;  /* 0x0000001400159308 */ /* 0x000e620000000000 */
[----:B0-----:R-:W-:Y:S01]  /*0af0*/  @!P3 FMUL.RZ R22, R11, 0.15915493667125701904 ;  /* 0x3e22f9830b16b820 */ /* 0x001fe2000040c000 */
[----:B------:R-:W-:Y:S02]  /*0b00*/  ISETP.GE.AND P4, PT, R13, R0, PT ;  /* 0x000000000d00720c */ /* 0x000fe40003f86270 */
[----:B------:R-:W-:Y:S01]  /*0b10*/  IADD3 R11, R6, 0x380, RZ ;  /* 0x00000380060b7810 */ /* 0x000fe20007ffe0ff */
[----:B------:R-:W-:-:S03]  /*0b20*/  CS2R R12, SRZ ;  /* 0x00000000000c7805 */ /* 0x000fc6000001ff00 */
[----:B------:R0:W2:Y:S01]  /*0b30*/  @!P1 MUFU.SIN R23, R20 ;  /* 0x0000001400179308 */ /* 0x0000a20000000400 */
[-C--:B---3--:R-:W-:Y:S02]  /*0b40*/  @!P2 FMUL.FTZ R12, R25, R10.reuse ;  /* 0x0000000a190ca220 */ /* 0x088fe40000410000 */
[----:B----4-:R-:W-:Y:S01]  /*0b50*/  @!P2 FMUL.FTZ R13, R27, R10 ;  /* 0x0000000a1b0da220 */ /* 0x010fe20000410000 */
[----:B------:R-:W-:-:S04]  /*0b60*/  ISETP.GE.AND P2, PT, R11, R0, PT ;  /* 0x000000000b00720c */ /* 0x000fc80003f46270 */
[----:B------:R-:W3:Y:S01]  /*0b70*/  @!P3 MUFU.COS R24, R22 ;  /* 0x000000160018b308 */ /* 0x000ee20000000000 */
[----:B------:R-:W-:Y:S01]  /*0b80*/  CS2R R10, SRZ ;  /* 0x00000000000a7805 */ /* 0x000fe2000001ff00 */
[----:B0-----:R-:W-:Y:S01]  /*0b90*/  @!P0 IADD3 R20, R28, R6, RZ ;  /* 0x000000061c148210 */ /* 0x001fe20007ffe0ff */
[----:B-1----:R-:W-:Y:S01]  /*0ba0*/  @!P1 FMUL.FTZ R10, R21, R4 ;  /* 0x00000004150a9220 */ /* 0x002fe20000410000 */
[----:B------:R-:W-:Y:S01]  /*0bb0*/  @!P0 MOV R21, 0x8 ;  /* 0x0000000800158802 */ /* 0x000fe20000000f00 */
[----:B------:R-:W-:-:S03]  /*0bc0*/  @!P4 FMUL.RZ R29, R9, 0.15915493667125701904 ;  /* 0x3e22f983091dc820 */ /* 0x000fc6000040c000 */
[----:B------:R0:W1:Y:S01]  /*0bd0*/  @!P3 MUFU.SIN R26, R22 ;  /* 0x00000016001ab308 */ /* 0x0000620000000400 */
[----:B------:R-:W-:Y:S01]  /*0be0*/  @!P0 IMAD.WIDE.U32 R20, R20, R21, c[0x0][0x168] ;  /* 0x00005a0014148625 */ /* 0x000fe200078e0015 */
[----:B------:R-:W-:-:S03]  /*0bf0*/  @!P0 MOV R6, R8 ;  /* 0x0000000800068202 */ /* 0x000fc60000000f00 */
[----:B--2---:R-:W-:-:S03]  /*0c00*/  @!P1 FMUL.FTZ R11, R23, R4 ;  /* 0x00000004170b9220 */ /* 0x004fc60000410000 */
[----:B------:R-:W2:Y:S01]  /*0c10*/  @!P4 MUFU.COS R9, R29 ;  /* 0x0000001d0009c308 */ /* 0x000ea20000000000 */
[----:B0-----:R-:W-:Y:S01]  /*0c20*/  CS2R R22, SRZ ;  /* 0x0000000000167805 */ /* 0x001fe2000001ff00 */
[----:B------:R-:W-:Y:S01]  /*0c30*/  @!P2 FMUL.RZ R3, R3, 0.15915493667125701904 ;  /* 0x3e22f9830303a820 */ /* 0x000fe2000040c000 */
[----:B------:R0:W-:Y:S01]  /*0c40*/  @!P0 STG.E.64 [R20.64], R18 ;  /* 0x0000001214008986 */ /* 0x0001e2000c101b04 */
[----:B------:R-:W-:-:S04]  /*0c50*/  ISETP.GE.AND P0, PT, R6, R0, PT ;  /* 0x000000000600720c */ /* 0x000fc80003f06270 */
[----:B------:R-:W4:Y:S08]  /*0c60*/  @!P4 MUFU.SIN R25, R29 ;  /* 0x0000001d0019c308 */ /* 0x000f300000000400 */
[----:B------:R-:W5:Y:S01]  /*0c70*/  @!P2 MUFU.COS R27, R3 ;  /* 0x00000003001ba308 */ /* 0x000f620000000000 */
[----:B---3--:R-:W-:-:S07]  /*0c80*/  @!P3 FMUL.FTZ R22, R24, R5 ;  /* 0x000000051816b220 */ /* 0x008fce0000410000 */
[----:B------:R3:W0:Y:S01]  /*0c90*/  @!P2 MUFU.SIN R24, R3 ;  /* 0x000000030018a308 */ /* 0x0006220000000400 */
[----:B-1----:R-:W-:Y:S02]  /*0ca0*/  @!P3 FMUL.FTZ R23, R26, R5 ;  /* 0x000000051a17b220 */ /* 0x002fe40000410000 */
[----:B------:R-:W-:Y:S02]  /*0cb0*/  CS2R R4, SRZ ;  /* 0x0000000000047805 */ /* 0x000fe4000001ff00 */
[-C--:B--2---:R-:W-:Y:S02]  /*0cc0*/  @!P4 FMUL.FTZ R4, R9, R2.reuse ;  /* 0x000000020904c220 */ /* 0x084fe40000410000 */
[----:B----4-:R-:W-:Y:S02]  /*0cd0*/  @!P4 FMUL.FTZ R5, R25, R2 ;  /* 0x000000021905c220 */ /* 0x010fe40000410000 */
[----:B---3--:R-:W-:Y:S02]  /*0ce0*/  CS2R R2, SRZ ;  /* 0x0000000000027805 */ /* 0x008fe4000001ff00 */
[----:B-----5:R-:W-:-:S02]  /*0cf0*/  @!P2 FMUL.FTZ R2, R27, R7 ;  /* 0x000000071b02a220 */ /* 0x020fc40000410000 */
[----:B0-----:R-:W-:Y:S01]  /*0d00*/  @!P2 FMUL.FTZ R3, R24, R7 ;  /* 0x000000071803a220 */ /* 0x001fe20000410000 */
[----:B------:R-:W-:Y:S05]  /*0d10*/  @P0 BRA `(.L_x_733) ;  /* 0x000000c000000947 */ /* 0x000fea0003800000 */
[----:B------:R-:W-:Y:S02]  /*0d20*/  IADD3 R8, R28, R6, RZ ;  /* 0x000000061c087210 */ /* 0x000fe40007ffe0ff */
[----:B------:R-:W-:Y:S02]  /*0d30*/  MOV R9, 0x8 ;  /* 0x0000000800097802 */ /* 0x000fe40000000f00 */
        /* <DEDUP_REMOVED lines=10> */
.L_x_733:
[----:B------:R-:W-:-:S13]  /*0de0*/  ISETP.GE.AND P0, PT, R6, R0, PT ;  /* 0x000000000600720c */ /* 0x000fda0003f06270 */
[----:B------:R-:W-:Y:S05]  /*0df0*/  @P0 BRA `(.L_x_735) ;  /* 0x000000c000000947 */ /* 0x000fea0003800000 */
[----:B0-----:R-:W-:Y:S01]  /*0e00*/  MOV R9, 0x8 ;  /* 0x0000000800097802 */ /* 0x001fe20000000f00 */
[----:B------:R-:W-:Y:S01]  /*0e10*/  IMAD.IADD R8, R28, 0x1, R6 ;  /* 0x000000011c087824 */ /* 0x000fe200078e0206 */
[----:B------:R-:W-:-:S03]  /*0e20*/  IADD3 R6, R6, 0x80, RZ ;  /* 0x0000008006067810 */ /* 0x000fc60007ffe0ff */
[----:B------:R-:W-:-:S05]  /*0e30*/  IMAD.WIDE.U32 R8, R8, R9, c[0x0][0x168] ;  /* 0x00005a0008087625 */ /* 0x000fca00078e0009 */
[----:B------:R0:W-:Y:S02]  /*0e40*/  STG.E.64 [R8.64], R12 ;  /* 0x0000000c08007986 */ /* 0x0001e4000c101b04 */
.L_x_734:
[----:B------:R-:W-:-:S13]  /*0e50*/  ISETP.GE.AND P0, PT, R6, R0, PT ;  /* 0x000000000600720c */ /* 0x000fda0003f06270 */
[----:B------:R-:W-:Y:S05]  /*0e60*/  @P0 BRA `(.L_x_736) ;  /* 0x000000d000000947 */ /* 0x000fea0003800000 */
[----:B0-----:R-:W-:Y:S01]  /*0e70*/  HFMA2.MMA R9, -RZ, RZ, 0, 4.76837158203125e-07 ;  /* 0x00000008ff097435 */ /* 0x001fe200000001ff */
[----:B------:R-:W-:Y:S02]  /*0e80*/  IADD3 R8, R28, R6, RZ ;  /* 0x000000061c087210 */ /* 0x000fe40007ffe0ff */
[----:B------:R-:W-:-:S07]  /*0e90*/  IADD3 R6, R6, 0x80, RZ ;  /* 0x0000008006067810 */ /* 0x000fce0007ffe0ff */
[----:B------:R-:W-:-:S05]  /*0ea0*/  IMAD.WIDE.U32 R8, R8, R9, c[0x0][0x168] ;  /* 0x00005a0008087625 */ /* 0x000fca00078e0009 */
[----:B------:R0:W-:Y:S02]  /*0eb0*/  STG.E.64 [R8.64], R10 ;  /* 0x0000000a08007986 */ /* 0x0001e4000c101b04 */
.L_x_735:
[----:B------:R-:W-:-:S13]  /*0ec0*/  ISETP.GE.AND P0, PT, R6, R0, PT ;  /* 0x000000000600720c */ /* 0x000fda0003f06270 */
[----:B------:R-:W-:Y:S01]  /*0ed0*/  @P0 BREAK B1 ;  /* 0x0000000000010942 */ /* 0x000fe20003800000 */
[----:B------:R-:W-:Y:S05]  /*0ee0*/  @P0 BRA `(.L_x_737) ;  /* 0x000000c000000947 */ /* 0x000fea0003800000 */
[----:B0-----:R-:W-:Y:S02]  /*0ef0*/  IADD3 R8, R28, R6, RZ ;  /* 0x000000061c087210 */ /* 0x001fe40007ffe0ff */
[----:B------:R-:W-:Y:S02]  /*0f00*/  MOV R9, 0x8 ;  /* 0x0000000800097802 */ /* 0x000fe40000000f00 */
[----:B------:R-:W-:-:S03]  /*0f10*/  IADD3 R6, R6, 0x80, RZ ;  /* 0x0000008006067810 */ /* 0x000fc60007ffe0ff */
[----:B------:R-:W-:-:S05]  /*0f20*/  IMAD.WIDE.U32 R8, R8, R9, c[0x0][0x168] ;  /* 0x00005a0008087625 */ /* 0x000fca00078e0009 */
[----:B------:R0:W-:Y:S02]  /*0f30*/  STG.E.64 [R8.64], R22 ;  /* 0x0000001608007986 */ /* 0x0001e4000c101b04 */
.L_x_736:
[----:B------:R-:W-:Y:S05]  /*0f40*/  BSYNC B1 ;  /* 0x0000000000017941 */ /* 0x000fea0003800000 */
.L_x_732:
[----:B------:R-:W-:-:S13]  /*0f50*/  ISETP.GE.AND P0, PT, R6, R0, PT ;  /* 0x000000000600720c */ /* 0x000fda0003f06270 */
[----:B0-----:R-:W-:Y:S02]  /*0f60*/  @!P0 IADD3 R8, R28, R6, RZ ;  /* 0x000000061c088210 */ /* 0x001fe40007ffe0ff */
[----:B------:R-:W-:Y:S02]  /*0f70*/  @!P0 MOV R9, 0x8 ;  /* 0x0000000800098802 */ /* 0x000fe40000000f00 */
[----:B------:R-:W-:-:S03]  /*0f80*/  @!P0 IADD3 R6, R6, 0x80, RZ ;  /* 0x0000008006068810 */ /* 0x000fc60007ffe0ff */
[----:B------:R-:W-:-:S05]  /*0f90*/  @!P0 IMAD.WIDE.U32 R8, R8, R9, c[0x0][0x168] ;  /* 0x00005a0008088625 */ /* 0x000fca00078e0009 */
[----:B------:R0:W-:Y:S02]  /*0fa0*/  @!P0 STG.E.64 [R8.64], R4 ;  /* 0x0000000408008986 */ /* 0x0001e4000c101b04 */
.L_x_737:
[----:B------:R-:W-:Y:S05]  /*0fb0*/  BSYNC B0 ;  /* 0x0000000000007941 */ /* 0x000fea0003800000 */
.L_x_731:
        /* <DEDUP_REMOVED lines=8> */
.L_x_738:
        /* <DEDUP_REMOVED lines=12> */
.L_x_4304:


//--------------------- .text._ZN2at6native29vectorized_elementwise_kernelILi8EZZZNS0_54_GLOBAL__N__7dbc7496_16_ComplexKernel_cu_b2145a98_310717polar_kernel_cudaERNS_14TensorIteratorEENKUlvE_clEvENKUlvE0_clEvEUlffE_St5arrayIPcLm3EEEEviT0_T1_ --------------------------
	.section	.text._ZN2at6native29vectorized_elementwise_kernelILi8EZZZNS0_54_GLOBAL__N__7dbc7496_16_ComplexKernel_cu_b2145a98_310717polar_kernel_cudaERNS_14TensorIteratorEENKUlvE_clEvENKUlvE0_clEvEUlffE_St5arrayIPcLm3EEEEviT0_T1_,"ax",@progbits
	.sectioninfo	@"SHI_REGISTERS=4"
	.align	128
        .global         _ZN2at6native29vectorized_elementwise_kernelILi8EZZZNS0_54_GLOBAL__N__7dbc7496_16_ComplexKernel_cu_b2145a98_310717polar_kernel_cudaERNS_14TensorIteratorEENKUlvE_clEvENKUlvE0_clEvEUlffE_St5arrayIPcLm3EEEEviT0_T1_
        .type           _ZN2at6native29vectorized_elementwise_kernelILi8EZZZNS0_54_GLOBAL__N__7dbc7496_16_ComplexKernel_cu_b2145a98_310717polar_kernel_cudaERNS_14TensorIteratorEENKUlvE_clEvENKUlvE0_clEvEUlffE_St5arrayIPcLm3EEEEviT0_T1_,@function
        .size           _ZN2at6native29vectorized_elementwise_kernelILi8EZZZNS0_54_GLOBAL__N__7dbc7496_16_ComplexKernel_cu_b2145a98_310717polar_kernel_cudaERNS_14TensorIteratorEENKUlvE_clEvENKUlvE0_clEvEUlffE_St5arrayIPcLm3EEEEviT0_T1_,(.L_x_4305 - _ZN2at6native29vectorized_elementwise_kernelILi8EZZZNS0_54_GLOBAL__N__7dbc7496_16_ComplexKernel_cu_b2145a98_310717polar_kernel_cudaERNS_14TensorIteratorEENKUlvE_clEvENKUlvE0_clEvEUlffE_St5arrayIPcLm3EEEEviT0_T1_)
        .other          _ZN2at6native29vectorized_elementwise_kernelILi8EZZZNS0_54_GLOBAL__N__7dbc7496_16_ComplexKernel_cu_b2145a98_310717polar_kernel_cudaERNS_14TensorIteratorEENKUlvE_clEvENKUlvE0_clEvEUlffE_St5arrayIPcLm3EEEEviT0_T1_,@"STO_CUDA_ENTRY STV_DEFAULT"
_ZN2at6native29vectorized_elementwise_kernelILi8EZZZNS0_54_GLOBAL__N__7dbc7496_16_ComplexKernel_cu_b2145a98_310717polar_kernel_cudaERNS_14TensorIteratorEENKUlvE_clEvENKUlvE0_clEvEUlffE_St5arrayIPcLm3EEEEviT0_T1_:
.text._ZN2at6native29vectorized_elementwise_kernelILi8EZZZNS0_54_GLOBAL__N__7dbc7496_16_ComplexKernel_cu_b2145a98_310717polar_kernel_cudaERNS_14TensorIteratorEENKUlvE_clEvENKUlvE0_clEvEUlffE_St5arrayIPcLm3EEEEviT0_T1_:
[----:B------:R-:W-:Y:S02]  /*0000*/  MOV R1, c[0x0][0x28] ;  /* 0x00000a0000017a02 */ /* 0x000fe40000000f00 */
[----:B------:R-:W-:Y:S05]  /*0010*/  EXIT ;  /* 0x000000000000794d */ /* 0x000fea0003800000 */
.L_x_739:
        /* <DEDUP_REMOVED lines=14> */
.L_x_4305:


//--------------------- .text._ZN2at6native18elementwise_kernelILi128ELi4EZNS0_15gpu_kernel_implIZZZNS0_54_GLOBAL__N__7dbc7496_16_ComplexKernel_cu_b2145a98_310717polar_kernel_cudaERNS_14TensorIteratorEENKUlvE_clEvENKUlvE_clEvEUlddE_EEvRNS_18TensorIteratorBaseERKT_EUliE_EEviT1_ --------------------------
	.section	.text._ZN2at6native18elementwise_kernelILi128ELi4EZNS0_15gpu_kernel_implIZZZNS0_54_GLOBAL__N__7dbc7496_16_ComplexKernel_cu_b2145a98_310717polar_kernel_cudaERNS_14TensorIteratorEENKUlvE_clEvENKUlvE_clEvEUlddE_EEvRNS_18TensorIteratorBaseERKT_EUliE_EEviT1_,"ax",@progbits
	.sectioninfo	@"SHI_REGISTERS=34"
	.align	128
        .global         _ZN2at6native18elementwise_kernelILi128ELi4EZNS0_15gpu_kernel_implIZZZNS0_54_GLOBAL__N__7dbc7496_16_ComplexKernel_cu_b2145a98_310717polar_kernel_cudaERNS_14TensorIteratorEENKUlvE_clEvENKUlvE_clEvEUlddE_EEvRNS_18TensorIteratorBaseERKT_EUliE_EEviT1_
        .type           _ZN2at6native18elementwise_kernelILi128ELi4EZNS0_15gpu_kernel_implIZZZNS0_54_GLOBAL__N__7dbc7496_16_ComplexKernel_cu_b2145a98_310717polar_kernel_cudaERNS_14TensorIteratorEENKUlvE_clEvENKUlvE_clEvEUlddE_EEvRNS_18TensorIteratorBaseERKT_EUliE_EEviT1_,@function
        .size           _ZN2at6native18elementwise_kernelILi128ELi4EZNS0_15gpu_kernel_implIZZZNS0_54_GLOBAL__N__7dbc7496_16_ComplexKernel_cu_b2145a98_310717polar_kernel_cudaERNS_14TensorIteratorEENKUlvE_clEvENKUlvE_clEvEUlddE_EEvRNS_18TensorIteratorBaseERKT_EUliE_EEviT1_,(.L_x_4293 - _ZN2at6native18elementwise_kernelILi128ELi4EZNS0_15gpu_kernel_implIZZZNS0_54_GLOBAL__N__7dbc7496_16_ComplexKernel_cu_b2145a98_310717polar_kernel_cudaERNS_14TensorIteratorEENKUlvE_clEvENKUlvE_clEvEUlddE_EEvRNS_18TensorIteratorBaseERKT_EUliE_EEviT1_)
        .other          _ZN2at6native18elementwise_kernelILi128ELi4EZNS0_15gpu_kernel_implIZZZNS0_54_GLOBAL__N__7dbc7496_16_ComplexKernel_cu_b2145a98_310717polar_kernel_cudaERNS_14TensorIteratorEENKUlvE_clEvENKUlvE_clEvEUlddE_EEvRNS_18TensorIteratorBaseERKT_EUliE_EEviT1_,@"STO_CUDA_ENTRY STV_DEFAULT"
_ZN2at6native18elementwise_kernelILi128ELi4EZNS0_15gpu_kernel_implIZZZNS0_54_GLOBAL__N__7dbc7496_16_ComplexKernel_cu_b2145a98_310717polar_kernel_cudaERNS_14TensorIteratorEENKUlvE_clEvENKUlvE_clEvEUlddE_EEvRNS_18TensorIteratorBaseERKT_EUliE_EEviT1_:
.text._ZN2at6native18elementwise_kernelILi128ELi4EZNS0_15gpu_kernel_implIZZZNS0_54_GLOBAL__N__7dbc7496_16_ComplexKernel_cu_b2145a98_310717polar_kernel_cudaERNS_14TensorIteratorEENKUlvE_clEvENKUlvE_clEvEUlddE_EEvRNS_18TensorIteratorBaseERKT_EUliE_EEviT1_:
[----:B------:R-:W-:Y:S02]  /*0000*/  IMAD.MOV.U32 R1, RZ, RZ, c[0x0][0x28] ;  /* 0x00000a00ff017624 */ /* 0x000fe400078e00ff */
[----:B------:R-:W0:Y:S01]  /*0010*/  S2R R25, SR_CTAID.X ;  /* 0x0000000000197919 */ /* 0x000e220000002500 */
[----:B------:R-:W-:Y:S01]  /*0020*/  ULDC.64 UR36, c[0x0][0x118] ;  /* 0x0000460000247ab9 */ /* 0x000fe20000000a00 */
[----:B------:R-:W-:Y:S01]  /*0030*/  BSSY B6, `(.L_x_740) ;  /* 0x000044b000067945 */ /* 0x000fe20003800000 */
[----:B------:R-:W-:Y:S01]  /*0040*/  IADD3 R1, R1, -0x28, RZ ;  /* 0xffffffd801017810 */ /* 0x000fe20007ffe0ff */
        /* <DEDUP_REMOVED lines=258> */
.L_x_742:
[----:B------:R-:W0:Y:S01]  /*1070*/  LDC.U8 R6, c[0x0][0x3e2] ;  /* 0x0000f880ff067b82 */ /* 0x000e220000000000 */
[----:B------:R-:W-:Y:S02]  /*1080*/  IADD3 R18, P1, R18, c[0x0][0x3c8], RZ ;  /* 0x0000f20012127a10 */ /* 0x000fe40007f3e0ff */
        /* <DEDUP_REMOVED lines=15> */
[----:B--2---:R0:W1:Y:S01]  /*1180*/  I2F.F64.S16 R16, R4 ;  /* 0x0000000400107312 */ /* 0x0040620000101c00 */
[----:B------:R-:W-:Y:S05]  /*1190*/  BRA `(.L_x_748) ;  /* 0x00000e2000007947 */ /* 0x000fea0003800000 */
.L_x_746:
[----:B------:R-:W2:Y:S02]  /*11a0*/  LDG.E.U8 R4, [R4.64] ;  /* 0x0000002404047981 */ /* 0x000ea4000c1e1100 */
[----:B--2---:R0:W1:Y:S01]  /*11b0*/  I2F.F64.U16 R16, R4 ;  /* 0x0000000400107312 */ /* 0x0040620000101800 */
[----:B------:R-:W-:Y:S05]  /*11c0*/  BRA `(.L_x_748) ;  /* 0x00000df000007947 */ /* 0x000fea0003800000 */
.L_x_745:
[----:B------:R-:W-:-:S13]  /*11d0*/  ISETP.NE.AND P0, PT, R3, 0x2, PT ;  /* 0x000000020300780c */ /* 0x000fda0003f05270 */
[----:B------:R-:W-:Y:S05]  /*11e0*/  @!P0 BRA `(.L_x_749) ;  /* 0x000000a000008947 */ /* 0x000fea0003800000 */
[----:B------:R-:W-:-:S13]  /*11f0*/  ISETP.NE.AND P0, PT, R3, 0x3, PT ;  /* 0x000000030300780c */ /* 0x000fda0003f05270 */
[----:B------:R-:W-:Y:S05]  /*1200*/  @!P0 BRA `(.L_x_750) ;  /* 0x0000005000008947 */ /* 0x000fea0003800000 */
[----:B------:R-:W-:-:S13]  /*1210*/  ISETP.NE.AND P0, PT, R3, 0x4, PT ;  /* 0x000000040300780c */ /* 0x000fda0003f05270 */
[----:B------:R-:W-:Y:S05]  /*1220*/  @P0 BRA `(.L_x_747) ;  /* 0x00000bf000000947 */ /* 0x000fea0003800000 */
[----:B------:R-:W2:Y:S02]  /*1230*/  LDG.E.64 R16, [R4.64] ;  /* 0x0000002404107981 */ /* 0x000ea4000c1e1b00 */
[----:B--2---:R-:W0:Y:S01]  /*1240*/  I2F.F64.S64 R16, R16 ;  /* 0x0000001000107312 */ /* 0x004e220000301c00 */
[----:B------:R-:W-:Y:S05]  /*1250*/  BRA `(.L_x_748) ;  /* 0x00000d6000007947 */ /* 0x000fea0003800000 */
.L_x_750:
[----:B------:R-:W2:Y:S02]  /*1260*/  LDG.E R4, [R4.64] ;  /* 0x0000002404047981 */ /* 0x000ea4000c1e1900 */
[----:B--2---:R0:W1:Y:S01]  /*1270*/  I2F.F64 R16, R4 ;  /* 0x0000000400107312 */ /* 0x0040620000201c00 */
[----:B------:R-:W-:Y:S05]  /*1280*/  BRA `(.L_x_748) ;  /* 0x00000d3000007947 */ /* 0x000fea0003800000 */
.L_x_749:
[----:B------:R-:W2:Y:S02]  /*1290*/  LDG.E.U16 R4, [R4.64] ;  /* 0x0000002404047981 */ /* 0x000ea4000c1e1500 */
[----:B--2---:R0:W1:Y:S01]  /*12a0*/  I2F.F64.S16 R16, R4 ;  /* 0x0000000400107312 */ /* 0x0040620000101c00 */
[----:B------:R-:W-:Y:S05]  /*12b0*/  BRA `(.L_x_748) ;  /* 0x00000d0000007947 */ /* 0x000fea0003800000 */
.L_x_744:
[----:B------:R-:W-:-:S13]  /*12c0*/  ISETP.GT.AND P0, PT, R3, 0x6, PT ;  /* 0x000000060300780c */ /* 0x000fda0003f04270 */
[----:B------:R-:W-:Y:S05]  /*12d0*/  @P0 BRA `(.L_x_751) ;  /* 0x000000d000000947 */ /* 0x000fea0003800000 */
[----:B------:R-:W-:-:S13]  /*12e0*/  ISETP.NE.AND P0, PT, R3, 0x5, PT ;  /* 0x000000050300780c */ /* 0x000fda0003f05270 */
[----:B------:R-:W-:Y:S05]  /*12f0*/  @!P0 BRA `(.L_x_752) ;  /* 0x0000006000008947 */ /* 0x000fea0003800000 */
[----:B------:R-:W-:-:S13]  /*1300*/  ISETP.NE.AND P0, PT, R3, 0x6, PT ;  /* 0x000000060300780c */ /* 0x000fda0003f05270 */
[----:B------:R-:W-:Y:S05]  /*1310*/  @P0 BRA `(.L_x_747) ;  /* 0x00000b0000000947 */ /* 0x000fea0003800000 */
[----:B------:R-:W2:Y:S02]  /*1320*/  LDG.E R16, [R4.64] ;  /* 0x0000002404107981 */ /* 0x000ea4000c1e1900 */
[----:B--2---:R-:W-:-:S06]  /*1330*/  FMUL.FTZ R16, R16, 1 ;  /* 0x3f80000010107820 */ /* 0x004fcc0000410000 */
[----:B------:R-:W0:Y:S01]  /*1340*/  F2F.F64.F32 R16, R16 ;  /* 0x0000001000107310 */ /* 0x000e220000201800 */
[----:B------:R-:W-:Y:S05]  /*1350*/  BRA `(.L_x_748) ;  /* 0x00000c6000007947 */ /* 0x000fea0003800000 */
.L_x_752:
[----:B------:R-:W2:Y:S02]  /*1360*/  LDG.E.U16 R0, [R4.64] ;  /* 0x0000002404007981 */ /* 0x000ea4000c1e1500 */
[----:B--2---:R-:W-:-:S05]  /*1370*/  HADD2.F32 R0, -RZ, R0.H0_H0 ;  /* 0x20000000ff007230 */ /* 0x004fca0000004100 */
[----:B------:R-:W-:-:S04]  /*1380*/  FMUL.FTZ R0, R0, 1 ;  /* 0x3f80000000007820 */ /* 0x000fc80000410000 */
[----:B------:R0:W1:Y:S01]  /*1390*/  F2F.F64.F32 R16, R0 ;  /* 0x0000000000107310 */ /* 0x0000620000201800 */
[----:B------:R-:W-:Y:S05]  /*13a0*/  BRA `(.L_x_748) ;  /* 0x00000c1000007947 */ /* 0x000fea0003800000 */
.L_x_751:
[----:B------:R-:W-:-:S13]  /*13b0*/  ISETP.NE.AND P0, PT, R3, 0x7, PT ;  /* 0x000000070300780c */ /* 0x000fda0003f05270 */
[----:B------:R-:W-:Y:S05]  /*13c0*/  @!P0 BRA `(.L_x_753) ;  /* 0x000000d000008947 */ /* 0x000fea0003800000 */
        /* <DEDUP_REMOVED lines=8> */
.L_x_754:
[----:B------:R-:W2:Y:S02]  /*1450*/  LDG.E.U16 R4, [R4.64] ;  /* 0x0000002404047981 */ /* 0x000ea4000c1e1500 */
[----:B--2---:R-:W-:-:S05]  /*1460*/  HADD2.F32 R0, -RZ, R4.H0_H0 ;  /* 0x20000004ff007230 */ /* 0x004fca0000004100 */
[----:B------:R-:W-:-:S04]  /*1470*/  FMUL.FTZ R0, R0, 1 ;  /* 0x3f80000000007820 */ /* 0x000fc80000410000 */
[----:B------:R0:W1:Y:S01]  /*1480*/  F2F.F64.F32 R16, R0 ;  /* 0x0000000000107310 */ /* 0x0000620000201800 */
[----:B------:R-:W-:Y:S05]  /*1490*/  BRA `(.L_x_748) ;  /* 0x00000b2000007947 */ /* 0x000fea0003800000 */
.L_x_753:
[----:B------:R0:W5:Y:S01]  /*14a0*/  LDG.E.64 R16, [R4.64] ;  /* 0x0000002404107981 */ /* 0x000162000c1e1b00 */
[----:B------:R-:W-:Y:S05]  /*14b0*/  BRA `(.L_x_748) ;  /* 0x00000b0000007947 */ /* 0x000fea0003800000 */
.L_x_743:
        /* <DEDUP_REMOVED lines=8> */
[----:B------:R-:W2:Y:S01]  /*1540*/  LDG.E.U8 R4, [R4.64] ;  /* 0x0000002404047981 */ /* 0x000ea2000c1e1100 */
[----:B------:R-:W-:Y:S01]  /*1550*/  IMAD.MOV.U32 R16, RZ, RZ, RZ ;  /* 0x000000ffff107224 */ /* 0x000fe200078e00ff */
[----:B--2---:R-:W-:-:S04]  /*1560*/  ISETP.NE.AND P0, PT, R4, RZ, PT ;  /* 0x000000ff0400720c */ /* 0x004fc80003f05270 */
[----:B------:R-:W-:Y:S01]  /*1570*/  FSEL R17, RZ, 1.875, !P0 ;  /* 0x3ff00000ff117808 */ /* 0x000fe20004000000 */
[----:B------:R-:W-:Y:S05]  /*1580*/  BRA `(.L_x_748) ;  /* 0x00000a3000007947 */ /* 0x000fea0003800000 */
.L_x_757:
[----:B------:R0:W5:Y:S01]  /*1590*/  LDG.E.64 R16, [R4.64] ;  /* 0x0000002404107981 */ /* 0x000162000c1e1b00 */
[----:B------:R-:W-:Y:S05]  /*15a0*/  BRA `(.L_x_748) ;  /* 0x00000a1000007947 */ /* 0x000fea0003800000 */
.L_x_756:
        /* <DEDUP_REMOVED lines=24> */
[----:B------:R-:W-:-:S05]  /*1730*/  LOP3.LUT R7, R7, 0x80000000, R0, 0xf8, !PT ;  /* 0x8000000007077812 */ /* 0x000fca00078ef800 */
[----:B------:R-:W-:-:S04]  /*1740*/  FMUL.FTZ R7, R7, 1 ;  /* 0x3f80000007077820 */ /* 0x000fc80000410000 */
[----:B------:R0:W1:Y:S01]  /*1750*/  F2F.F64.F32 R16, R7 ;  /* 0x0000000700107310 */ /* 0x0000620000201800 */
[----:B------:R-:W-:Y:S05]  /*1760*/  BRA `(.L_x_748) ;  /* 0x0000085000007947 */ /* 0x000fea0003800000 */
.L_x_759:
        /* <DEDUP_REMOVED lines=11> */
[----:B------:R-:W-:-:S05]  /*1820*/  LOP3.LUT R0, R3, 0x80000000, R0, 0xf8, !PT ;  /* 0x8000000003007812 */ /* 0x000fca00078ef800 */
[----:B------:R-:W-:-:S04]  /*1830*/  FMUL.FTZ R0, R0, 1 ;  /* 0x3f80000000007820 */ /* 0x000fc80000410000 */
[----:B------:R0:W1:Y:S01]  /*1840*/  F2F.F64.F32 R16, R0 ;  /* 0x0000000000107310 */ /* 0x0000620000201800 */
[----:B------:R-:W-:Y:S05]  /*1850*/  BRA `(.L_x_748) ;  /* 0x0000076000007947 */ /* 0x000fea0003800000 */
.L_x_758:
[----:B------:R-:W2:Y:S02]  /*1860*/  LDG.E.U16 R0, [R4.64] ;  /* 0x0000002404007981 */ /* 0x000ea4000c1e1500 */
[----:B--2---:R-:W-:-:S05]  /*1870*/  PRMT R0, RZ, 0x5410, R0 ;  /* 0x00005410ff007816 */ /* 0x004fca0000000000 */
[----:B------:R-:W-:-:S04]  /*1880*/  FMUL.FTZ R0, R0, 1 ;  /* 0x3f80000000007820 */ /* 0x000fc80000410000 */
[----:B------:R0:W1:Y:S01]  /*1890*/  F2F.F64.F32 R16, R0 ;  /* 0x0000000000107310 */ /* 0x0000620000201800 */
[----:B------:R-:W-:Y:S05]  /*18a0*/  BRA `(.L_x_748) ;  /* 0x0000071000007947 */ /* 0x000fea0003800000 */
.L_x_755:
        /* <DEDUP_REMOVED lines=9> */
[----:B--2---:R0:W1:Y:S01]  /*1940*/  I2F.F64.U16 R16, R4 ;  /* 0x0000000400107312 */ /* 0x0040620000101800 */
[----:B------:R-:W-:Y:S05]  /*1950*/  BRA `(.L_x_748) ;  /* 0x0000066000007947 */ /* 0x000fea0003800000 */
.L_x_762:
[----:B------:R-:W2:Y:S01]  /*1960*/  LDG.E.U8 R3, [R4.64] ;  /* 0x0000002404037981 */ /* 0x000ea2000c1e1100 */
[----:B------:R-:W-:Y:S01]  /*1970*/  BSSY B0, `(.L_x_763) ;  /* 0x0000018000007945 */ /* 0x000fe20003800000 */
        /* <DEDUP_REMOVED lines=19> */
.L_x_766:
[----:B------:R-:W-:Y:S05]  /*1ab0*/  BSYNC B1 ;  /* 0x0000000000017941 */ /* 0x000fea0003800000 */
.L_x_765:
[----:B------:R-:W-:Y:S01]  /*1ac0*/  LEA R5, R0, 0x3b800000, 0x17 ;  /* 0x3b80000000057811 */ /* 0x000fe200078eb8ff */
[----:B------:R-:W-:-:S05]  /*1ad0*/  IMAD.SHL.U32 R0, R3, 0x100000, RZ ;  /* 0x0010000003007824 */ /* 0x000fca00078e00ff */
[----:B------:R-:W-:Y:S02]  /*1ae0*/  LOP3.LUT R0, R5, R0, R6, 0xfe, !PT ;  /* 0x0000000005007212 */ /* 0x000fe400078efe06 */
.L_x_764:
[----:B------:R-:W-:Y:S05]  /*1af0*/  BSYNC B0 ;  /* 0x0000000000007941 */ /* 0x000fea0003800000 */
.L_x_763:
[----:B------:R-:W-:-:S04]  /*1b00*/  FMUL.FTZ R0, R0, 1 ;  /* 0x3f80000000007820 */ /* 0x000fc80000410000 */
[----:B------:R0:W1:Y:S01]  /*1b10*/  F2F.F64.F32 R16, R0 ;  /* 0x0000000000107310 */ /* 0x0000620000201800 */
[----:B------:R-:W-:Y:S05]  /*1b20*/  BRA `(.L_x_748) ;  /* 0x0000049000007947 */ /* 0x000fea0003800000 */
.L_x_761:
        /* <DEDUP_REMOVED lines=21> */
.L_x_770:
[----:B------:R-:W-:Y:S05]  /*1c80*/  BSYNC B1 ;  /* 0x0000000000017941 */ /* 0x000fea0003800000 */
.L_x_769:
[----:B------:R-:W-:Y:S01]  /*1c90*/  LEA R5, R0, 0x37800000, 0x17 ;  /* 0x3780000000057811 */ /* 0x000fe200078eb8ff */
[----:B------:R-:W-:-:S05]  /*1ca0*/  IMAD.SHL.U32 R0, R3, 0x200000, RZ ;  /* 0x0020000003007824 */ /* 0x000fca00078e00ff */
[----:B------:R-:W-:Y:S02]  /*1cb0*/  LOP3.LUT R0, R5, R0, R6, 0xfe, !PT ;  /* 0x0000000005007212 */ /* 0x000fe400078efe06 */
.L_x_768:
[----:B------:R-:W-:Y:S05]  /*1cc0*/  BSYNC B0 ;  /* 0x0000000000007941 */ /* 0x000fea0003800000 */
.L_x_767:
[----:B------:R-:W-:-:S04]  /*1cd0*/  FMUL.FTZ R0, R0, 1 ;  /* 0x3f80000000007820 */ /* 0x000fc80000410000 */
[----:B------:R0:W1:Y:S01]  /*1ce0*/  F2F.F64.F32 R16, R0 ;  /* 0x0000000000107310 */ /* 0x0000620000201800 */
[----:B------:R-:W-:Y:S05]  /*1cf0*/  BRA `(.L_x_748) ;  /* 0x000002c000007947 */ /* 0x000fea0003800000 */
.L_x_760:
[----:B------:R-:W-:-:S13]  /*1d00*/  ISETP.NE.AND P0, PT, R3, 0x1c, PT ;  /* 0x0000001c0300780c */ /* 0x000fda0003f05270 */
[----:B------:R-:W-:Y:S05]  /*1d10*/  @!P0 BRA `(.L_x_771) ;  /* 0x0000028000008947 */ /* 0x000fea0003800000 */
[----:B------:R-:W-:-:S13]  /*1d20*/  ISETP.NE.AND P0, PT, R3, 0x1d, PT ;  /* 0x0000001d0300780c */ /* 0x000fda0003f05270 */
[----:B------:R-:W-:Y:S05]  /*1d30*/  @!P0 BRA `(.L_x_772) ;  /* 0x0000023000008947 */ /* 0x000fea0003800000 */
[----:B------:R-:W-:-:S13]  /*1d40*/  ISETP.NE.AND P0, PT, R3, 0x2c, PT ;  /* 0x0000002c0300780c */ /* 0x000fda0003f05270 */
[----:B------:R-:W-:Y:S05]  /*1d50*/  @P0 BRA `(.L_x_747) ;  /* 0x000000c000000947 */ /* 0x000fea0003800000 */
[----:B------:R-:W2:Y:S01]  /*1d60*/  LDG.E.U8 R4, [R4.64] ;  /* 0x0000002404047981 */ /* 0x000ea2000c1e1100 */
[----:B------:R-:W-:Y:S01]  /*1d70*/  BSSY B0, `(.L_x_773) ;  /* 0x0000007000007945 */ /* 0x000fe20003800000 */
[----:B------:R-:W-:Y:S01]  /*1d80*/  IMAD.MOV.U32 R0, RZ, RZ, 0x400000 ;  /* 0x00400000ff007424 */ /* 0x000fe200078e00ff */
[----:B--2---:R-:W-:-:S13]  /*1d90*/  ISETP.NE.AND P0, PT, R4, RZ, PT ;  /* 0x000000ff0400720c */ /* 0x004fda0003f05270 */
[----:B------:R-:W-:Y:S05]  /*1da0*/  @!P0 BRA `(.L_x_774) ;  /* 0x0000003000008947 */ /* 0x000fea0003800000 */
[----:B------:R-:W-:-:S13]  /*1db0*/  ISETP.NE.AND P0, PT, R4, 0xff, PT ;  /* 0x000000ff0400780c */ /* 0x000fda0003f05270 */
[----:B------:R-:W-:Y:S02]  /*1dc0*/  @!P0 IMAD.MOV.U32 R0, RZ, RZ, 0x7f800001 ;  /* 0x7f800001ff008424 */ /* 0x000fe400078e00ff */
[----:B------:R-:W-:Y:S02]  /*1dd0*/  @P0 IMAD.SHL.U32 R0, R4, 0x800000, RZ ;  /* 0x0080000004000824 */ /* 0x000fe400078e00ff */
.L_x_774:
[----:B------:R-:W-:Y:S05]  /*1de0*/  BSYNC B0 ;  /* 0x0000000000007941 */ /* 0x000fea0003800000 */
.L_x_773:
[----:B------:R-:W-:-:S04]  /*1df0*/  FMUL.FTZ R0, R0, 1 ;  /* 0x3f80000000007820 */ /* 0x000fc80000410000 */
[----:B------:R0:W1:Y:S01]  /*1e00*/  F2F.F64.F32 R16, R0 ;  /* 0x0000000000107310 */ /* 0x0000620000201800 */
[----:B------:R-:W-:Y:S05]  /*1e10*/  BRA `(.L_x_748) ;  /* 0x000001a000007947 */ /* 0x000fea0003800000 */
.L_x_747:
        /* <DEDUP_REMOVED lines=19> */
[----:B------:R-:W-:Y:S01]  /*1f50*/  CS2R R16, SRZ ;  /* 0x0000000000107805 */ /* 0x000fe2000001ff00 */
[----:B------:R-:W-:Y:S05]  /*1f60*/  BRA `(.L_x_748) ;  /* 0x0000005000007947 */ /* 0x000fea0003800000 */
.L_x_772:
[----:B------:R-:W2:Y:S02]  /*1f70*/  LDG.E.64 R16, [R4.64] ;  /* 0x0000002404107981 */ /* 0x000ea4000c1e1b00 */
[----:B--2---:R-:W0:Y:S01]  /*1f80*/  I2F.F64.U64 R16, R16 ;  /* 0x0000001000107312 */ /* 0x004e220000301800 */
[----:B------:R-:W-:Y:S05]  /*1f90*/  BRA `(.L_x_748) ;  /* 0x0000002000007947 */ /* 0x000fea0003800000 */
.L_x_771:
[----:B------:R-:W2:Y:S02]  /*1fa0*/  LDG.E R4, [R4.64] ;  /* 0x0000002404047981 */ /* 0x000ea4000c1e1900 */
[----:B--2---:R0:W1:Y:S02]  /*1fb0*/  I2F.F64.U32 R16, R4 ;  /* 0x0000000400107312 */ /* 0x0040640000201800 */
.L_x_748:
[----:B------:R-:W2:Y:S01]  /*1fc0*/  LDC.U8 R3, c[0x0][0x3e3] ;  /* 0x0000f8c0ff037b82 */ /* 0x000ea20000000000 */
[----:B------:R-:W-:-:S05]  /*1fd0*/  IADD3 R22, P1, R22, c[0x0][0x3d8], RZ ;  /* 0x0000f60016167a10 */ /* 0x000fca0007f3e0ff */
[----:B------:R-:W-:Y:S01]  /*1fe0*/  IMAD.X R23, RZ, RZ, c[0x0][0x3dc], P1 ;  /* 0x0000f700ff177624 */ /* 0x000fe200008e06ff */
[----:B0-2---:R-:W-:-:S04]  /*1ff0*/  PRMT R0, R3, 0x9910, RZ ;  /* 0x0000991003007816 */ /* 0x005fc800000000ff */
        /* <DEDUP_REMOVED lines=11> */
[----:B--2---:R0:W2:Y:S01]  /*20b0*/  I2F.F64.S16 R26, R22 ;  /* 0x00000016001a7312 */ /* 0x0040a20000101c00 */
[----:B------:R-:W-:Y:S05]  /*20c0*/  BRA `(.L_x_780) ;  /* 0x00000e2000007947 */ /* 0x000fea0003800000 */
.L_x_778:
[----:B------:R-:W2:Y:S02]  /*20d0*/  LDG.E.U8 R22, [R22.64] ;  /* 0x0000002416167981 */ /* 0x000ea4000c1e1100 */
[----:B--2---:R0:W2:Y:S01]  /*20e0*/  I2F.F64.U16 R26, R22 ;  /* 0x00000016001a7312 */ /* 0x0040a20000101800 */
[----:B------:R-:W-:Y:S05]  /*20f0*/  BRA `(.L_x_780) ;  /* 0x00000df000007947 */ /* 0x000fea0003800000 */
.L_x_777:
        /* <DEDUP_REMOVED lines=9> */
.L_x_782:
[----:B------:R-:W2:Y:S02]  /*2190*/  LDG.E R22, [R22.64] ;  /* 0x0000002416167981 */ /* 0x000ea4000c1e1900 */
[----:B--2---:R0:W2:Y:S01]  /*21a0*/  I2F.F64 R26, R22 ;  /* 0x00000016001a7312 */ /* 0x0040a20000201c00 */
[----:B------:R-:W-:Y:S05]  /*21b0*/  BRA `(.L_x_780) ;  /* 0x00000d3000007947 */ /* 0x000fea0003800000 */
.L_x_781:
[----:B------:R-:W2:Y:S02]  /*21c0*/  LDG.E.U16 R22, [R22.64] ;  /* 0x0000002416167981 */ /* 0x000ea4000c1e1500 */
[----:B--2---:R0:W2:Y:S01]  /*21d0*/  I2F.F64.S16 R26, R22 ;  /* 0x00000016001a7312 */ /* 0x0040a20000101c00 */
[----:B------:R-:W-:Y:S05]  /*21e0*/  BRA `(.L_x_780) ;  /* 0x00000d0000007947 */ /* 0x000fea0003800000 */
.L_x_776:
        /* <DEDUP_REMOVED lines=10> */
.L_x_784:
[----:B------:R-:W2:Y:S02]  /*2290*/  LDG.E.U16 R0, [R22.64] ;  /* 0x0000002416007981 */ /* 0x000ea4000c1e1500 */
[----:B--2---:R-:W-:-:S05]  /*22a0*/  HADD2.F32 R0, -RZ, R0.H0_H0 ;  /* 0x20000000ff007230 */ /* 0x004fca0000004100 */
[----:B------:R-:W-:-:S04]  /*22b0*/  FMUL.FTZ R0, R0, 1 ;  /* 0x3f80000000007820 */ /* 0x000fc80000410000 */
[----:B------:R0:W2:Y:S01]  /*22c0*/  F2F.F64.F32 R26, R0 ;  /* 0x00000000001a7310 */ /* 0x0000a20000201800 */
[----:B------:R-:W-:Y:S05]  /*22d0*/  BRA `(.L_x_780) ;  /* 0x00000c1000007947 */ /* 0x000fea0003800000 */
.L_x_783:
        /* <DEDUP_REMOVED lines=10> */
.L_x_786:
[----:B------:R-:W2:Y:S02]  /*2380*/  LDG.E.U16 R22, [R22.64] ;  /* 0x0000002416167981 */ /* 0x000ea4000c1e1500 */
[----:B--2---:R-:W-:-:S05]  /*2390*/  HADD2.F32 R0, -RZ, R22.H0_H0 ;  /* 0x20000016ff007230 */ /* 0x004fca0000004100 */
[----:B------:R-:W-:-:S04]  /*23a0*/  FMUL.FTZ R0, R0, 1 ;  /* 0x3f80000000007820 */ /* 0x000fc80000410000 */
[----:B------:R0:W2:Y:S01]  /*23b0*/  F2F.F64.F32 R26, R0 ;  /* 0x00000000001a7310 */ /* 0x0000a20000201800 */
[----:B------:R-:W-:Y:S05]  /*23c0*/  BRA `(.L_x_780) ;  /* 0x00000b2000007947 */ /* 0x000fea0003800000 */
.L_x_785:
[----:B------:R0:W5:Y:S01]  /*23d0*/  LDG.E.64 R26, [R22.64] ;  /* 0x00000024161a7981 */ /* 0x000162000c1e1b00 */
[----:B------:R-:W-:Y:S05]  /*23e0*/  BRA `(.L_x_780) ;  /* 0x00000b0000007947 */ /* 0x000fea0003800000 */
.L_x_775:
        /* <DEDUP_REMOVED lines=13> */
.L_x_789:
[----:B------:R0:W5:Y:S01]  /*24c0*/  LDG.E.64 R26, [R22.64] ;  /* 0x00000024161a7981 */ /* 0x000162000c1e1b00 */
[----:B------:R-:W-:Y:S05]  /*24d0*/  BRA `(.L_x_780) ;  /* 0x00000a1000007947 */ /* 0x000fea0003800000 */
.L_x_788:
        /* <DEDUP_REMOVED lines=24> */
[----:B------:R-:W-:-:S05]  /*2660*/  LOP3.LUT R5, R5, 0x80000000, R0, 0xf8, !PT ;  /* 0x8000000005057812 */ /* 0x000fca00078ef800 */
[----:B------:R-:W-:-:S04]  /*2670*/  FMUL.FTZ R5, R5, 1 ;  /* 0x3f80000005057820 */ /* 0x000fc80000410000 */
[----:B------:R0:W2:Y:S01]  /*2680*/  F2F.F64.F32 R26, R5 ;  /* 0x00000005001a7310 */ /* 0x0000a20000201800 */
[----:B------:R-:W-:Y:S05]  /*2690*/  BRA `(.L_x_780) ;  /* 0x0000085000007947 */ /* 0x000fea0003800000 */
.L_x_791:
        /* <DEDUP_REMOVED lines=13> */
[----:B------:R0:W2:Y:S01]  /*2770*/  F2F.F64.F32 R26, R0 ;  /* 0x00000000001a7310 */ /* 0x0000a20000201800 */
[----:B------:R-:W-:Y:S05]  /*2780*/  BRA `(.L_x_780) ;  /* 0x0000076000007947 */ /* 0x000fea0003800000 */
.L_x_790:
[----:B------:R-:W2:Y:S02]  /*2790*/  LDG.E.U16 R0, [R22.64] ;  /* 0x0000002416007981 */ /* 0x000ea4000c1e1500 */
[----:B--2---:R-:W-:-:S05]  /*27a0*/  PRMT R0, RZ, 0x5410, R0 ;  /* 0x00005410ff007816 */ /* 0x004fca0000000000 */
[----:B------:R-:W-:-:S04]  /*27b0*/  FMUL.FTZ R0, R0, 1 ;  /* 0x3f80000000007820 */ /* 0x000fc80000410000 */
[----:B------:R0:W2:Y:S01]  /*27c0*/  F2F.F64.F32 R26, R0 ;  /* 0x00000000001a7310 */ /* 0x0000a20000201800 */
[----:B------:R-:W-:Y:S05]  /*27d0*/  BRA `(.L_x_780) ;  /* 0x0000071000007947 */ /* 0x000fea0003800000 */
.L_x_787:
        /* <DEDUP_REMOVED lines=9> */
[----:B--2---:R0:W2:Y:S01]  /*2870*/  I2F.F64.U16 R26, R22 ;  /* 0x00000016001a7312 */ /* 0x0040a20000101800 */
[----:B------:R-:W-:Y:S05]  /*2880*/  BRA `(.L_x_780) ;  /* 0x0000066000007947 */ /* 0x000fea0003800000 */
.L_x_794:
        /* <DEDUP_REMOVED lines=21> */
.L_x_798:
[----:B------:R-:W-:Y:S05]  /*29e0*/  BSYNC B1 ;  /* 0x0000000000017941 */ /* 0x000fea0003800000 */
.L_x_797:
[----:B------:R-:W-:Y:S01]  /*29f0*/  LEA R5, R0, 0x3b800000, 0x17 ;  /* 0x3b80000000057811 */ /* 0x000fe200078eb8ff */
[----:B------:R-:W-:-:S05]  /*2a00*/  IMAD.SHL.U32 R0, R3, 0x100000, RZ ;  /* 0x0010000003007824 */ /* 0x000fca00078e00ff */
[----:B------:R-:W-:Y:S02]  /*2a10*/  LOP3.LUT R0, R5, R0, R6, 0xfe, !PT ;  /* 0x0000000005007212 */ /* 0x000fe400078efe06 */
.L_x_796:
[----:B------:R-:W-:Y:S05]  /*2a20*/  BSYNC B0 ;  /* 0x0000000000007941 */ /* 0x000fea0003800000 */
.L_x_795:
[----:B------:R-:W-:-:S04]  /*2a30*/  FMUL.FTZ R0, R0, 1 ;  /* 0x3f80000000007820 */ /* 0x000fc80000410000 */
[----:B------:R0:W2:Y:S01]  /*2a40*/  F2F.F64.F32 R26, R0 ;  /* 0x00000000001a7310 */ /* 0x0000a20000201800 */
[----:B------:R-:W-:Y:S05]  /*2a50*/  BRA `(.L_x_780) ;  /* 0x0000049000007947 */ /* 0x000fea0003800000 */
.L_x_793:
        /* <DEDUP_REMOVED lines=21> */
.L_x_802:
[----:B------:R-:W-:Y:S05]  /*2bb0*/  BSYNC B1 ;  /* 0x0000000000017941 */ /* 0x000fea0003800000 */
.L_x_801:
[----:B------:R-:W-:Y:S01]  /*2bc0*/  LEA R5, R0, 0x37800000, 0x17 ;  /* 0x3780000000057811 */ /* 0x000fe200078eb8ff */
[----:B------:R-:W-:-:S05]  /*2bd0*/  IMAD.SHL.U32 R0, R3, 0x200000, RZ ;  /* 0x0020000003007824 */ /* 0x000fca00078e00ff */
[----:B------:R-:W-:Y:S02]  /*2be0*/  LOP3.LUT R0, R5, R0, R6, 0xfe, !PT ;  /* 0x0000000005007212 */ /* 0x000fe400078efe06 */
.L_x_800:
[----:B------:R-:W-:Y:S05]  /*2bf0*/  BSYNC B0 ;  /* 0x0000000000007941 */ /* 0x000fea0003800000 */
.L_x_799:
[----:B------:R-:W-:-:S04]  /*2c00*/  FMUL.FTZ R0, R0, 1 ;  /* 0x3f80000000007820 */ /* 0x000fc80000410000 */
[----:B------:R0:W2:Y:S01]  /*2c10*/  F2F.F64.F32 R26, R0 ;  /* 0x00000000001a7310 */ /* 0x0000a20000201800 */
[----:B------:R-:W-:Y:S05]  /*2c20*/  BRA `(.L_x_780) ;  /* 0x000002c000007947 */ /* 0x000fea0003800000 */
.L_x_792:
        /* <DEDUP_REMOVED lines=14> */
.L_x_806:
[----:B------:R-:W-:Y:S05]  /*2d10*/  BSYNC B0 ;  /* 0x0000000000007941 */ /* 0x000fea0003800000 */
.L_x_805:
[----:B------:R-:W-:-:S04]  /*2d20*/  FMUL.FTZ R0, R0, 1 ;  /* 0x3f80000000007820 */ /* 0x000fc80000410000 */
[----:B------:R0:W2:Y:S01]  /*2d30*/  F2F.F64.F32 R26, R0 ;  /* 0x00000000001a7310 */ /* 0x0000a20000201800 */
[----:B------:R-:W-:Y:S05]  /*2d40*/  BRA `(.L_x_780) ;  /* 0x000001a000007947 */ /* 0x000fea0003800000 */
.L_x_779:
        /* <DEDUP_REMOVED lines=18> */
[----:B01---5:R-:W-:Y:S05]  /*2e70*/  CALL.ABS.NOINC R14 ;  /* 0x000000000e007343 */ /* 0x023fea0003c00000 */
[----:B------:R-:W-:Y:S01]  /*2e80*/  CS2R R26, SRZ ;  /* 0x00000000001a7805 */ /* 0x000fe2000001ff00 */
[----:B------:R-:W-:Y:S05]  /*2e90*/  BRA `(.L_x_780) ;  /* 0x0000005000007947 */ /* 0x000fea0003800000 */
.L_x_804:
[----:B------:R-:W2:Y:S02]  /*2ea0*/  LDG.E.64 R26, [R22.64] ;  /* 0x00000024161a7981 */ /* 0x000ea4000c1e1b00 */
[----:B--2---:R-:W0:Y:S01]  /*2eb0*/  I2F.F64.U64 R26, R26 ;  /* 0x0000001a001a7312 */ /* 0x004e220000301800 */
[----:B------:R-:W-:Y:S05]  /*2ec0*/  BRA `(.L_x_780) ;  /* 0x0000002000007947 */ /* 0x000fea0003800000 */
.L_x_803:
[----:B------:R-:W2:Y:S02]  /*2ed0*/  LDG.E R22, [R22.64] ;  /* 0x0000002416167981 */ /* 0x000ea4000c1e1900 */
[----:B--2---:R0:W2:Y:S02]  /*2ee0*/  I2F.F64.U32 R26, R22 ;  /* 0x00000016001a7312 */ /* 0x0040a40000201800 */
.L_x_780:
[----:B0-2--5:R-:W0:Y:S01]  /*2ef0*/  DSETP.NEU.AND P2, PT, |R26|, +INF , PT ;  /* 0x7ff000001a00742a */ /* 0x025e220003f4d200 */
[----:B------:R-:W-:-:S13]  /*2f00*/  BSSY B0, `(.L_x_807) ;  /* 0x0000013000007945 */ /* 0x000fda0003800000 */
[----:B0-----:R-:W-:Y:S05]  /*2f10*/  @!P2 BRA `(.L_x_808) ;  /* 0x000000f00000a947 */ /* 0x001fea0003800000 */
[----:B------:R-:W0:-:S04]  /*2f20*/  DMUL R4, R26, c[0x2][0x0] ;  /* 0x008000001a047a28 */ /* 0x000e080000000000 */
[----:B------:R-:W-:Y:S02]  /*2f30*/  DSETP.GE.AND P0, PT, |R26|, 2.14748364800000000000e+09, PT ;  /* 0x41e000001a00742a */ /* 0x000fe40003f06200 */
[----:B0-----:R-:W0:Y:S08]  /*2f40*/  F2I.F64 R8, R4 ;  /* 0x0000000400087311 */ /* 0x001e300000301100 */
[----:B0-----:R-:W0:Y:S02]  /*2f50*/  I2F.F64 R20, R8 ;  /* 0x0000000800147312 */ /* 0x001e240000201c00 */
[----:B0-----:R-:W0:-:S06]  /*2f60*/  DFMA R6, -R20, c[0x2][0x8], R26 ;  /* 0x0080020014067a2b */ /* 0x001e0c000000011a */
[----:B0-----:R-:W0:-:S06]  /*2f70*/  DFMA R6, -R20, c[0x2][0x10], R6 ;  /* 0x0080040014067a2b */ /* 0x001e0c0000000106 */
[----:B0-----:R0:W2:Y:S01]  /*2f80*/  DFMA R20, -R20, c[0x2][0x18], R6 ;  /* 0x0080060014147a2b */ /* 0x0010a20000000106 */
[----:B------:R-:W-:Y:S05]  /*2f90*/  @!P0 BRA `(.L_x_809) ;  /* 0x0000009000008947 */ /* 0x000fea0003800000 */
[----:B------:R-:W-:Y:S01]  /*2fa0*/  IMAD.MOV.U32 R0, RZ, RZ, R26 ;  /* 0x000000ffff007224 */ /* 0x000fe200078e001a */
[----:B0-----:R-:W-:Y:S01]  /*2fb0*/  MOV R6, 0x2fe0 ;  /* 0x00002fe000067802 */ /* 0x001fe20000000f00 */
[----:B------:R-:W-:-:S03]  /*2fc0*/  IMAD.MOV.U32 R7, RZ, RZ, R27 ;  /* 0x000000ffff077224 */ /* 0x000fc600078e001b */
[----:B-12---:R-:W-:Y:S05]  /*2fd0*/  CALL.REL.NOINC `($_ZN2at6native18elementwise_kernelILi128ELi4EZNS0_15gpu_kernel_implIZZZNS0_54_GLOBAL__N__7dbc7496_16_ComplexKernel_cu_b2145a98_310717polar_kernel_cudaERNS_14TensorIteratorEENKUlvE_clEvENKUlvE_clEvEUlddE_EEvRNS_18TensorIteratorBaseERKT_EUliE_EEviT1_$__internal_trig_reduction_slowpathd) ;  /* 0x0000e28000007944 */ /* 0x006fea0003c00000 */
[----:B------:R-:W-:Y:S02]  /*2fe0*/  IMAD.MOV.U32 R20, RZ, RZ, R10 ;  /* 0x000000ffff147224 */ /* 0x000fe400078e000a */
[----:B------:R-:W-:Y:S01]  /*2ff0*/  IMAD.MOV.U32 R21, RZ, RZ, R11 ;  /* 0x000000ffff157224 */ /* 0x000fe200078e000b */
[----:B------:R-:W-:Y:S05]  /*3000*/  BRA `(.L_x_809) ;  /* 0x0000002000007947 */ /* 0x000fea0003800000 */
.L_x_808:
[----:B------:R0:W2:Y:S01]  /*3010*/  DMUL R20, RZ, R26 ;  /* 0x0000001aff147228 */ /* 0x0000a20000000000 */
[----:B------:R-:W-:-:S05]  /*3020*/  IMAD.MOV.U32 R8, RZ, RZ, RZ ;  /* 0x000000ffff087224 */ /* 0x000fca00078e00ff */
.L_x_809:
[----:B------:R-:W-:Y:S05]  /*3030*/  BSYNC B0 ;  /* 0x0000000000007941 */ /* 0x000fea0003800000 */
.L_x_807:
[----:B------:R-:W-:Y:S01]  /*3040*/  IADD3 R3, R8, 0x1, RZ ;  /* 0x0000000108037810 */ /* 0x000fe20007ffe0ff */
[----:B------:R-:W-:-:S04]  /*3050*/  IMAD.MOV.U32 R29, RZ, RZ, 0x8 ;  /* 0x00000008ff1d7424 */ /* 0x000fc800078e00ff */
[----:B------:R-:W-:-:S05]  /*3060*/  IMAD.SHL.U32 R0, R3, 0x8, RZ ;  /* 0x0000000803007824 */ /* 0x000fca00078e00ff */
[----:B------:R-:W-:-:S05]  /*3070*/  LOP3.LUT R0, R0, 0x8, RZ, 0xc0, !PT ;  /* 0x0000000800007812 */ /* 0x000fca00078ec0ff */
[----:B------:R-:W-:-:S05]  /*3080*/  IMAD.WIDE.U32 R28, R0, R29, c[0x4][0x128] ;  /* 0x01004a00001c7625 */ /* 0x000fca00078e001d */
[----:B0-----:R-:W3:Y:S04]  /*3090*/  LDG.E.128.CONSTANT R4, [R28.64] ;  /* 0x000000241c047981 */ /* 0x001ee8000c1e9d00 */
[----:B------:R-:W4:Y:S04]  /*30a0*/  LDG.E.128.CONSTANT R8, [R28.64+0x10] ;  /* 0x000010241c087981 */ /* 0x000f28000c1e9d00 */
[----:B------:R-:W5:Y:S01]  /*30b0*/  LDG.E.128.CONSTANT R12, [R28.64+0x20] ;  /* 0x000020241c0c7981 */ /* 0x000f62000c1e9d00 */
[----:B------:R-:W-:Y:S01]  /*30c0*/  R2P PR, R3, 0x3 ;  /* 0x0000000303007804 */ /* 0x000fe20000000000 */
[----:B------:R-:W-:Y:S01]  /*30d0*/  IMAD.MOV.U32 R30, RZ, RZ, 0x79785eba ;  /* 0x79785ebaff1e7424 */ /* 0x000fe200078e00ff */
[----:B--2---:R-:W3:Y:S01]  /*30e0*/  DMUL R22, R20, R20 ;  /* 0x0000001414167228 */ /* 0x004ee20000000000 */
[----:B------:R-:W-:Y:S01]  /*30f0*/  IMAD.MOV.U32 R0, RZ, RZ, 0x3de5db65 ;  /* 0x3de5db65ff007424 */ /* 0x000fe200078e00ff */
[----:B------:R-:W-:Y:S02]  /*3100*/  BSSY B0, `(.L_x_810) ;  /* 0x0000020000007945 */ /* 0x000fe40003800000 */
[----:B------:R-:W-:-:S02]  /*3110*/  FSEL R30, -R30, 4.2945490664224492434e-19, !P0 ;  /* 0x20fd81641e1e7808 */ /* 0x000fc40004000100 */
[----:B------:R-:W-:-:S06]  /*3120*/  FSEL R31, R0, -0.082518599927425384521, !P0 ;  /* 0xbda8ff83001f7808 */ /* 0x000fcc0004000000 */
[----:B---3--:R-:W0:-:S06]  /*3130*/  DFMA R4, R22, R30, R4 ;  /* 0x0000001e1604722b */ /* 0x008e0c0000000004 */
[----:B0-----:R-:W4:-:S06]  /*3140*/  DFMA R4, R22, R4, R6 ;  /* 0x000000041604722b */ /* 0x001f0c0000000006 */
[----:B----4-:R-:W0:-:S06]  /*3150*/  DFMA R4, R22, R4, R8 ;  /* 0x000000041604722b */ /* 0x010e0c0000000008 */
[----:B0-----:R-:W5:-:S06]  /*3160*/  DFMA R4, R22, R4, R10 ;  /* 0x000000041604722b */ /* 0x001f4c000000000a */
[----:B-----5:R-:W0:-:S06]  /*3170*/  DFMA R4, R22, R4, R12 ;  /* 0x000000041604722b */ /* 0x020e0c000000000c */
[----:B0-----:R-:W0:-:S06]  /*3180*/  DFMA R14, R22, R4, R14 ;  /* 0x00000004160e722b */ /* 0x001e0c000000000e */
[----:B0-----:R-:W-:-:S04]  /*3190*/  DFMA R4, R14, R20, R20 ;  /* 0x000000140e04722b */ /* 0x001fc80000000014 */
[----:B------:R-:W0:-:S06]  /*31a0*/  @P0 DFMA R4, R22, R14, 1 ;  /* 0x3ff000001604042b */ /* 0x000e0c000000000e */
[----:B0-----:R-:W0:-:S06]  /*31b0*/  @P1 DFMA R4, R4, -1, RZ ;  /* 0xbff000000404182b */ /* 0x001e0c00000000ff */
[----:B01----:R0:W1:Y:S01]  /*31c0*/  DMUL R4, R4, R16 ;  /* 0x0000001004047228 */ /* 0x0030620000000000 */
[----:B------:R-:W-:Y:S05]  /*31d0*/  @!P2 BRA `(.L_x_811) ;  /* 0x000001000000a947 */ /* 0x000fea0003800000 */
[----:B------:R-:W2:-:S04]  /*31e0*/  DMUL R8, R26, c[0x2][0x0] ;  /* 0x008000001a087a28 */ /* 0x000e880000000000 */
[----:B------:R-:W-:Y:S02]  /*31f0*/  DSETP.GE.AND P0, PT, |R26|, 2.14748364800000000000e+09, PT ;  /* 0x41e000001a00742a */ /* 0x000fe40003f06200 */
[----:B--2---:R-:W2:Y:S08]  /*3200*/  F2I.F64 R0, R8 ;  /* 0x0000000800007311 */ /* 0x004eb00000301100 */
[----:B--2---:R-:W2:Y:S02]  /*3210*/  I2F.F64 R6, R0 ;  /* 0x0000000000067312 */ /* 0x004ea40000201c00 */
[----:B--2---:R-:W2:-:S06]  /*3220*/  DFMA R10, -R6, c[0x2][0x8], R26 ;  /* 0x00800200060a7a2b */ /* 0x004e8c000000011a */
[----:B--2---:R-:W2:-:S06]  /*3230*/  DFMA R10, -R6, c[0x2][0x10], R10 ;  /* 0x00800400060a7a2b */ /* 0x004e8c000000010a */
[----:B--2---:R2:W3:Y:S01]  /*3240*/  DFMA R6, -R6, c[0x2][0x18], R10 ;  /* 0x0080060006067a2b */ /* 0x0044e2000000010a */
[----:B------:R-:W-:Y:S05]  /*3250*/  @!P0 BRA `(.L_x_812) ;  /* 0x000000a000008947 */ /* 0x000fea0003800000 */
[----:B------:R-:W-:Y:S01]  /*3260*/  IMAD.MOV.U32 R0, RZ, RZ, R26 ;  /* 0x000000ffff007224 */ /* 0x000fe200078e001a */
[----:B---3--:R-:W-:Y:S01]  /*3270*/  MOV R6, 0x32a0 ;  /* 0x000032a000067802 */ /* 0x008fe20000000f00 */
[----:B------:R-:W-:-:S03]  /*3280*/  IMAD.MOV.U32 R7, RZ, RZ, R27 ;  /* 0x000000ffff077224 */ /* 0x000fc600078e001b */
[----:B012---:R-:W-:Y:S05]  /*3290*/  CALL.REL.NOINC `($_ZN2at6native18elementwise_kernelILi128ELi4EZNS0_15gpu_kernel_implIZZZNS0_54_GLOBAL__N__7dbc7496_16_ComplexKernel_cu_b2145a98_310717polar_kernel_cudaERNS_14TensorIteratorEENKUlvE_clEvENKUlvE_clEvEUlddE_EEvRNS_18TensorIteratorBaseERKT_EUliE_EEviT1_$__internal_trig_reduction_slowpathd) ;  /* 0x0000dfc000007944 */ /* 0x007fea0003c00000 */
[----:B------:R-:W-:Y:S02]  /*32a0*/  IMAD.MOV.U32 R0, RZ, RZ, R8 ;  /* 0x000000ffff007224 */ /* 0x000fe400078e0008 */
[----:B------:R-:W-:Y:S02]  /*32b0*/  IMAD.MOV.U32 R6, RZ, RZ, R10 ;  /* 0x000000ffff067224 */ /* 0x000fe400078e000a */
[----:B------:R-:W-:Y:S01]  /*32c0*/  IMAD.MOV.U32 R7, RZ, RZ, R11 ;  /* 0x000000ffff077224 */ /* 0x000fe200078e000b */
[----:B------:R-:W-:Y:S05]  /*32d0*/  BRA `(.L_x_812) ;  /* 0x0000002000007947 */ /* 0x000fea0003800000 */
.L_x_811:
[----:B------:R2:W3:Y:S01]  /*32e0*/  DMUL R6, RZ, R26 ;  /* 0x0000001aff067228 */ /* 0x0004e20000000000 */
[----:B------:R-:W-:-:S05]  /*32f0*/  IMAD.MOV.U32 R0, RZ, RZ, RZ ;  /* 0x000000ffff007224 */ /* 0x000fca00078e00ff */
.L_x_812:
[----:B------:R-:W-:Y:S05]  /*3300*/  BSYNC B0 ;  /* 0x0000000000007941 */ /* 0x000fea0003800000 */
.L_x_810:
[----:B------:R-:W-:Y:S02]  /*3310*/  IMAD.SHL.U32 R3, R0, 0x8, RZ ;  /* 0x0000000800037824 */ /* 0x000fe400078e00ff */
[----:B------:R-:W-:-:S03]  /*3320*/  IMAD.MOV.U32 R28, RZ, RZ, 0x8 ;  /* 0x00000008ff1c7424 */ /* 0x000fc600078e00ff */
[----:B------:R-:W-:-:S05]  /*3330*/  LOP3.LUT R3, R3, 0x8, RZ, 0xc0, !PT ;  /* 0x0000000803037812 */ /* 0x000fca00078ec0ff */
[----:B------:R-:W-:-:S05]  /*3340*/  IMAD.WIDE.U32 R28, R3, R28, c[0x4][0x128] ;  /* 0x01004a00031c7625 */ /* 0x000fca00078e001c */
[----:B--2---:R-:W2:Y:S04]  /*3350*/  LDG.E.128.CONSTANT R8, [R28.64] ;  /* 0x000000241c087981 */ /* 0x004ea8000c1e9d00 */
[----:B------:R-:W4:Y:S04]  /*3360*/  LDG.E.128.CONSTANT R12, [R28.64+0x10] ;  /* 0x000010241c0c7981 */ /* 0x000f28000c1e9d00 */
[----:B------:R-:W5:Y:S01]  /*3370*/  LDG.E.128.CONSTANT R20, [R28.64+0x20] ;  /* 0x000020241c147981 */ /* 0x000f62000c1e9d00 */
[----:B------:R-:W-:Y:S01]  /*3380*/  R2P PR, R0, 0x3 ;  /* 0x0000000300007804 */ /* 0x000fe20000000000 */
[----:B------:R-:W-:Y:S01]  /*3390*/  IMAD.MOV.U32 R30, RZ, RZ, 0x79785eba ;  /* 0x79785ebaff1e7424 */ /* 0x000fe200078e00ff */
[----:B---3--:R-:W2:Y:S01]  /*33a0*/  DMUL R26, R6, R6 ;  /* 0x00000006061a7228 */ /* 0x008ea20000000000 */
[----:B------:R-:W-:Y:S01]  /*33b0*/  IMAD.MOV.U32 R0, RZ, RZ, 0x3de5db65 ;  /* 0x3de5db65ff007424 */ /* 0x000fe200078e00ff */
[----:B------:R-:W3:Y:S02]  /*33c0*/  LDC.U8 R3, c[0x0][0x3e1] ;  /* 0x0000f840ff037b82 */ /* 0x000ee40000000000 */
[----:B------:R-:W-:-:S02]  /*33d0*/  FSEL R30, -R30, 4.2945490664224492434e-19, !P0 ;  /* 0x20fd81641e1e7808 */ /* 0x000fc40004000100 */
[----:B------:R-:W-:Y:S02]  /*33e0*/  FSEL R31, R0, -0.082518599927425384521, !P0 ;  /* 0xbda8ff83001f7808 */ /* 0x000fe40004000000 */
[----:B---3--:R-:W-:-:S04]  /*33f0*/  PRMT R0, R3, 0x9910, RZ ;  /* 0x0000991003007816 */ /* 0x008fc800000000ff */
[----:B--2---:R-:W2:-:S06]  /*3400*/  DFMA R8, R26, R30, R8 ;  /* 0x0000001e1a08722b */ /* 0x004e8c0000000008 */
[----:B--2---:R-:W4:-:S06]  /*3410*/  DFMA R8, R26, R8, R10 ;  /* 0x000000081a08722b */ /* 0x004f0c000000000a */
[----:B----4-:R-:W2:-:S06]  /*3420*/  DFMA R8, R26, R8, R12 ;  /* 0x000000081a08722b */ /* 0x010e8c000000000c */
[----:B--2---:R-:W5:-:S06]  /*3430*/  DFMA R8, R26, R8, R14 ;  /* 0x000000081a08722b */ /* 0x004f4c000000000e */
[----:B-----5:R-:W2:-:S06]  /*3440*/  DFMA R8, R26, R8, R20 ;  /* 0x000000081a08722b */ /* 0x020e8c0000000014 */
[----:B--2---:R-:W2:-:S06]  /*3450*/  DFMA R8, R26, R8, R22 ;  /* 0x000000081a08722b */ /* 0x004e8c0000000016 */
[----:B--2---:R-:W-:-:S04]  /*3460*/  DFMA R6, R8, R6, R6 ;  /* 0x000000060806722b */ /* 0x004fc80000000006 */
[----:B------:R-:W2:Y:S01]  /*3470*/  @P0 DFMA R6, R26, R8, 1 ;  /* 0x3ff000001a06042b */ /* 0x000ea20000000008 */
[----:B------:R-:W-:-:S05]  /*3480*/  ISETP.GT.AND P0, PT, R0, 0x9, PT ;  /* 0x000000090000780c */ /* 0x000fca0003f04270 */
[----:B--2---:R-:W2:-:S06]  /*3490*/  @P1 DFMA R6, R6, -1, RZ ;  /* 0xbff000000606182b */ /* 0x004e8c00000000ff */
[----:B--2---:R2:W3:Y:S02]  /*34a0*/  DMUL R6, R6, R16 ;  /* 0x0000001006067228 */ /* 0x0044e40000000000 */
[----:B------:R-:W-:Y:S05]  /*34b0*/  @P0 BRA `(.L_x_813) ;  /* 0x0000048000000947 */ /* 0x000fea0003800000 */
[----:B--23--:R-:W-:-:S13]  /*34c0*/  ISETP.GT.AND P0, PT, R0, 0x4, PT ;  /* 0x000000040000780c */ /* 0x00cfda0003f04270 */
[----:B------:R-:W-:Y:S05]  /*34d0*/  @P0 BRA `(.L_x_814) ;  /* 0x000001c000000947 */ /* 0x000fea0003800000 */
[----:B------:R-:W-:-:S13]  /*34e0*/  ISETP.GT.AND P0, PT, R0, 0x1, PT ;  /* 0x000000010000780c */ /* 0x000fda0003f04270 */
[----:B------:R-:W-:Y:S05]  /*34f0*/  @P0 BRA `(.L_x_815) ;  /* 0x000000b000000947 */ /* 0x000fea0003800000 */
[----:B------:R-:W-:-:S13]  /*3500*/  ISETP.NE.AND P0, PT, R3, RZ, PT ;  /* 0x000000ff0300720c */ /* 0x000fda0003f05270 */
[----:B------:R-:W-:Y:S05]  /*3510*/  @!P0 BRA `(.L_x_816) ;  /* 0x0000005000008947 */ /* 0x000fea0003800000 */
[----:B------:R-:W-:-:S13]  /*3520*/  ISETP.NE.AND P0, PT, R0, 0x1, PT ;  /* 0x000000010000780c */ /* 0x000fda0003f05270 */
[----:B------:R-:W-:Y:S05]  /*3530*/  @P0 BRA `(.L_x_817) ;  /* 0x00000df000000947 */ /* 0x000fea0003800000 */
[----:B-1----:R-:W1:Y:S02]  /*3540*/  F2I.F64.TRUNC R5, R4 ;  /* 0x0000000400057311 */ /* 0x002e64000030d100 */
[----:B-1----:R1:W-:Y:S01]  /*3550*/  STG.E.U8 [R18.64], R5 ;  /* 0x0000000512007986 */ /* 0x0023e2000c101124 */
[----:B------:R-:W-:Y:S05]  /*3560*/  BRA `(.L_x_818) ;  /* 0x00000f5000007947 */ /* 0x000fea0003800000 */
.L_x_816:
[----:B-1----:R-:W1:Y:S02]  /*3570*/  F2I.S64.F64.TRUNC R4, R4 ;  /* 0x0000000400047311 */ /* 0x002e64000030d900 */
[----:B-1----:R-:W-:-:S05]  /*3580*/  IMAD.MOV.U32 R3, RZ, RZ, R4 ;  /* 0x000000ffff037224 */ /* 0x002fca00078e0004 */
[----:B------:R1:W-:Y:S01]  /*3590*/  STG.E.U8 [R18.64], R3 ;  /* 0x0000000312007986 */ /* 0x0003e2000c101124 */
[----:B------:R-:W-:Y:S05]  /*35a0*/  BRA `(.L_x_818) ;  /* 0x00000f1000007947 */ /* 0x000fea0003800000 */
.L_x_815:
[----:B------:R-:W-:-:S13]  /*35b0*/  ISETP.NE.AND P0, PT, R0, 0x2, PT ;  /* 0x000000020000780c */ /* 0x000fda0003f05270 */
[----:B------:R-:W-:Y:S05]  /*35c0*/  @!P0 BRA `(.L_x_819) ;  /* 0x000000a000008947 */ /* 0x000fea0003800000 */
[----:B------:R-:W-:-:S13]  /*35d0*/  ISETP.NE.AND P0, PT, R0, 0x3, PT ;  /* 0x000000030000780c */ /* 0x000fda0003f05270 */
[----:B------:R-:W-:Y:S05]  /*35e0*/  @!P0 BRA `(.L_x_820) ;  /* 0x0000005000008947 */ /* 0x000fea0003800000 */
[----:B------:R-:W-:-:S13]  /*35f0*/  ISETP.NE.AND P0, PT, R0, 0x4, PT ;  /* 0x000000040000780c */ /* 0x000fda0003f05270 */
[----:B------:R-:W-:Y:S05]  /*3600*/  @P0 BRA `(.L_x_817) ;  /* 0x00000d2000000947 */ /* 0x000fea0003800000 */
[----:B-1----:R-:W1:Y:S02]  /*3610*/  F2I.S64.F64.TRUNC R4, R4 ;  /* 0x0000000400047311 */ /* 0x002e64000030d900 */
[----:B-1----:R1:W-:Y:S01]  /*3620*/  STG.E.64 [R18.64], R4 ;  /* 0x0000000412007986 */ /* 0x0023e2000c101b24 */
[----:B------:R-:W-:Y:S05]  /*3630*/  BRA `(.L_x_818) ;  /* 0x00000e8000007947 */ /* 0x000fea0003800000 */
.L_x_820:
[----:B-1----:R-:W1:Y:S02]  /*3640*/  F2I.F64.TRUNC R5, R4 ;  /* 0x0000000400057311 */ /* 0x002e64000030d100 */
[----:B-1----:R1:W-:Y:S01]  /*3650*/  STG.E [R18.64], R5 ;  /* 0x0000000512007986 */ /* 0x0023e2000c101924 */
[----:B------:R-:W-:Y:S05]  /*3660*/  BRA `(.L_x_818) ;  /* 0x00000e5000007947 */ /* 0x000fea0003800000 */
.L_x_819:
[----:B-1----:R-:W1:Y:S02]  /*3670*/  F2I.F64.TRUNC R5, R4 ;  /* 0x0000000400057311 */ /* 0x002e64000030d100 */
[----:B-1----:R1:W-:Y:S01]  /*3680*/  STG.E.U16 [R18.64], R5 ;  /* 0x0000000512007986 */ /* 0x0023e2000c101524 */
[----:B------:R-:W-:Y:S05]  /*3690*/  BRA `(.L_x_818) ;  /* 0x00000e2000007947 */ /* 0x000fea0003800000 */
.L_x_814:
[----:B------:R-:W-:-:S13]  /*36a0*/  ISETP.GT.AND P0, PT, R0, 0x6, PT ;  /* 0x000000060000780c */ /* 0x000fda0003f04270 */
[----:B------:R-:W-:Y:S05]  /*36b0*/  @P0 BRA `(.L_x_821) ;  /* 0x000000f000000947 */ /* 0x000fea0003800000 */
[----:B------:R-:W-:-:S13]  /*36c0*/  ISETP.NE.AND P0, PT, R0, 0x5, PT ;  /* 0x000000050000780c */ /* 0x000fda0003f05270 */
[----:B------:R-:W-:Y:S05]  /*36d0*/  @!P0 BRA `(.L_x_822) ;  /* 0x0000007000008947 */ /* 0x000fea0003800000 */
[----:B------:R-:W-:-:S13]  /*36e0*/  ISETP.NE.AND P0, PT, R0, 0x6, PT ;  /* 0x000000060000780c */ /* 0x000fda0003f05270 */
[----:B------:R-:W-:Y:S05]  /*36f0*/  @P0 BRA `(.L_x_817) ;  /* 0x00000c3000000947 */ /* 0x000fea0003800000 */
[----:B-1----:R-:W1:Y:S01]  /*3700*/  F2F.F32.F64 R3, R4 ;  /* 0x0000000400037310 */ /* 0x002e620000301000 */
[----:B------:R-:W1:-:S14]  /*3710*/  DSETP.GEU.AND P0, PT, |R4|, c[0x2][0x20], PT ;  /* 0x008008000400762a */ /* 0x000e5c0003f0e200 */
[----:B-1----:R-:W-:-:S05]  /*3720*/  @!P0 FMUL R3, R3, 1.175494350822287508e-38 ;  /* 0x0080000003038820 */ /* 0x002fca0000400000 */
[----:B------:R1:W-:Y:S01]  /*3730*/  STG.E [R18.64], R3 ;  /* 0x0000000312007986 */ /* 0x0003e2000c101924 */
[----:B------:R-:W-:Y:S05]  /*3740*/  BRA `(.L_x_818) ;  /* 0x00000d7000007947 */ /* 0x000fea0003800000 */
.L_x_822:
[----:B-1----:R-:W1:Y:S01]  /*3750*/  F2F.F32.F64 R0, R4 ;  /* 0x0000000400007310 */ /* 0x002e620000301000 */
[----:B------:R-:W1:-:S14]  /*3760*/  DSETP.GEU.AND P0, PT, |R4|, c[0x2][0x20], PT ;  /* 0x008008000400762a */ /* 0x000e5c0003f0e200 */
[----:B-1----:R-:W-:-:S05]  /*3770*/  @!P0 FMUL R0, R0, 1.175494350822287508e-38 ;  /* 0x0080000000008820 */ /* 0x002fca0000400000 */
[----:B------:R-:W-:-:S05]  /*3780*/  F2FP.PACK_AB R0, RZ, R0 ;  /* 0x00000000ff00723e */ /* 0x000fca00000000ff */
[----:B------:R1:W-:Y:S01]  /*3790*/  STG.E.U16 [R18.64], R0 ;  /* 0x0000000012007986 */ /* 0x0003e2000c101524 */
[----:B------:R-:W-:Y:S05]  /*37a0*/  BRA `(.L_x_818) ;  /* 0x00000d1000007947 */ /* 0x000fea0003800000 */
.L_x_821:
[----:B------:R-:W-:-:S13]  /*37b0*/  ISETP.NE.AND P0, PT, R0, 0x7, PT ;  /* 0x000000070000780c */ /* 0x000fda0003f05270 */
[----:B------:R-:W-:Y:S05]  /*37c0*/  @!P0 BRA `(.L_x_823) ;  /* 0x0000015000008947 */ /* 0x000fea0003800000 */
[----:B------:R-:W-:-:S13]  /*37d0*/  ISETP.NE.AND P0, PT, R0, 0x8, PT ;  /* 0x000000080000780c */ /* 0x000fda0003f05270 */
[----:B------:R-:W-:Y:S05]  /*37e0*/  @!P0 BRA `(.L_x_824) ;  /* 0x000000a000008947 */ /* 0x000fea0003800000 */
[----:B------:R-:W-:-:S13]  /*37f0*/  ISETP.NE.AND P0, PT, R0, 0x9, PT ;  /* 0x000000090000780c */ /* 0x000fda0003f05270 */
[----:B------:R-:W-:Y:S05]  /*3800*/  @P0 BRA `(.L_x_817) ;  /* 0x00000b2000000947 */ /* 0x000fea0003800000 */
[----:B------:R-:W2:Y:S01]  /*3810*/  F2F.F32.F64 R9, R6 ;  /* 0x0000000600097310 */ /* 0x000ea20000301000 */
[----:B------:R-:W2:-:S04]  /*3820*/  DSETP.GEU.AND P0, PT, |R6|, c[0x2][0x20], PT ;  /* 0x008008000600762a */ /* 0x000e880003f0e200 */
[----:B-1----:R-:W1:-:S03]  /*3830*/  DSETP.GEU.AND P1, PT, |R4|, c[0x2][0x20], PT ;  /* 0x008008000400762a */ /* 0x002e460003f2e200 */
[----:B------:R-:W1:Y:S07]  /*3840*/  F2F.F32.F64 R8, R4 ;  /* 0x0000000400087310 */ /* 0x000e6e0000301000 */
[----:B--2---:R-:W-:-:S04]  /*3850*/  @!P0 FMUL R9, R9, 1.175494350822287508e-38 ;  /* 0x0080000009098820 */ /* 0x004fc80000400000 */
[----:B-1----:R-:W-:-:S05]  /*3860*/  @!P1 FMUL R8, R8, 1.175494350822287508e-38 ;  /* 0x0080000008089820 */ /* 0x002fca0000400000 */
[----:B------:R1:W-:Y:S01]  /*3870*/  STG.E.64 [R18.64], R8 ;  /* 0x0000000812007986 */ /* 0x0003e2000c101b24 */
[----:B------:R-:W-:Y:S05]  /*3880*/  BRA `(.L_x_818) ;  /* 0x00000c3000007947 */ /* 0x000fea0003800000 */
.L_x_824:
[----:B-1----:R-:W1:Y:S01]  /*3890*/  F2F.F32.F64 R3, R4 ;  /* 0x0000000400037310 */ /* 0x002e620000301000 */
[----:B------:R-:W1:-:S04]  /*38a0*/  DSETP.GEU.AND P0, PT, |R4|, c[0x2][0x20], PT ;  /* 0x008008000400762a */ /* 0x000e480003f0e200 */
[----:B------:R-:W2:-:S03]  /*38b0*/  DSETP.GEU.AND P1, PT, |R6|, c[0x2][0x20], PT ;  /* 0x008008000600762a */ /* 0x000e860003f2e200 */
[----:B------:R-:W2:Y:S07]  /*38c0*/  F2F.F32.F64 R0, R6 ;  /* 0x0000000600007310 */ /* 0x000eae0000301000 */
[----:B-1----:R-:W-:-:S04]  /*38d0*/  @!P0 FMUL R3, R3, 1.175494350822287508e-38 ;  /* 0x0080000003038820 */ /* 0x002fc80000400000 */
[----:B--2---:R-:W-:-:S05]  /*38e0*/  @!P1 FMUL R0, R0, 1.175494350822287508e-38 ;  /* 0x0080000000009820 */ /* 0x004fca0000400000 */
[----:B------:R-:W-:-:S05]  /*38f0*/  F2FP.PACK_AB R3, R0, R3 ;  /* 0x000000030003723e */ /* 0x000fca00000000ff */
[----:B------:R1:W-:Y:S01]  /*3900*/  STG.E [R18.64], R3 ;  /* 0x0000000312007986 */ /* 0x0003e2000c101924 */
[----:B------:R-:W-:Y:S05]  /*3910*/  BRA `(.L_x_818) ;  /* 0x00000ba000007947 */ /* 0x000fea0003800000 */
.L_x_823:
[----:B-1----:R1:W-:Y:S01]  /*3920*/  STG.E.64 [R18.64], R4 ;  /* 0x0000000412007986 */ /* 0x0023e2000c101b24 */
[----:B------:R-:W-:Y:S05]  /*3930*/  BRA `(.L_x_818) ;  /* 0x00000b8000007947 */ /* 0x000fea0003800000 */
.L_x_813:
[----:B--23--:R-:W-:-:S13]  /*3940*/  ISETP.GT.AND P0, PT, R0, 0x18, PT ;  /* 0x000000180000780c */ /* 0x00cfda0003f04270 */
[----:B------:R-:W-:Y:S05]  /*3950*/  @P0 BRA `(.L_x_825) ;  /* 0x0000046000000947 */ /* 0x000fea0003800000 */
[----:B------:R-:W-:-:S13]  /*3960*/  ISETP.GT.AND P0, PT, R0, 0xe, PT ;  /* 0x0000000e0000780c */ /* 0x000fda0003f04270 */
[----:B------:R-:W-:Y:S05]  /*3970*/  @P0 BRA `(.L_x_826) ;  /* 0x000000b000000947 */ /* 0x000fea0003800000 */
[----:B------:R-:W-:-:S13]  /*3980*/  ISETP.NE.AND P0, PT, R0, 0xa, PT ;  /* 0x0000000a0000780c */ /* 0x000fda0003f05270 */
[----:B------:R-:W-:Y:S05]  /*3990*/  @!P0 BRA `(.L_x_827) ;  /* 0x0000007000008947 */ /* 0x000fea0003800000 */
[----:B------:R-:W-:-:S13]  /*39a0*/  ISETP.NE.AND P0, PT, R0, 0xb, PT ;  /* 0x0000000b0000780c */ /* 0x000fda0003f05270 */
[----:B------:R-:W-:Y:S05]  /*39b0*/  @P0 BRA `(.L_x_817) ;  /* 0x0000097000000947 */ /* 0x000fea0003800000 */
[----:B------:R-:W2:-:S06]  /*39c0*/  DSETP.NEU.AND P0, PT, R6, RZ, PT ;  /* 0x000000ff0600722a */ /* 0x000e8c0003f0d000 */
[----:B-12---:R-:W1:-:S06]  /*39d0*/  DSETP.NEU.OR P0, PT, R4, RZ, P0 ;  /* 0x000000ff0400722a */ /* 0x006e4c000070d400 */
[----:B-1----:R-:W-:-:S05]  /*39e0*/  SEL R3, RZ, 0x1, !P0 ;  /* 0x00000001ff037807 */ /* 0x002fca0004000000 */
[----:B------:R1:W-:Y:S01]  /*39f0*/  STG.E.U8 [R18.64], R3 ;  /* 0x0000000312007986 */ /* 0x0003e2000c101124 */
[----:B------:R-:W-:Y:S05]  /*3a00*/  BRA `(.L_x_818) ;  /* 0x00000ab000007947 */ /* 0x000fea0003800000 */
.L_x_827:
[----:B-1----:R1:W-:Y:S01]  /*3a10*/  STG.E.128 [R18.64], R4 ;  /* 0x0000000412007986 */ /* 0x0023e2000c101d24 */
[----:B------:R-:W-:Y:S05]  /*3a20*/  BRA `(.L_x_818) ;  /* 0x00000a9000007947 */ /* 0x000fea0003800000 */
.L_x_826:
[----:B------:R-:W-:-:S13]  /*3a30*/  ISETP.NE.AND P0, PT, R0, 0xf, PT ;  /* 0x0000000f0000780c */ /* 0x000fda0003f05270 */
[----:B------:R-:W-:Y:S05]  /*3a40*/  @!P0 BRA `(.L_x_828) ;  /* 0x0000031000008947 */ /* 0x000fea0003800000 */
[----:B------:R-:W-:-:S13]  /*3a50*/  ISETP.NE.AND P0, PT, R0, 0x17, PT ;  /* 0x000000170000780c */ /* 0x000fda0003f05270 */
[----:B------:R-:W-:Y:S05]  /*3a60*/  @!P0 BRA `(.L_x_829) ;  /* 0x0000017000008947 */ /* 0x000fea0003800000 */
[----:B------:R-:W-:-:S13]  /*3a70*/  ISETP.NE.AND P0, PT, R0, 0x18, PT ;  /* 0x000000180000780c */ /* 0x000fda0003f05270 */
[----:B------:R-:W-:Y:S05]  /*3a80*/  @P0 BRA `(.L_x_817) ;  /* 0x000008a000000947 */ /* 0x000fea0003800000 */
[----:B-1----:R-:W1:Y:S01]  /*3a90*/  F2F.F32.F64 R9, R4 ;  /* 0x0000000400097310 */ /* 0x002e620000301000 */
[----:B------:R-:W1:Y:S01]  /*3aa0*/  DSETP.GEU.AND P0, PT, |R4|, c[0x2][0x20], PT ;  /* 0x008008000400762a */ /* 0x000e620003f0e200 */
[----:B------:R-:W-:-:S13]  /*3ab0*/  BSSY B0, `(.L_x_830) ;  /* 0x000000f000007945 */ /* 0x000fda0003800000 */
[----:B-1----:R-:W-:-:S05]  /*3ac0*/  @!P0 FMUL R9, R9, 1.175494350822287508e-38 ;  /* 0x0080000009098820 */ /* 0x002fca0000400000 */
[C---:B------:R-:W-:Y:S02]  /*3ad0*/  LOP3.LUT R3, R9.reuse, 0x7fffffff, RZ, 0xc0, !PT ;  /* 0x7fffffff09037812 */ /* 0x040fe400078ec0ff */
        /* <DEDUP_REMOVED lines=12> */
.L_x_831:
[----:B------:R-:W-:Y:S05]  /*3ba0*/  BSYNC B0 ;  /* 0x0000000000007941 */ /* 0x000fea0003800000 */
.L_x_830:
[----:B------:R-:W-:-:S05]  /*3bb0*/  LOP3.LUT R7, R0, R7, RZ, 0xfc, !PT ;  /* 0x0000000700077212 */ /* 0x000fca00078efcff */
[----:B------:R1:W-:Y:S01]  /*3bc0*/  STG.E.U8 [R18.64], R7 ;  /* 0x0000000712007986 */ /* 0x0003e2000c101124 */
[----:B------:R-:W-:Y:S05]  /*3bd0*/  BRA `(.L_x_818) ;  /* 0x000008e000007947 */ /* 0x000fea0003800000 */
.L_x_829:
[----:B-1----:R-:W1:Y:S01]  /*3be0*/  F2F.F32.F64 R7, R4 ;  /* 0x0000000400077310 */ /* 0x002e620000301000 */
[----:B------:R-:W1:Y:S01]  /*3bf0*/  DSETP.GEU.AND P0, PT, |R4|, c[0x2][0x20], PT ;  /* 0x008008000400762a */ /* 0x000e620003f0e200 */
[----:B------:R-:W-:-:S13]  /*3c00*/  BSSY B0, `(.L_x_832) ;  /* 0x0000010000007945 */ /* 0x000fda0003800000 */
[----:B-1----:R-:W-:-:S05]  /*3c10*/  @!P0 FMUL R7, R7, 1.175494350822287508e-38 ;  /* 0x0080000007078820 */ /* 0x002fca0000400000 */
[----:B------:R-:W-:-:S04]  /*3c20*/  LOP3.LUT R3, R7, 0x7fffffff, RZ, 0xc0, !PT ;  /* 0x7fffffff07037812 */ /* 0x000fc800078ec0ff */
        /* <DEDUP_REMOVED lines=10> */
.L_x_833:
[----:B------:R-:W-:Y:S01]  /*3cd0*/  IMAD.MOV.U32 R0, RZ, RZ, 0x7f ;  /* 0x0000007fff007424 */ /* 0x000fe200078e00ff */
[----:B------:R-:W-:-:S04]  /*3ce0*/  ISETP.GT.U32.AND P0, PT, R3, 0x7f800000, PT ;  /* 0x7f8000000300780c */ /* 0x000fc80003f04070 */
[----:B------:R-:W-:-:S04]  /*3cf0*/  SEL R0, R0, 0x7c, P0 ;  /* 0x0000007c00007807 */ /* 0x000fc80000000000 */
.L_x_834:
[----:B------:R-:W-:Y:S05]  /*3d00*/  BSYNC B0 ;  /* 0x0000000000007941 */ /* 0x000fea0003800000 */
.L_x_832:
[----:B------:R-:W-:-:S04]  /*3d10*/  LOP3.LUT R3, R7, 0x80000000, RZ, 0xc0, !PT ;  /* 0x8000000007037812 */ /* 0x000fc800078ec0ff */
[----:B------:R-:W-:-:S04]  /*3d20*/  SHF.R.U32.HI R3, RZ, 0x18, R3 ;  /* 0x00000018ff037819 */ /* 0x000fc80000011603 */
[----:B------:R-:W-:-:S05]  /*3d30*/  LOP3.LUT R3, R0, R3, RZ, 0xfc, !PT ;  /* 0x0000000300037212 */ /* 0x000fca00078efcff */
[----:B------:R1:W-:Y:S01]  /*3d40*/  STG.E.U8 [R18.64], R3 ;  /* 0x0000000312007986 */ /* 0x0003e2000c101124 */
[----:B------:R-:W-:Y:S05]  /*3d50*/  BRA `(.L_x_818) ;  /* 0x0000076000007947 */ /* 0x000fea0003800000 */
.L_x_828:
[----:B-1----:R-:W1:Y:S01]  /*3d60*/  F2F.F32.F64 R0, R4 ;  /* 0x0000000400007310 */ /* 0x002e620000301000 */
[----:B------:R-:W1:-:S14]  /*3d70*/  DSETP.GEU.AND P0, PT, |R4|, c[0x2][0x20], PT ;  /* 0x008008000400762a */ /* 0x000e5c0003f0e200 */
[----:B-1----:R-:W-:-:S05]  /*3d80*/  @!P0 FMUL R0, R0, 1.175494350822287508e-38 ;  /* 0x0080000000008820 */ /* 0x002fca0000400000 */
[----:B------:R-:W-:-:S05]  /*3d90*/  F2FP.BF16.PACK_AB R0, RZ, R0 ;  /* 0x00000000ff00723e */ /* 0x000fca00000010ff */
[----:B------:R1:W-:Y:S01]  /*3da0*/  STG.E.U16 [R18.64], R0 ;  /* 0x0000000012007986 */ /* 0x0003e2000c101524 */
[----:B------:R-:W-:Y:S05]  /*3db0*/  BRA `(.L_x_818) ;  /* 0x0000070000007947 */ /* 0x000fea0003800000 */
.L_x_825:
        /* <DEDUP_REMOVED lines=8> */
[----:B-1----:R-:W1:Y:S02]  /*3e40*/  F2I.U32.F64.TRUNC R5, R4 ;  /* 0x0000000400057311 */ /* 0x002e64000030d000 */
[----:B-1----:R1:W-:Y:S01]  /*3e50*/  STG.E.U16 [R18.64], R5 ;  /* 0x0000000512007986 */ /* 0x0023e2000c101524 */
[----:B------:R-:W-:Y:S05]  /*3e60*/  BRA `(.L_x_818) ;  /* 0x0000065000007947 */ /* 0x000fea0003800000 */
.L_x_837:
[----:B-1----:R-:W1:Y:S01]  /*3e70*/  F2F.F32.F64 R7, R4 ;  /* 0x0000000400077310 */ /* 0x002e620000301000 */
[----:B------:R-:W1:Y:S01]  /*3e80*/  DSETP.GEU.AND P0, PT, |R4|, c[0x2][0x20], PT ;  /* 0x008008000400762a */ /* 0x000e620003f0e200 */
[----:B------:R-:W-:Y:S01]  /*3e90*/  BSSY B0, `(.L_x_838) ;  /* 0x0000015000007945 */ /* 0x000fe20003800000 */
[----:B------:R-:W-:-:S12]  /*3ea0*/  IMAD.MOV.U32 R9, RZ, RZ, 0x80 ;  /* 0x00000080ff097424 */ /* 0x000fd800078e00ff */
[----:B-1----:R-:W-:-:S05]  /*3eb0*/  @!P0 FMUL R7, R7, 1.175494350822287508e-38 ;  /* 0x0080000007078820 */ /* 0x002fca0000400000 */
[----:B------:R-:W-:-:S04]  /*3ec0*/  LOP3.LUT R3, R7, 0x7fffffff, RZ, 0xc0, !PT ;  /* 0x7fffffff07037812 */ /* 0x000fc800078ec0ff */
        /* <DEDUP_REMOVED lines=13> */
.L_x_840:
[----:B------:R-:W-:-:S04]  /*3fa0*/  LOP3.LUT R3, R7, 0x80000000, RZ, 0xc0, !PT ;  /* 0x8000000007037812 */ /* 0x000fc800078ec0ff */
[----:B------:R-:W-:-:S04]  /*3fb0*/  SHF.R.U32.HI R3, RZ, 0x18, R3 ;  /* 0x00000018ff037819 */ /* 0x000fc80000011603 */
[----:B------:R-:W-:-:S04]  /*3fc0*/  LOP3.LUT R0, R0, R3, RZ, 0xfc, !PT ;  /* 0x0000000300007212 */ /* 0x000fc800078efcff */
[----:B------:R-:W-:Y:S02]  /*3fd0*/  PRMT R9, R0, 0x7610, R9 ;  /* 0x0000761000097816 */ /* 0x000fe40000000009 */
.L_x_839:
[----:B------:R-:W-:Y:S05]  /*3fe0*/  BSYNC B0 ;  /* 0x0000000000007941 */ /* 0x000fea0003800000 */
.L_x_838:
[----:B------:R1:W-:Y:S01]  /*3ff0*/  STG.E.U8 [R18.64], R9 ;  /* 0x0000000912007986 */ /* 0x0003e2000c101124 */
[----:B------:R-:W-:Y:S05]  /*4000*/  BRA `(.L_x_818) ;  /* 0x000004b000007947 */ /* 0x000fea0003800000 */
.L_x_836:
        /* <DEDUP_REMOVED lines=19> */
.L_x_843:
[----:B------:R-:W-:-:S04]  /*4140*/  LOP3.LUT R3, R7, 0x80000000, RZ, 0xc0, !PT ;  /* 0x8000000007037812 */ /* 0x000fc800078ec0ff */
[----:B------:R-:W-:-:S04]  /*4150*/  SHF.R.U32.HI R3, RZ, 0x18, R3 ;  /* 0x00000018ff037819 */ /* 0x000fc80000011603 */
[----:B------:R-:W-:-:S04]  /*4160*/  LOP3.LUT R0, R0, R3, RZ, 0xfc, !PT ;  /* 0x0000000300007212 */ /* 0x000fc800078efcff */
[----:B------:R-:W-:Y:S02]  /*4170*/  PRMT R9, R0, 0x7610, R9 ;  /* 0x0000761000097816 */ /* 0x000fe40000000009 */
.L_x_842:
[----:B------:R-:W-:Y:S05]  /*4180*/  BSYNC B0 ;  /* 0x0000000000007941 */ /* 0x000fea0003800000 */
.L_x_841:
[----:B------:R1:W-:Y:S01]  /*4190*/  STG.E.U8 [R18.64], R9 ;  /* 0x0000000912007986 */ /* 0x0003e2000c101124 */
[----:B------:R-:W-:Y:S05]  /*41a0*/  BRA `(.L_x_818) ;  /* 0x0000031000007947 */ /* 0x000fea0003800000 */
.L_x_835:
[----:B------:R-:W-:-:S13]  /*41b0*/  ISETP.NE.AND P0, PT, R0, 0x1c, PT ;  /* 0x0000001c0000780c */ /* 0x000fda0003f05270 */
[----:B------:R-:W-:Y:S05]  /*41c0*/  @!P0 BRA `(.L_x_844) ;  /* 0x000002d000008947 */ /* 0x000fea0003800000 */
[----:B------:R-:W-:-:S13]  /*41d0*/  ISETP.NE.AND P0, PT, R0, 0x1d, PT ;  /* 0x0000001d0000780c */ /* 0x000fda0003f05270 */
[----:B------:R-:W-:Y:S05]  /*41e0*/  @!P0 BRA `(.L_x_845) ;  /* 0x0000028000008947 */ /* 0x000fea0003800000 */
[----:B------:R-:W-:-:S13]  /*41f0*/  ISETP.NE.AND P0, PT, R0, 0x2c, PT ;  /* 0x0000002c0000780c */ /* 0x000fda0003f05270 */
[----:B------:R-:W-:Y:S05]  /*4200*/  @P0 BRA `(.L_x_817) ;  /* 0x0000012000000947 */ /* 0x000fea0003800000 */
[----:B-1----:R-:W1:Y:S01]  /*4210*/  F2F.F32.F64 R8, R4 ;  /* 0x0000000400087310 */ /* 0x002e620000301000 */
[----:B------:R-:W1:-:S14]  /*4220*/  DSETP.GEU.AND P0, PT, |R4|, c[0x2][0x20], PT ;  /* 0x008008000400762a */ /* 0x000e5c0003f0e200 */
[----:B-1----:R-:W-:Y:S01]  /*4230*/  @!P0 FMUL R8, R8, 1.175494350822287508e-38 ;  /* 0x0080000008088820 */ /* 0x002fe20000400000 */
[----:B------:R-:W-:-:S04]  /*4240*/  PLOP3.LUT P0, PT, PT, PT, PT, 0x80, 0x0 ;  /* 0x000000000000781c */ /* 0x000fc80003f0f070 */
[----:B------:R-:W-:-:S04]  /*4250*/  SHF.R.U32.HI R6, RZ, 0x17, R8 ;  /* 0x00000017ff067819 */ /* 0x000fc80000011608 */
        /* <DEDUP_REMOVED lines=13> */
.L_x_817:
[----:B------:R-:W-:Y:S01]  /*4330*/  MOV R14, 0x0 ;  /* 0x00000000000e7802 */ /* 0x000fe20000000f00 */
[----:B-1----:R-:W-:Y:S02]  /*4340*/  IMAD.MOV.U32 R4, RZ, RZ, c[0x4][0x118] ;  /* 0x01004600ff047624 */ /* 0x002fe400078e00ff */
[----:B------:R-:W-:Y:S02]  /*4350*/  IMAD.MOV.U32 R5, RZ, RZ, c[0x4][0x11c] ;  /* 0x01004700ff057624 */ /* 0x000fe400078e00ff */
[----:B------:R-:W-:Y:S01]  /*4360*/  IMAD.MOV.U32 R6, RZ, RZ, c[0x4][0x120] ;  /* 0x01004800ff067624 */ /* 0x000fe200078e00ff */
[----:B------:R-:W1:Y:S01]  /*4370*/  LDC.64 R14, c[0x4][R14] ;  /* 0x010000000e0e7b82 */ /* 0x000e620000000a00 */
[----:B------:R-:W-:Y:S02]  /*4380*/  IMAD.MOV.U32 R7, RZ, RZ, c[0x4][0x124] ;  /* 0x01004900ff077624 */ /* 0x000fe400078e00ff */
[----:B------:R-:W-:-:S02]  /*4390*/  IMAD.MOV.U32 R8, RZ, RZ, 0x65 ;  /* 0x00000065ff087424 */ /* 0x000fc400078e00ff */
[----:B------:R-:W-:Y:S02]  /*43a0*/  IMAD.MOV.U32 R10, RZ, RZ, c[0x4][0x10] ;  /* 0x01000400ff0a7624 */ /* 0x000fe400078e00ff */
[----:B------:R-:W-:Y:S02]  /*43b0*/  IMAD.MOV.U32 R11, RZ, RZ, c[0x4][0x14] ;  /* 0x01000500ff0b7624 */ /* 0x000fe400078e00ff */
[----:B------:R-:W-:Y:S02]  /*43c0*/  IMAD.MOV.U32 R12, RZ, RZ, 0x1 ;  /* 0x00000001ff0c7424 */ /* 0x000fe400078e00ff */
[----:B------:R-:W-:Y:S02]  /*43d0*/  IMAD.MOV.U32 R13, RZ, RZ, RZ ;  /* 0x000000ffff0d7224 */ /* 0x000fe400078e00ff */
[----:B0-----:R-:W-:Y:S01]  /*43e0*/  LEPC R16 ;  /* 0x000000000010734e */ /* 0x001fe20000000000 */
[----:B------:R-:W-:Y:S02]  /*43f0*/  MOV R3, 0x4460 ;  /* 0x0000446000037802 */ /* 0x000fe40000000f00 */
[----:B------:R-:W-:Y:S02]  /*4400*/  MOV R20, 0x43e0 ;  /* 0x000043e000147802 */ /* 0x000fe40000000f00 */
[----:B------:R-:W-:-:S02]  /*4410*/  MOV R21, 0x0 ;  /* 0x0000000000157802 */ /* 0x000fc40000000f00 */
[----:B------:R-:W-:Y:S02]  /*4420*/  MOV R0, 0x0 ;  /* 0x0000000000007802 */ /* 0x000fe40000000f00 */
[----:B------:R-:W-:-:S04]  /*4430*/  IADD3 R20, P0, P1, -R20, R3, R16 ;  /* 0x0000000314147210 */ /* 0x000fc8000791e110 */
[----:B------:R-:W-:-:S04]  /*4440*/  IADD3.X R21, ~R0, R21, R17, P0, P1 ;  /* 0x0000001500157210 */ /* 0x000fc800007e2511 */
[----:B-1----:R-:W-:Y:S05]  /*4450*/  CALL.ABS.NOINC R14 ;  /* 0x000000000e007343 */ /* 0x002fea0003c00000 */
[----:B------:R-:W-:Y:S05]  /*4460*/  BRA `(.L_x_818) ;  /* 0x0000005000007947 */ /* 0x000fea0003800000 */
.L_x_845:
[----:B-1----:R-:W1:Y:S02]  /*4470*/  F2I.U64.F64.TRUNC R4, R4 ;  /* 0x0000000400047311 */ /* 0x002e64000030d800 */
[----:B-1----:R1:W-:Y:S01]  /*4480*/  STG.E.64 [R18.64], R4 ;  /* 0x0000000412007986 */ /* 0x0023e2000c101b24 */
[----:B------:R-:W-:Y:S05]  /*4490*/  BRA `(.L_x_818) ;  /* 0x0000002000007947 */ /* 0x000fea0003800000 */
.L_x_844:
[----:B-1----:R-:W1:Y:S02]  /*44a0*/  F2I.U32.F64.TRUNC R5, R4 ;  /* 0x0000000400057311 */ /* 0x002e64000030d000 */
[----:B-1----:R1:W-:Y:S02]  /*44b0*/  STG.E [R18.64], R5 ;  /* 0x0000000512007986 */ /* 0x0023e4000c101924 */
.L_x_818:
[----:B------:R-:W-:-:S05]  /*44c0*/  IMAD R2, R25, 0x200, R2 ;  /* 0x0000020019027824 */ /* 0x000fca00078e0202 */
[----:B------:R-:W-:Y:S02]  /*44d0*/  IADD3 R23, R2, 0x80, RZ ;  /* 0x0000008002177810 */ /* 0x000fe40007ffe0ff */
.L_x_741:
[----:B------:R-:W-:Y:S05]  /*44e0*/  BSYNC B6 ;  /* 0x0000000000067941 */ /* 0x000fea0003800000 */
.L_x_740:
[----:B------:R-:W-:Y:S01]  /*44f0*/  ISETP.GE.AND P0, PT, R23, c[0x0][0x160], PT ;  /* 0x0000580017007a0c */ /* 0x000fe20003f06270 */
[----:B------:R-:W-:-:S12]  /*4500*/  BSSY B6, `(.L_x_846) ;  /* 0x000088e000067945 */ /* 0x000fd80003800000 */
[----:B------:R-:W-:Y:S05]  /*4510*/  @P0 BRA `(.L_x_847) ;  /* 0x000088c000000947 */ /* 0x000fea0003800000 */
[----:B------:R-:W-:Y:S01]  /*4520*/  ISETP.NE.AND P0, PT, RZ, c[0x0][0x168], PT ;  /* 0x00005a00ff007a0c */ /* 0x000fe20003f05270 */
[----:B------:R-:W-:Y:S02]  /*4530*/  IMAD.MOV.U32 R22, RZ, RZ, RZ ;  /* 0x000000ffff167224 */ /* 0x000fe400078e00ff */
[----:B-1----:R-:W-:Y:S02]  /*4540*/  IMAD.MOV.U32 R0, RZ, RZ, RZ ;  /* 0x000000ffff007224 */ /* 0x002fe400078e00ff */
[----:B0-----:R-:W-:-:S08]  /*4550*/  IMAD.MOV.U32 R16, RZ, RZ, RZ ;  /* 0x000000ffff107224 */ /* 0x001fd000078e00ff */
        /* <DEDUP_REMOVED lines=251> */
.L_x_848:
        /* <DEDUP_REMOVED lines=19> */
.L_x_852:
[----:B------:R-:W2:Y:S02]  /*5640*/  LDG.E.U8 R2, [R2.64] ;  /* 0x0000002402027981 */ /* 0x000ea4000c1e1100 */
[----:B--2---:R0:W1:Y:S01]  /*5650*/  I2F.F64.U16 R18, R2 ;  /* 0x0000000200127312 */ /* 0x0040620000101800 */
[----:B------:R-:W-:Y:S05]  /*5660*/  BRA `(.L_x_854) ;  /* 0x00000df000007947 */ /* 0x000fea0003800000 */
.L_x_851:
        /* <DEDUP_REMOVED lines=9> */
.L_x_856:
[----:B------:R-:W2:Y:S02]  /*5700*/  LDG.E R2, [R2.64] ;  /* 0x0000002402027981 */ /* 0x000ea4000c1e1900 */
[----:B--2---:R0:W1:Y:S01]  /*5710*/  I2F.F64 R18, R2 ;  /* 0x0000000200127312 */ /* 0x0040620000201c00 */
[----:B------:R-:W-:Y:S05]  /*5720*/  BRA `(.L_x_854) ;  /* 0x00000d3000007947 */ /* 0x000fea0003800000 */
.L_x_855:
[----:B------:R-:W2:Y:S02]  /*5730*/  LDG.E.U16 R2, [R2.64] ;  /* 0x0000002402027981 */ /* 0x000ea4000c1e1500 */
[----:B--2---:R0:W1:Y:S01]  /*5740*/  I2F.F64.S16 R18, R2 ;  /* 0x0000000200127312 */ /* 0x0040620000101c00 */
[----:B------:R-:W-:Y:S05]  /*5750*/  BRA `(.L_x_854) ;  /* 0x00000d0000007947 */ /* 0x000fea0003800000 */
.L_x_850:
        /* <DEDUP_REMOVED lines=10> */
.L_x_858:
[----:B------:R-:W2:Y:S02]  /*5800*/  LDG.E.U16 R0, [R2.64] ;  /* 0x0000002402007981 */ /* 0x000ea4000c1e1500 */
[----:B--2---:R-:W-:-:S05]  /*5810*/  HADD2.F32 R0, -RZ, R0.H0_H0 ;  /* 0x20000000ff007230 */ /* 0x004fca0000004100 */
[----:B------:R-:W-:-:S04]  /*5820*/  FMUL.FTZ R0, R0, 1 ;  /* 0x3f80000000007820 */ /* 0x000fc80000410000 */
[----:B------:R0:W1:Y:S01]  /*5830*/  F2F.F64.F32 R18, R0 ;  /* 0x0000000000127310 */ /* 0x0000620000201800 */
[----:B------:R-:W-:Y:S05]  /*5840*/  BRA `(.L_x_854) ;  /* 0x00000c1000007947 */ /* 0x000fea0003800000 */
.L_x_857:
        /* <DEDUP_REMOVED lines=10> */
.L_x_860:
[----:B------:R-:W2:Y:S02]  /*58f0*/  LDG.E.U16 R2, [R2.64] ;  /* 0x0000002402027981 */ /* 0x000ea4000c1e1500 */
[----:B--2---:R-:W-:-:S05]  /*5900*/  HADD2.F32 R0, -RZ, R2.H0_H0 ;  /* 0x20000002ff007230 */ /* 0x004fca0000004100 */
[----:B------:R-:W-:-:S04]  /*5910*/  FMUL.FTZ R0, R0, 1 ;  /* 0x3f80000000007820 */ /* 0x000fc80000410000 */
[----:B------:R0:W1:Y:S01]  /*5920*/  F2F.F64.F32 R18, R0 ;  /* 0x0000000000127310 */ /* 0x0000620000201800 */
[----:B------:R-:W-:Y:S05]  /*5930*/  BRA `(.L_x_854) ;  /* 0x00000b2000007947 */ /* 0x000fea0003800000 */
.L_x_859:
[----:B------:R0:W5:Y:S01]  /*5940*/  LDG.E.64 R18, [R2.64] ;  /* 0x0000002402127981 */ /* 0x000162000c1e1b00 */
[----:B------:R-:W-:Y:S05]  /*5950*/  BRA `(.L_x_854) ;  /* 0x00000b0000007947 */ /* 0x000fea0003800000 */
.L_x_849:
        /* <DEDUP_REMOVED lines=13> */
.L_x_863:
[----:B------:R0:W5:Y:S01]  /*5a30*/  LDG.E.64 R18, [R2.64] ;  /* 0x0000002402127981 */ /* 0x000162000c1e1b00 */
[----:B------:R-:W-:Y:S05]  /*5a40*/  BRA `(.L_x_854) ;  /* 0x00000a1000007947 */ /* 0x000fea0003800000 */
.L_x_862:
        /* <DEDUP_REMOVED lines=28> */
.L_x_865:
        /* <DEDUP_REMOVED lines=11> */
[----:B------:R-:W-:-:S05]  /*5cc0*/  LOP3.LUT R4, R4, 0x80000000, R5, 0xf8, !PT ;  /* 0x8000000004047812 */ /* 0x000fca00078ef805 */
[----:B------:R-:W-:-:S04]  /*5cd0*/  FMUL.FTZ R4, R4, 1 ;  /* 0x3f80000004047820 */ /* 0x000fc80000410000 */
[----:B------:R0:W1:Y:S01]  /*5ce0*/  F2F.F64.F32 R18, R4 ;  /* 0x0000000400127310 */ /* 0x0000620000201800 */
[----:B------:R-:W-:Y:S05]  /*5cf0*/  BRA `(.L_x_854) ;  /* 0x0000076000007947 */ /* 0x000fea0003800000 */
.L_x_864:
[----:B------:R-:W2:Y:S02]  /*5d00*/  LDG.E.U16 R0, [R2.64] ;  /* 0x0000002402007981 */ /* 0x000ea4000c1e1500 */
[----:B--2---:R-:W-:-:S05]  /*5d10*/  PRMT R0, RZ, 0x5410, R0 ;  /* 0x00005410ff007816 */ /* 0x004fca0000000000 */
[----:B------:R-:W-:-:S04]  /*5d20*/  FMUL.FTZ R0, R0, 1 ;  /* 0x3f80000000007820 */ /* 0x000fc80000410000 */
[----:B------:R0:W1:Y:S01]  /*5d30*/  F2F.F64.F32 R18, R0 ;  /* 0x0000000000127310 */ /* 0x0000620000201800 */
[----:B------:R-:W-:Y:S05]  /*5d40*/  BRA `(.L_x_854) ;  /* 0x0000071000007947 */ /* 0x000fea0003800000 */
.L_x_861:
        /* <DEDUP_REMOVED lines=11> */
.L_x_868:
        /* <DEDUP_REMOVED lines=21> */
.L_x_872:
[----:B------:R-:W-:Y:S05]  /*5f50*/  BSYNC B1 ;  /* 0x0000000000017941 */ /* 0x000fea0003800000 */
.L_x_871:
[----:B------:R-:W-:Y:S01]  /*5f60*/  LEA R3, R0, 0x3b800000, 0x17 ;  /* 0x3b80000000037811 */ /* 0x000fe200078eb8ff */
[----:B------:R-:W-:-:S05]  /*5f70*/  IMAD.SHL.U32 R0, R2, 0x100000, RZ ;  /* 0x0010000002007824 */ /* 0x000fca00078e00ff */
[----:B------:R-:W-:Y:S02]  /*5f80*/  LOP3.LUT R0, R3, R0, R4, 0xfe, !PT ;  /* 0x0000000003007212 */ /* 0x000fe400078efe04 */
.L_x_870:
[----:B------:R-:W-:Y:S05]  /*5f90*/  BSYNC B0 ;  /* 0x0000000000007941 */ /* 0x000fea0003800000 */
.L_x_869:
[----:B------:R-:W-:-:S04]  /*5fa0*/  FMUL.FTZ R0, R0, 1 ;  /* 0x3f80000000007820 */ /* 0x000fc80000410000 */
[----:B------:R0:W1:Y:S01]  /*5fb0*/  F2F.F64.F32 R18, R0 ;  /* 0x0000000000127310 */ /* 0x0000620000201800 */
[----:B------:R-:W-:Y:S05]  /*5fc0*/  BRA `(.L_x_854) ;  /* 0x0000049000007947 */ /* 0x000fea0003800000 */
.L_x_867:
        /* <DEDUP_REMOVED lines=21> */
.L_x_876:
[----:B------:R-:W-:Y:S05]  /*6120*/  BSYNC B1 ;  /* 0x0000000000017941 */ /* 0x000fea0003800000 */
.L_x_875:
[----:B------:R-:W-:Y:S01]  /*6130*/  LEA R3, R0, 0x37800000, 0x17 ;  /* 0x3780000000037811 */ /* 0x000fe200078eb8ff */
[----:B------:R-:W-:-:S05]  /*6140*/  IMAD.SHL.U32 R0, R2, 0x200000, RZ ;  /* 0x0020000002007824 */ /* 0x000fca00078e00ff */
[----:B------:R-:W-:Y:S02]  /*6150*/  LOP3.LUT R0, R3, R0, R4, 0xfe, !PT ;  /* 0x0000000003007212 */ /* 0x000fe400078efe04 */
.L_x_874:
[----:B------:R-:W-:Y:S05]  /*6160*/  BSYNC B0 ;  /* 0x0000000000007941 */ /* 0x000fea0003800000 */
.L_x_873:
[----:B------:R-:W-:-:S04]  /*6170*/  FMUL.FTZ R0, R0, 1 ;  /* 0x3f80000000007820 */ /* 0x000fc80000410000 */
[----:B------:R0:W1:Y:S01]  /*6180*/  F2F.F64.F32 R18, R0 ;  /* 0x0000000000127310 */ /* 0x0000620000201800 */
[----:B------:R-:W-:Y:S05]  /*6190*/  BRA `(.L_x_854) ;  /* 0x000002c000007947 */ /* 0x000fea0003800000 */
.L_x_866:
        /* <DEDUP_REMOVED lines=14> */
.L_x_880:
[----:B------:R-:W-:Y:S05]  /*6280*/  BSYNC B0 ;  /* 0x0000000000007941 */ /* 0x000fea0003800000 */
.L_x_879:
[----:B------:R-:W-:-:S04]  /*6290*/  FMUL.FTZ R0, R0, 1 ;  /* 0x3f80000000007820 */ /* 0x000fc80000410000 */
[----:B------:R0:W1:Y:S01]  /*62a0*/  F2F.F64.F32 R18, R0 ;  /* 0x0000000000127310 */ /* 0x0000620000201800 */
[----:B------:R-:W-:Y:S05]  /*62b0*/  BRA `(.L_x_854) ;  /* 0x000001a000007947 */ /* 0x000fea0003800000 */
.L_x_853:
        /* <DEDUP_REMOVED lines=21> */
.L_x_878:
[----:B------:R-:W2:Y:S02]  /*6410*/  LDG.E.64 R18, [R2.64] ;  /* 0x0000002402127981 */ /* 0x000ea4000c1e1b00 */
[----:B--2---:R-:W0:Y:S01]  /*6420*/  I2F.F64.U64 R18, R18 ;  /* 0x0000001200127312 */ /* 0x004e220000301800 */
[----:B------:R-:W-:Y:S05]  /*6430*/  BRA `(.L_x_854) ;  /* 0x0000002000007947 */ /* 0x000fea0003800000 */
.L_x_877:
[----:B------:R-:W2:Y:S02]  /*6440*/  LDG.E R2, [R2.64] ;  /* 0x0000002402027981 */ /* 0x000ea4000c1e1900 */
[----:B--2---:R0:W1:Y:S02]  /*6450*/  I2F.F64.U32 R18, R2 ;  /* 0x0000000200127312 */ /* 0x0040640000201800 */
.L_x_854:
[----:B0-----:R-:W0:Y:S01]  /*6460*/  LDC.U8 R4, c[0x0][0x3e3] ;  /* 0x0000f8c0ff047b82 */ /* 0x001e220000000000 */
[----:B------:R-:W-:-:S05]  /*6470*/  IADD3 R2, P0, R22, c[0x0][0x3d8], RZ ;  /* 0x0000f60016027a10 */ /* 0x000fca0007f1e0ff */
        /* <DEDUP_REMOVED lines=15> */
.L_x_884:
[----:B------:R-:W2:Y:S02]  /*6570*/  LDG.E.U8 R2, [R2.64] ;  /* 0x0000002402027981 */ /* 0x000ea4000c1e1100 */
[----:B--2---:R0:W2:Y:S01]  /*6580*/  I2F.F64.U16 R24, R2 ;  /* 0x0000000200187312 */ /* 0x0040a20000101800 */
[----:B------:R-:W-:Y:S05]  /*6590*/  BRA `(.L_x_886) ;  /* 0x00000df000007947 */ /* 0x000fea0003800000 */
.L_x_883:
        /* <DEDUP_REMOVED lines=9> */
.L_x_888:
[----:B------:R-:W2:Y:S02]  /*6630*/  LDG.E R2, [R2.64] ;  /* 0x0000002402027981 */ /* 0x000ea4000c1e1900 */
[----:B--2---:R0:W2:Y:S01]  /*6640*/  I2F.F64 R24, R2 ;  /* 0x0000000200187312 */ /* 0x0040a20000201c00 */
[----:B------:R-:W-:Y:S05]  /*6650*/  BRA `(.L_x_886) ;  /* 0x00000d3000007947 */ /* 0x000fea0003800000 */
.L_x_887:
[----:B------:R-:W2:Y:S02]  /*6660*/  LDG.E.U16 R2, [R2.64] ;  /* 0x0000002402027981 */ /* 0x000ea4000c1e1500 */
[----:B--2---:R0:W2:Y:S01]  /*6670*/  I2F.F64.S16 R24, R2 ;  /* 0x0000000200187312 */ /* 0x0040a20000101c00 */
[----:B------:R-:W-:Y:S05]  /*6680*/  BRA `(.L_x_886) ;  /* 0x00000d0000007947 */ /* 0x000fea0003800000 */
.L_x_882:
        /* <DEDUP_REMOVED lines=10> */
.L_x_890:
[----:B------:R-:W2:Y:S02]  /*6730*/  LDG.E.U16 R0, [R2.64] ;  /* 0x0000002402007981 */ /* 0x000ea4000c1e1500 */
[----:B--2---:R-:W-:-:S05]  /*6740*/  HADD2.F32 R0, -RZ, R0.H0_H0 ;  /* 0x20000000ff007230 */ /* 0x004fca0000004100 */
[----:B------:R-:W-:-:S04]  /*6750*/  FMUL.FTZ R0, R0, 1 ;  /* 0x3f80000000007820 */ /* 0x000fc80000410000 */
[----:B------:R0:W2:Y:S01]  /*6760*/  F2F.F64.F32 R24, R0 ;  /* 0x0000000000187310 */ /* 0x0000a20000201800 */
[----:B------:R-:W-:Y:S05]  /*6770*/  BRA `(.L_x_886) ;  /* 0x00000c1000007947 */ /* 0x000fea0003800000 */
.L_x_889:
        /* <DEDUP_REMOVED lines=10> */
.L_x_892:
[----:B------:R-:W2:Y:S02]  /*6820*/  LDG.E.U16 R2, [R2.64] ;  /* 0x0000002402027981 */ /* 0x000ea4000c1e1500 */
[----:B--2---:R-:W-:-:S05]  /*6830*/  HADD2.F32 R0, -RZ, R2.H0_H0 ;  /* 0x20000002ff007230 */ /* 0x004fca0000004100 */
[----:B------:R-:W-:-:S04]  /*6840*/  FMUL.FTZ R0, R0, 1 ;  /* 0x3f80000000007820 */ /* 0x000fc80000410000 */
[----:B------:R0:W2:Y:S01]  /*6850*/  F2F.F64.F32 R24, R0 ;  /* 0x0000000000187310 */ /* 0x0000a20000201800 */
[----:B------:R-:W-:Y:S05]  /*6860*/  BRA `(.L_x_886) ;  /* 0x00000b2000007947 */ /* 0x000fea0003800000 */
.L_x_891:
[----:B------:R0:W5:Y:S01]  /*6870*/  LDG.E.64 R24, [R2.64] ;  /* 0x0000002402187981 */ /* 0x000162000c1e1b00 */
[----:B------:R-:W-:Y:S05]  /*6880*/  BRA `(.L_x_886) ;  /* 0x00000b0000007947 */ /* 0x000fea0003800000 */
.L_x_881:
        /* <DEDUP_REMOVED lines=13> */
.L_x_895:
[----:B------:R0:W5:Y:S01]  /*6960*/  LDG.E.64 R24, [R2.64] ;  /* 0x0000002402187981 */ /* 0x000162000c1e1b00 */
[----:B------:R-:W-:Y:S05]  /*6970*/  BRA `(.L_x_886) ;  /* 0x00000a1000007947 */ /* 0x000fea0003800000 */
.L_x_894:
        /* <DEDUP_REMOVED lines=26> */
[----:B------:R0:W2:Y:S01]  /*6b20*/  F2F.F64.F32 R24, R5 ;  /* 0x0000000500187310 */ /* 0x0000a20000201800 */
[----:B------:R-:W-:Y:S05]  /*6b30*/  BRA `(.L_x_886) ;  /* 0x0000085000007947 */ /* 0x000fea0003800000 */
.L_x_897:
        /* <DEDUP_REMOVED lines=13> */
[----:B------:R0:W2:Y:S01]  /*6c10*/  F2F.F64.F32 R24, R4 ;  /* 0x0000000400187310 */ /* 0x0000a20000201800 */
[----:B------:R-:W-:Y:S05]  /*6c20*/  BRA `(.L_x_886) ;  /* 0x0000076000007947 */ /* 0x000fea0003800000 */
.L_x_896:
[----:B------:R-:W2:Y:S02]  /*6c30*/  LDG.E.U16 R0, [R2.64] ;  /* 0x0000002402007981 */ /* 0x000ea4000c1e1500 */
[----:B--2---:R-:W-:-:S05]  /*6c40*/  PRMT R0, RZ, 0x5410, R0 ;  /* 0x00005410ff007816 */ /* 0x004fca0000000000 */
[----:B------:R-:W-:-:S04]  /*6c50*/  FMUL.FTZ R0, R0, 1 ;  /* 0x3f80000000007820 */ /* 0x000fc80000410000 */
[----:B------:R0:W2:Y:S01]  /*6c60*/  F2F.F64.F32 R24, R0 ;  /* 0x0000000000187310 */ /* 0x0000a20000201800 */
[----:B------:R-:W-:Y:S05]  /*6c70*/  BRA `(.L_x_886) ;  /* 0x0000071000007947 */ /* 0x000fea0003800000 */
.L_x_893:
        /* <DEDUP_REMOVED lines=11> */
.L_x_900:
        /* <DEDUP_REMOVED lines=21> */
.L_x_904:
[----:B------:R-:W-:Y:S05]  /*6e80*/  BSYNC B1 ;  /* 0x0000000000017941 */ /* 0x000fea0003800000 */
.L_x_903:
[----:B------:R-:W-:Y:S01]  /*6e90*/  LEA R3, R0, 0x3b800000, 0x17 ;  /* 0x3b80000000037811 */ /* 0x000fe200078eb8ff */
[----:B------:R-:W-:-:S05]  /*6ea0*/  IMAD.SHL.U32 R0, R2, 0x100000, RZ ;  /* 0x0010000002007824 */ /* 0x000fca00078e00ff */
[----:B------:R-:W-:Y:S02]  /*6eb0*/  LOP3.LUT R0, R3, R0, R4, 0xfe, !PT ;  /* 0x0000000003007212 */ /* 0x000fe400078efe04 */
.L_x_902:
[----:B------:R-:W-:Y:S05]  /*6ec0*/  BSYNC B0 ;  /* 0x0000000000007941 */ /* 0x000fea0003800000 */
.L_x_901:
[----:B------:R-:W-:-:S04]  /*6ed0*/  FMUL.FTZ R0, R0, 1 ;  /* 0x3f80000000007820 */ /* 0x000fc80000410000 */
[----:B------:R0:W2:Y:S01]  /*6ee0*/  F2F.F64.F32 R24, R0 ;  /* 0x0000000000187310 */ /* 0x0000a20000201800 */
[----:B------:R-:W-:Y:S05]  /*6ef0*/  BRA `(.L_x_886) ;  /* 0x0000049000007947 */ /* 0x000fea0003800000 */
.L_x_899:
        /* <DEDUP_REMOVED lines=21> */
.L_x_908:
[----:B------:R-:W-:Y:S05]  /*7050*/  BSYNC B1 ;  /* 0x0000000000017941 */ /* 0x000fea0003800000 */
.L_x_907:
[----:B------:R-:W-:Y:S01]  /*7060*/  LEA R3, R0, 0x37800000, 0x17 ;  /* 0x3780000000037811 */ /* 0x000fe200078eb8ff */
[----:B------:R-:W-:-:S05]  /*7070*/  IMAD.SHL.U32 R0, R2, 0x200000, RZ ;  /* 0x0020000002007824 */ /* 0x000fca00078e00ff */
[----:B------:R-:W-:Y:S02]  /*7080*/  LOP3.LUT R0, R3, R0, R4, 0xfe, !PT ;  /* 0x0000000003007212 */ /* 0x000fe400078efe04 */
.L_x_906:
[----:B------:R-:W-:Y:S05]  /*7090*/  BSYNC B0 ;  /* 0x0000000000007941 */ /* 0x000fea0003800000 */
.L_x_905:
[----:B------:R-:W-:-:S04]  /*70a0*/  FMUL.FTZ R0, R0, 1 ;  /* 0x3f80000000007820 */ /* 0x000fc80000410000 */
[----:B------:R0:W2:Y:S01]  /*70b0*/  F2F.F64.F32 R24, R0 ;  /* 0x0000000000187310 */ /* 0x0000a20000201800 */
[----:B------:R-:W-:Y:S05]  /*70c0*/  BRA `(.L_x_886) ;  /* 0x000002c000007947 */ /* 0x000fea0003800000 */
.L_x_898:
        /* <DEDUP_REMOVED lines=14> */
.L_x_912:
[----:B------:R-:W-:Y:S05]  /*71b0*/  BSYNC B0 ;  /* 0x0000000000007941 */ /* 0x000fea0003800000 */
.L_x_911:
[----:B------:R-:W-:-:S04]  /*71c0*/  FMUL.FTZ R0, R0, 1 ;  /* 0x3f80000000007820 */ /* 0x000fc80000410000 */
[----:B------:R0:W2:Y:S01]  /*71d0*/  F2F.F64.F32 R24, R0 ;  /* 0x0000000000187310 */ /* 0x0000a20000201800 */
[----:B------:R-:W-:Y:S05]  /*71e0*/  BRA `(.L_x_886) ;  /* 0x000001a000007947 */ /* 0x000fea0003800000 */
.L_x_885:
        /* <DEDUP_REMOVED lines=21> */
.L_x_910:
[----:B------:R-:W2:Y:S02]  /*7340*/  LDG.E.64 R24, [R2.64] ;  /* 0x0000002402187981 */ /* 0x000ea4000c1e1b00 */
[----:B--2---:R-:W0:Y:S01]  /*7350*/  I2F.F64.U64 R24, R24 ;  /* 0x0000001800187312 */ /* 0x004e220000301800 */
[----:B------:R-:W-:Y:S05]  /*7360*/  BRA `(.L_x_886) ;  /* 0x0000002000007947 */ /* 0x000fea0003800000 */
.L_x_909:
[----:B------:R-:W2:Y:S02]  /*7370*/  LDG.E R2, [R2.64] ;  /* 0x0000002402027981 */ /* 0x000ea4000c1e1900 */
[----:B--2---:R0:W2:Y:S02]  /*7380*/  I2F.F64.U32 R24, R2 ;  /* 0x0000000200187312 */ /* 0x0040a40000201800 */
.L_x_886:
        /* <DEDUP_REMOVED lines=18> */
.L_x_914:
[----:B------:R0:W2:Y:S01]  /*74b0*/  DMUL R2, RZ, R24 ;  /* 0x00000018ff027228 */ /* 0x0000a20000000000 */
[----:B------:R-:W-:-:S05]  /*74c0*/  IMAD.MOV.U32 R8, RZ, RZ, RZ ;  /* 0x000000ffff087224 */ /* 0x000fca00078e00ff */
.L_x_915:
[----:B------:R-:W-:Y:S05]  /*74d0*/  BSYNC B0 ;  /* 0x0000000000007941 */ /* 0x000fea0003800000 */
.L_x_913:
[----:B------:R-:W-:Y:S01]  /*74e0*/  IADD3 R20, R8, 0x1, RZ ;  /* 0x0000000108147810 */ /* 0x000fe20007ffe0ff */
[----:B------:R-:W-:-:S04]  /*74f0*/  IMAD.MOV.U32 R27, RZ, RZ, 0x8 ;  /* 0x00000008ff1b7424 */ /* 0x000fc800078e00ff */
[----:B------:R-:W-:-:S05]  /*7500*/  IMAD.SHL.U32 R0, R20, 0x8, RZ ;  /* 0x0000000814007824 */ /* 0x000fca00078e00ff */
[----:B------:R-:W-:-:S05]  /*7510*/  LOP3.LUT R0, R0, 0x8, RZ, 0xc0, !PT ;  /* 0x0000000800007812 */ /* 0x000fca00078ec0ff */
[----:B------:R-:W-:-:S05]  /*7520*/  IMAD.WIDE.U32 R26, R0, R27, c[0x4][0x128] ;  /* 0x01004a00001a7625 */ /* 0x000fca00078e001b */
[----:B------:R-:W3:Y:S04]  /*7530*/  LDG.E.128.CONSTANT R12, [R26.64] ;  /* 0x000000241a0c7981 */ /* 0x000ee8000c1e9d00 */
[----:B------:R-:W4:Y:S04]  /*7540*/  LDG.E.128.CONSTANT R8, [R26.64+0x10] ;  /* 0x000010241a087981 */ /* 0x000f28000c1e9d00 */
[----:B0-----:R-:W5:Y:S01]  /*7550*/  LDG.E.128.CONSTANT R4, [R26.64+0x20] ;  /* 0x000020241a047981 */ /* 0x001f62000c1e9d00 */
        /* <DEDUP_REMOVED lines=19> */
[----:B------:R-:W-:-:S06]  /*7690*/  DSETP.GE.AND P0, PT, |R24|, 2.14748364800000000000e+09, PT ;  /* 0x41e000001800742a */ /* 0x000fcc0003f06200 */
[----:B--2---:R-:W2:Y:S08]  /*76a0*/  F2I.F64 R6, R6 ;  /* 0x0000000600067311 */ /* 0x004eb00000301100 */
[----:B0-2---:R-:W0:Y:S02]  /*76b0*/  I2F.F64 R2, R6 ;  /* 0x0000000600027312 */ /* 0x005e240000201c00 */
[----:B0-----:R-:W0:-:S06]  /*76c0*/  DFMA R8, -R2, c[0x2][0x8], R24 ;  /* 0x0080020002087a2b */ /* 0x001e0c0000000118 */
[----:B0-----:R-:W0:-:S06]  /*76d0*/  DFMA R8, -R2, c[0x2][0x10], R8 ;  /* 0x0080040002087a2b */ /* 0x001e0c0000000108 */
[----:B0-----:R0:W2:Y:S01]  /*76e0*/  DFMA R2, -R2, c[0x2][0x18], R8 ;  /* 0x0080060002027a2b */ /* 0x0010a20000000108 */
[----:B------:R-:W-:Y:S05]  /*76f0*/  @!P0 BRA `(.L_x_918) ;  /* 0x000000a000008947 */ /* 0x000fea0003800000 */
[----:B------:R-:W-:Y:S01]  /*7700*/  IMAD.MOV.U32 R0, RZ, RZ, R24 ;  /* 0x000000ffff007224 */ /* 0x000fe200078e0018 */
[----:B------:R-:W-:Y:S01]  /*7710*/  MOV R6, 0x7740 ;  /* 0x0000774000067802 */ /* 0x000fe20000000f00 */
[----:B------:R-:W-:-:S03]  /*7720*/  IMAD.MOV.U32 R7, RZ, RZ, R25 ;  /* 0x000000ffff077224 */ /* 0x000fc600078e0019 */
[----:B012---:R-:W-:Y:S05]  /*7730*/  CALL.REL.NOINC `($_ZN2at6native18elementwise_kernelILi128ELi4EZNS0_15gpu_kernel_implIZZZNS0_54_GLOBAL__N__7dbc7496_16_ComplexKernel_cu_b2145a98_310717polar_kernel_cudaERNS_14TensorIteratorEENKUlvE_clEvENKUlvE_clEvEUlddE_EEvRNS_18TensorIteratorBaseERKT_EUliE_EEviT1_$__internal_trig_reduction_slowpathd) ;  /* 0x00009b2000007944 */ /* 0x007fea0003c00000 */
[----:B------:R-:W-:Y:S02]  /*7740*/  IMAD.MOV.U32 R6, RZ, RZ, R8 ;  /* 0x000000ffff067224 */ /* 0x000fe400078e0008 */
[----:B------:R-:W-:Y:S02]  /*7750*/  IMAD.MOV.U32 R2, RZ, RZ, R10 ;  /* 0x000000ffff027224 */ /* 0x000fe400078e000a */
[----:B------:R-:W-:Y:S01]  /*7760*/  IMAD.MOV.U32 R3, RZ, RZ, R11 ;  /* 0x000000ffff037224 */ /* 0x000fe200078e000b */
[----:B------:R-:W-:Y:S05]  /*7770*/  BRA `(.L_x_918) ;  /* 0x0000002000007947 */ /* 0x000fea0003800000 */
.L_x_917:
[----:B0-----:R0:W2:Y:S01]  /*7780*/  DMUL R2, RZ, R24 ;  /* 0x00000018ff027228 */ /* 0x0010a20000000000 */
[----:B------:R-:W-:-:S05]  /*7790*/  IMAD.MOV.U32 R6, RZ, RZ, RZ ;  /* 0x000000ffff067224 */ /* 0x000fca00078e00ff */
.L_x_918:
[----:B------:R-:W-:Y:S05]  /*77a0*/  BSYNC B0 ;  /* 0x0000000000007941 */ /* 0x000fea0003800000 */
.L_x_916:
[----:B------:R-:W-:Y:S02]  /*77b0*/  IMAD.SHL.U32 R0, R6, 0x8, RZ ;  /* 0x0000000806007824 */ /* 0x000fe400078e00ff */
[----:B------:R-:W-:-:S03]  /*77c0*/  IMAD.MOV.U32 R21, RZ, RZ, 0x8 ;  /* 0x00000008ff157424 */ /* 0x000fc600078e00ff */
        /* <DEDUP_REMOVED lines=8> */
[----:B------:R-:W-:-:S03]  /*7850*/  IMAD.MOV.U32 R0, RZ, RZ, 0x3de5db65 ;  /* 0x3de5db65ff007424 */ /* 0x000fc600078e00ff */
[----:B------:R-:W-:Y:S02]  /*7860*/  FSEL R28, -R28, 4.2945490664224492434e-19, !P0 ;  /* 0x20fd81641c1c7808 */ /* 0x000fe40004000100 */
[----:B------:R-:W-:-:S06]  /*7870*/  FSEL R29, R0, -0.082518599927425384521, !P0 ;  /* 0xbda8ff83001d7808 */ /* 0x000fcc0004000000 */
[----:B---3--:R-:W0:-:S06]  /*7880*/  DFMA R24, R6, R28, R24 ;  /* 0x0000001c0618722b */ /* 0x008e0c0000000018 */
[----:B0-----:R-:W4:-:S06]  /*7890*/  DFMA R24, R6, R24, R26 ;  /* 0x000000180618722b */ /* 0x001f0c000000001a */
[----:B----4-:R-:W0:-:S06]  /*78a0*/  DFMA R12, R6, R24, R12 ;  /* 0x00000018060c722b */ /* 0x010e0c000000000c */
[C---:B0-----:R0:W5:Y:S02]  /*78b0*/  DFMA R12, R6.reuse, R12, R14 ;  /* 0x0000000c060c722b */ /* 0x041164000000000e */
[----:B0-----:R-:W0:Y:S04]  /*78c0*/  LDC.U8 R14, c[0x0][0x3e1] ;  /* 0x0000f840ff0e7b82 */ /* 0x001e280000000000 */
[----:B-----5:R-:W2:-:S06]  /*78d0*/  DFMA R8, R6, R12, R8 ;  /* 0x0000000c0608722b */ /* 0x020e8c0000000008 */
[----:B--2---:R-:W2:-:S06]  /*78e0*/  DFMA R8, R6, R8, R10 ;  /* 0x000000080608722b */ /* 0x004e8c000000000a */
[----:B--2---:R-:W-:-:S04]  /*78f0*/  DFMA R2, R8, R2, R2 ;  /* 0x000000020802722b */ /* 0x004fc80000000002 */
[----:B------:R-:W2:Y:S01]  /*7900*/  @P0 DFMA R2, R6, R8, 1 ;  /* 0x3ff000000602042b */ /* 0x000ea20000000008 */
[----:B0-----:R-:W-:-:S05]  /*7910*/  PRMT R0, R14, 0x9910, RZ ;  /* 0x000099100e007816 */ /* 0x001fca00000000ff */
[----:B--2---:R-:W0:Y:S01]  /*7920*/  @P1 DFMA R2, R2, -1, RZ ;  /* 0xbff000000202182b */ /* 0x004e2200000000ff */
[----:B------:R-:W-:-:S05]  /*7930*/  ISETP.GT.AND P0, PT, R0, 0x9, PT ;  /* 0x000000090000780c */ /* 0x000fca0003f04270 */
[----:B0-----:R0:W2:-:S08]  /*7940*/  DMUL R6, R2, R18 ;  /* 0x0000001202067228 */ /* 0x0010900000000000 */
[----:B------:R-:W-:Y:S05]  /*7950*/  @P0 BRA `(.L_x_919) ;  /* 0x0000048000000947 */ /* 0x000fea0003800000 */
[----:B0-2---:R-:W-:-:S13]  /*7960*/  ISETP.GT.AND P0, PT, R0, 0x4, PT ;  /* 0x000000040000780c */ /* 0x005fda0003f04270 */
[----:B------:R-:W-:Y:S05]  /*7970*/  @P0 BRA `(.L_x_920) ;  /* 0x000001c000000947 */ /* 0x000fea0003800000 */
[----:B------:R-:W-:-:S13]  /*7980*/  ISETP.GT.AND P0, PT, R0, 0x1, PT ;  /* 0x000000010000780c */ /* 0x000fda0003f04270 */
[----:B------:R-:W-:Y:S05]  /*7990*/  @P0 BRA `(.L_x_921) ;  /* 0x000000b000000947 */ /* 0x000fea0003800000 */
[----:B------:R-:W-:-:S13]  /*79a0*/  ISETP.NE.AND P0, PT, R14, RZ, PT ;  /* 0x000000ff0e00720c */ /* 0x000fda0003f05270 */
[----:B------:R-:W-:Y:S05]  /*79b0*/  @!P0 BRA `(.L_x_922) ;  /* 0x0000005000008947 */ /* 0x000fea0003800000 */
[----:B------:R-:W-:-:S13]  /*79c0*/  ISETP.NE.AND P0, PT, R0, 0x1, PT ;  /* 0x000000010000780c */ /* 0x000fda0003f05270 */
[----:B------:R-:W-:Y:S05]  /*79d0*/  @P0 BRA `(.L_x_923) ;  /* 0x00000df000000947 */ /* 0x000fea0003800000 */
[----:B-1----:R-:W0:Y:S02]  /*79e0*/  F2I.F64.TRUNC R5, R4 ;  /* 0x0000000400057311 */ /* 0x002e24000030d100 */
[----:B0-----:R0:W-:Y:S01]  /*79f0*/  STG.E.U8 [R16.64], R5 ;  /* 0x0000000510007986 */ /* 0x0011e2000c101124 */
[----:B------:R-:W-:Y:S05]  /*7a00*/  BRA `(.L_x_924) ;  /* 0x00000f5000007947 */ /* 0x000fea0003800000 */
.L_x_922:
[----:B-1----:R-:W0:Y:S02]  /*7a10*/  F2I.S64.F64.TRUNC R4, R4 ;  /* 0x0000000400047311 */ /* 0x002e24000030d900 */
[----:B0-----:R-:W-:-:S05]  /*7a20*/  IMAD.MOV.U32 R3, RZ, RZ, R4 ;  /* 0x000000ffff037224 */ /* 0x001fca00078e0004 */
[----:B------:R0:W-:Y:S01]  /*7a30*/  STG.E.U8 [R16.64], R3 ;  /* 0x0000000310007986 */ /* 0x0001e2000c101124 */
[----:B------:R-:W-:Y:S05]  /*7a40*/  BRA `(.L_x_924) ;  /* 0x00000f1000007947 */ /* 0x000fea0003800000 */
.L_x_921:
[----:B------:R-:W-:-:S13]  /*7a50*/  ISETP.NE.AND P0, PT, R0, 0x2, PT ;  /* 0x000000020000780c */ /* 0x000fda0003f05270 */
[----:B------:R-:W-:Y:S05]  /*7a60*/  @!P0 BRA `(.L_x_925) ;  /* 0x000000a000008947 */ /* 0x000fea0003800000 */
[----:B------:R-:W-:-:S13]  /*7a70*/  ISETP.NE.AND P0, PT, R0, 0x3, PT ;  /* 0x000000030000780c */ /* 0x000fda0003f05270 */
[----:B------:R-:W-:Y:S05]  /*7a80*/  @!P0 BRA `(.L_x_926) ;  /* 0x0000005000008947 */ /* 0x000fea0003800000 */
[----:B------:R-:W-:-:S13]  /*7a90*/  ISETP.NE.AND P0, PT, R0, 0x4, PT ;  /* 0x000000040000780c */ /* 0x000fda0003f05270 */
[----:B------:R-:W-:Y:S05]  /*7aa0*/  @P0 BRA `(.L_x_923) ;  /* 0x00000d2000000947 */ /* 0x000fea0003800000 */
[----:B-1----:R-:W0:Y:S02]  /*7ab0*/  F2I.S64.F64.TRUNC R4, R4 ;  /* 0x0000000400047311 */ /* 0x002e24000030d900 */
[----:B0-----:R0:W-:Y:S01]  /*7ac0*/  STG.E.64 [R16.64], R4 ;  /* 0x0000000410007986 */ /* 0x0011e2000c101b24 */
[----:B------:R-:W-:Y:S05]  /*7ad0*/  BRA `(.L_x_924) ;  /* 0x00000e8000007947 */ /* 0x000fea0003800000 */
.L_x_926:
[----:B-1----:R-:W0:Y:S02]  /*7ae0*/  F2I.F64.TRUNC R5, R4 ;  /* 0x0000000400057311 */ /* 0x002e24000030d100 */
[----:B0-----:R0:W-:Y:S01]  /*7af0*/  STG.E [R16.64], R5 ;  /* 0x0000000510007986 */ /* 0x0011e2000c101924 */
[----:B------:R-:W-:Y:S05]  /*7b00*/  BRA `(.L_x_924) ;  /* 0x00000e5000007947 */ /* 0x000fea0003800000 */
.L_x_925:
[----:B-1----:R-:W0:Y:S02]  /*7b10*/  F2I.F64.TRUNC R5, R4 ;  /* 0x0000000400057311 */ /* 0x002e24000030d100 */
[----:B0-----:R0:W-:Y:S01]  /*7b20*/  STG.E.U16 [R16.64], R5 ;  /* 0x0000000510007986 */ /* 0x0011e2000c101524 */
[----:B------:R-:W-:Y:S05]  /*7b30*/  BRA `(.L_x_924) ;  /* 0x00000e2000007947 */ /* 0x000fea0003800000 */
.L_x_920:
[----:B------:R-:W-:-:S13]  /*7b40*/  ISETP.GT.AND P0, PT, R0, 0x6, PT ;  /* 0x000000060000780c */ /* 0x000fda0003f04270 */
[----:B------:R-:W-:Y:S05]  /*7b50*/  @P0 BRA `(.L_x_927) ;  /* 0x000000f000000947 */ /* 0x000fea0003800000 */
[----:B------:R-:W-:-:S13]  /*7b60*/  ISETP.NE.AND P0, PT, R0, 0x5, PT ;  /* 0x000000050000780c */ /* 0x000fda0003f05270 */
[----:B------:R-:W-:Y:S05]  /*7b70*/  @!P0 BRA `(.L_x_928) ;  /* 0x0000007000008947 */ /* 0x000fea0003800000 */
[----:B------:R-:W-:-:S13]  /*7b80*/  ISETP.NE.AND P0, PT, R0, 0x6, PT ;  /* 0x000000060000780c */ /* 0x000fda0003f05270 */
[----:B------:R-:W-:Y:S05]  /*7b90*/  @P0 BRA `(.L_x_923) ;  /* 0x00000c3000000947 */ /* 0x000fea0003800000 */
[----:B-1----:R-:W0:Y:S01]  /*7ba0*/  F2F.F32.F64 R3, R4 ;  /* 0x0000000400037310 */ /* 0x002e220000301000 */
[----:B------:R-:W0:-:S14]  /*7bb0*/  DSETP.GEU.AND P0, PT, |R4|, c[0x2][0x20], PT ;  /* 0x008008000400762a */ /* 0x000e1c0003f0e200 */
[----:B0-----:R-:W-:-:S05]  /*7bc0*/  @!P0 FMUL R3, R3, 1.175494350822287508e-38 ;  /* 0x0080000003038820 */ /* 0x001fca0000400000 */
[----:B------:R0:W-:Y:S01]  /*7bd0*/  STG.E [R16.64], R3 ;  /* 0x0000000310007986 */ /* 0x0001e2000c101924 */
[----:B------:R-:W-:Y:S05]  /*7be0*/  BRA `(.L_x_924) ;  /* 0x00000d7000007947 */ /* 0x000fea0003800000 */
.L_x_928:
[----:B-1----:R-:W0:Y:S01]  /*7bf0*/  F2F.F32.F64 R0, R4 ;  /* 0x0000000400007310 */ /* 0x002e220000301000 */
[----:B------:R-:W0:-:S14]  /*7c00*/  DSETP.GEU.AND P0, PT, |R4|, c[0x2][0x20], PT ;  /* 0x008008000400762a */ /* 0x000e1c0003f0e200 */
[----:B0-----:R-:W-:-:S05]  /*7c10*/  @!P0 FMUL R0, R0, 1.175494350822287508e-38 ;  /* 0x0080000000008820 */ /* 0x001fca0000400000 */
[----:B------:R-:W-:-:S05]  /*7c20*/  F2FP.PACK_AB R0, RZ, R0 ;  /* 0x00000000ff00723e */ /* 0x000fca00000000ff */
[----:B------:R0:W-:Y:S01]  /*7c30*/  STG.E.U16 [R16.64], R0 ;  /* 0x0000000010007986 */ /* 0x0001e2000c101524 */
[----:B------:R-:W-:Y:S05]  /*7c40*/  BRA `(.L_x_924) ;  /* 0x00000d1000007947 */ /* 0x000fea0003800000 */
.L_x_927:
[----:B------:R-:W-:-:S13]  /*7c50*/  ISETP.NE.AND P0, PT, R0, 0x7, PT ;  /* 0x000000070000780c */ /* 0x000fda0003f05270 */
[----:B------:R-:W-:Y:S05]  /*7c60*/  @!P0 BRA `(.L_x_929) ;  /* 0x0000015000008947 */ /* 0x000fea0003800000 */
[----:B------:R-:W-:-:S13]  /*7c70*/  ISETP.NE.AND P0, PT, R0, 0x8, PT ;  /* 0x000000080000780c */ /* 0x000fda0003f05270 */
[----:B------:R-:W-:Y:S05]  /*7c80*/  @!P0 BRA `(.L_x_930) ;  /* 0x000000a000008947 */ /* 0x000fea0003800000 */
[----:B------:R-:W-:-:S13]  /*7c90*/  ISETP.NE.AND P0, PT, R0, 0x9, PT ;  /* 0x000000090000780c */ /* 0x000fda0003f05270 */
[----:B------:R-:W-:Y:S05]  /*7ca0*/  @P0 BRA `(.L_x_923) ;  /* 0x00000b2000000947 */ /* 0x000fea0003800000 */
[----:B------:R-:W0:Y:S01]  /*7cb0*/  F2F.F32.F64 R3, R6 ;  /* 0x0000000600037310 */ /* 0x000e220000301000 */
[----:B------:R-:W0:-:S04]  /*7cc0*/  DSETP.GEU.AND P0, PT, |R6|, c[0x2][0x20], PT ;  /* 0x008008000600762a */ /* 0x000e080003f0e200 */
[----:B-1----:R-:W1:-:S03]  /*7cd0*/  DSETP.GEU.AND P1, PT, |R4|, c[0x2][0x20], PT ;  /* 0x008008000400762a */ /* 0x002e460003f2e200 */
[----:B------:R-:W1:Y:S07]  /*7ce0*/  F2F.F32.F64 R2, R4 ;  /* 0x0000000400027310 */ /* 0x000e6e0000301000 */
[----:B0-----:R-:W-:-:S04]  /*7cf0*/  @!P0 FMUL R3, R3, 1.175494350822287508e-38 ;  /* 0x0080000003038820 */ /* 0x001fc80000400000 */
[----:B-1----:R-:W-:-:S05]  /*7d00*/  @!P1 FMUL R2, R2, 1.175494350822287508e-38 ;  /* 0x0080000002029820 */ /* 0x002fca0000400000 */
[----:B------:R0:W-:Y:S01]  /*7d10*/  STG.E.64 [R16.64], R2 ;  /* 0x0000000210007986 */ /* 0x0001e2000c101b24 */
[----:B------:R-:W-:Y:S05]  /*7d20*/  BRA `(.L_x_924) ;  /* 0x00000c3000007947 */ /* 0x000fea0003800000 */
.L_x_930:
[----:B-1----:R-:W0:Y:S01]  /*7d30*/  F2F.F32.F64 R3, R4 ;  /* 0x0000000400037310 */ /* 0x002e220000301000 */
[----:B------:R-:W0:-:S04]  /*7d40*/  DSETP.GEU.AND P0, PT, |R4|, c[0x2][0x20], PT ;  /* 0x008008000400762a */ /* 0x000e080003f0e200 */
[----:B------:R-:W1:-:S03]  /*7d50*/  DSETP.GEU.AND P1, PT, |R6|, c[0x2][0x20], PT ;  /* 0x008008000600762a */ /* 0x000e460003f2e200 */
[----:B------:R-:W1:Y:S07]  /*7d60*/  F2F.F32.F64 R0, R6 ;  /* 0x0000000600007310 */ /* 0x000e6e0000301000 */
[----:B0-----:R-:W-:-:S04]  /*7d70*/  @!P0 FMUL R3, R3, 1.175494350822287508e-38 ;  /* 0x0080000003038820 */ /* 0x001fc80000400000 */
[----:B-1----:R-:W-:-:S05]  /*7d80*/  @!P1 FMUL R0, R0, 1.175494350822287508e-38 ;  /* 0x0080000000009820 */ /* 0x002fca0000400000 */
[----:B------:R-:W-:-:S05]  /*7d90*/  F2FP.PACK_AB R3, R0, R3 ;  /* 0x000000030003723e */ /* 0x000fca00000000ff */
[----:B------:R0:W-:Y:S01]  /*7da0*/  STG.E [R16.64], R3 ;  /* 0x0000000310007986 */ /* 0x0001e2000c101924 */
[----:B------:R-:W-:Y:S05]  /*7db0*/  BRA `(.L_x_924) ;  /* 0x00000ba000007947 */ /* 0x000fea0003800000 */
.L_x_929:
[----:B-1----:R0:W-:Y:S01]  /*7dc0*/  STG.E.64 [R16.64], R4 ;  /* 0x0000000410007986 */ /* 0x0021e2000c101b24 */
[----:B------:R-:W-:Y:S05]  /*7dd0*/  BRA `(.L_x_924) ;  /* 0x00000b8000007947 */ /* 0x000fea0003800000 */
.L_x_919:
[----:B0-2---:R-:W-:-:S13]  /*7de0*/  ISETP.GT.AND P0, PT, R0, 0x18, PT ;  /* 0x000000180000780c */ /* 0x005fda0003f04270 */
[----:B------:R-:W-:Y:S05]  /*7df0*/  @P0 BRA `(.L_x_931) ;  /* 0x0000046000000947 */ /* 0x000fea0003800000 */
[----:B------:R-:W-:-:S13]  /*7e00*/  ISETP.GT.AND P0, PT, R0, 0xe, PT ;  /* 0x0000000e0000780c */ /* 0x000fda0003f04270 */
[----:B------:R-:W-:Y:S05]  /*7e10*/  @P0 BRA `(.L_x_932) ;  /* 0x000000b000000947 */ /* 0x000fea0003800000 */
[----:B------:R-:W-:-:S13]  /*7e20*/  ISETP.NE.AND P0, PT, R0, 0xa, PT ;  /* 0x0000000a0000780c */ /* 0x000fda0003f05270 */
[----:B------:R-:W-:Y:S05]  /*7e30*/  @!P0 BRA `(.L_x_933) ;  /* 0x0000007000008947 */ /* 0x000fea0003800000 */
[----:B------:R-:W-:-:S13]  /*7e40*/  ISETP.NE.AND P0, PT, R0, 0xb, PT ;  /* 0x0000000b0000780c */ /* 0x000fda0003f05270 */
[----:B------:R-:W-:Y:S05]  /*7e50*/  @P0 BRA `(.L_x_923) ;  /* 0x0000097000000947 */ /* 0x000fea0003800000 */
[----:B------:R-:W0:-:S06]  /*7e60*/  DSETP.NEU.AND P0, PT, R6, RZ, PT ;  /* 0x000000ff0600722a */ /* 0x000e0c0003f0d000 */
[----:B01----:R-:W0:-:S06]  /*7e70*/  DSETP.NEU.OR P0, PT, R4, RZ, P0 ;  /* 0x000000ff0400722a */ /* 0x003e0c000070d400 */
[----:B0-----:R-:W-:-:S05]  /*7e80*/  SEL R3, RZ, 0x1, !P0 ;  /* 0x00000001ff037807 */ /* 0x001fca0004000000 */
[----:B------:R0:W-:Y:S01]  /*7e90*/  STG.E.U8 [R16.64], R3 ;  /* 0x0000000310007986 */ /* 0x0001e2000c101124 */
[----:B------:R-:W-:Y:S05]  /*7ea0*/  BRA `(.L_x_924) ;  /* 0x00000ab000007947 */ /* 0x000fea0003800000 */
.L_x_933:
[----:B-1----:R0:W-:Y:S01]  /*7eb0*/  STG.E.128 [R16.64], R4 ;  /* 0x0000000410007986 */ /* 0x0021e2000c101d24 */
[----:B------:R-:W-:Y:S05]  /*7ec0*/  BRA `(.L_x_924) ;  /* 0x00000a9000007947 */ /* 0x000fea0003800000 */
.L_x_932:
[----:B------:R-:W-:-:S13]  /*7ed0*/  ISETP.NE.AND P0, PT, R0, 0xf, PT ;  /* 0x0000000f0000780c */ /* 0x000fda0003f05270 */
[----:B------:R-:W-:Y:S05]  /*7ee0*/  @!P0 BRA `(.L_x_934) ;  /* 0x0000031000008947 */ /* 0x000fea0003800000 */
[----:B------:R-:W-:-:S13]  /*7ef0*/  ISETP.NE.AND P0, PT, R0, 0x17, PT ;  /* 0x000000170000780c */ /* 0x000fda0003f05270 */
[----:B------:R-:W-:Y:S05]  /*7f00*/  @!P0 BRA `(.L_x_935) ;  /* 0x0000017000008947 */ /* 0x000fea0003800000 */
[----:B------:R-:W-:-:S13]  /*7f10*/  ISETP.NE.AND P0, PT, R0, 0x18, PT ;  /* 0x000000180000780c */ /* 0x000fda0003f05270 */
[----:B------:R-:W-:Y:S05]  /*7f20*/  @P0 BRA `(.L_x_923) ;  /* 0x000008a000000947 */ /* 0x000fea0003800000 */
[----:B-1----:R-:W0:Y:S01]  /*7f30*/  F2F.F32.F64 R7, R4 ;  /* 0x0000000400077310 */ /* 0x002e220000301000 */
[----:B------:R-:W0:Y:S01]  /*7f40*/  DSETP.GEU.AND P0, PT, |R4|, c[0x2][0x20], PT ;  /* 0x008008000400762a */ /* 0x000e220003f0e200 */
[----:B------:R-:W-:-:S13]  /*7f50*/  BSSY B0, `(.L_x_936) ;  /* 0x000000f000007945 */ /* 0x000fda0003800000 */
[----:B0-----:R-:W-:-:S05]  /*7f60*/  @!P0 FMUL R7, R7, 1.175494350822287508e-38 ;  /* 0x0080000007078820 */ /* 0x001fca0000400000 */
        /* <DEDUP_REMOVED lines=13> */
.L_x_937:
[----:B------:R-:W-:Y:S05]  /*8040*/  BSYNC B0 ;  /* 0x0000000000007941 */ /* 0x000fea0003800000 */
.L_x_936:
[----:B------:R-:W-:-:S05]  /*8050*/  LOP3.LUT R3, R0, R3, RZ, 0xfc, !PT ;  /* 0x0000000300037212 */ /* 0x000fca00078efcff */
[----:B------:R0:W-:Y:S01]  /*8060*/  STG.E.U8 [R16.64], R3 ;  /* 0x0000000310007986 */ /* 0x0001e2000c101124 */
[----:B------:R-:W-:Y:S05]  /*8070*/  BRA `(.L_x_924) ;  /* 0x000008e000007947 */ /* 0x000fea0003800000 */
.L_x_935:
[----:B-1----:R-:W0:Y:S01]  /*8080*/  F2F.F32.F64 R3, R4 ;  /* 0x0000000400037310 */ /* 0x002e220000301000 */
[----:B------:R-:W0:Y:S01]  /*8090*/  DSETP.GEU.AND P0, PT, |R4|, c[0x2][0x20], PT ;  /* 0x008008000400762a */ /* 0x000e220003f0e200 */
[----:B------:R-:W-:-:S13]  /*80a0*/  BSSY B0, `(.L_x_938) ;  /* 0x0000010000007945 */ /* 0x000fda0003800000 */
[----:B0-----:R-:W-:-:S05]  /*80b0*/  @!P0 FMUL R3, R3, 1.175494350822287508e-38 ;  /* 0x0080000003038820 */ /* 0x001fca0000400000 */
        /* <DEDUP_REMOVED lines=11> */
.L_x_939:
[----:B------:R-:W-:Y:S01]  /*8170*/  IMAD.MOV.U32 R0, RZ, RZ, 0x7f ;  /* 0x0000007fff007424 */ /* 0x000fe200078e00ff */
[----:B------:R-:W-:-:S04]  /*8180*/  ISETP.GT.U32.AND P0, PT, R2, 0x7f800000, PT ;  /* 0x7f8000000200780c */ /* 0x000fc80003f04070 */
[----:B------:R-:W-:-:S04]  /*8190*/  SEL R0, R0, 0x7c, P0 ;  /* 0x0000007c00007807 */ /* 0x000fc80000000000 */
.L_x_940:
[----:B------:R-:W-:Y:S05]  /*81a0*/  BSYNC B0 ;  /* 0x0000000000007941 */ /* 0x000fea0003800000 */
.L_x_938:
[----:B------:R-:W-:-:S04]  /*81b0*/  LOP3.LUT R2, R3, 0x80000000, RZ, 0xc0, !PT ;  /* 0x8000000003027812 */ /* 0x000fc800078ec0ff */
[----:B------:R-:W-:-:S04]  /*81c0*/  SHF.R.U32.HI R3, RZ, 0x18, R2 ;  /* 0x00000018ff037819 */ /* 0x000fc80000011602 */
[----:B------:R-:W-:-:S05]  /*81d0*/  LOP3.LUT R3, R0, R3, RZ, 0xfc, !PT ;  /* 0x0000000300037212 */ /* 0x000fca00078efcff */
[----:B------:R0:W-:Y:S01]  /*81e0*/  STG.E.U8 [R16.64], R3 ;  /* 0x0000000310007986 */ /* 0x0001e2000c101124 */
[----:B------:R-:W-:Y:S05]  /*81f0*/  BRA `(.L_x_924) ;  /* 0x0000076000007947 */ /* 0x000fea0003800000 */
.L_x_934:
[----:B-1----:R-:W0:Y:S01]  /*8200*/  F2F.F32.F64 R0, R4 ;  /* 0x0000000400007310 */ /* 0x002e220000301000 */
[----:B------:R-:W0:-:S14]  /*8210*/  DSETP.GEU.AND P0, PT, |R4|, c[0x2][0x20], PT ;  /* 0x008008000400762a */ /* 0x000e1c0003f0e200 */
[----:B0-----:R-:W-:-:S05]  /*8220*/  @!P0 FMUL R0, R0, 1.175494350822287508e-38 ;  /* 0x0080000000008820 */ /* 0x001fca0000400000 */
[----:B------:R-:W-:-:S05]  /*8230*/  F2FP.BF16.PACK_AB R0, RZ, R0 ;  /* 0x00000000ff00723e */ /* 0x000fca00000010ff */
[----:B------:R0:W-:Y:S01]  /*8240*/  STG.E.U16 [R16.64], R0 ;  /* 0x0000000010007986 */ /* 0x0001e2000c101524 */
[----:B------:R-:W-:Y:S05]  /*8250*/  BRA `(.L_x_924) ;  /* 0x0000070000007947 */ /* 0x000fea0003800000 */
.L_x_931:
        /* <DEDUP_REMOVED lines=8> */
[----:B-1----:R-:W0:Y:S02]  /*82e0*/  F2I.U32.F64.TRUNC R5, R4 ;  /* 0x0000000400057311 */ /* 0x002e24000030d000 */
[----:B0-----:R0:W-:Y:S01]  /*82f0*/  STG.E.U16 [R16.64], R5 ;  /* 0x0000000510007986 */ /* 0x0011e2000c101524 */
[----:B------:R-:W-:Y:S05]  /*8300*/  BRA `(.L_x_924) ;  /* 0x0000065000007947 */ /* 0x000fea0003800000 */
.L_x_943:
[----:B-1----:R-:W0:Y:S01]  /*8310*/  F2F.F32.F64 R3, R4 ;  /* 0x0000000400037310 */ /* 0x002e220000301000 */
[----:B------:R-:W0:Y:S01]  /*8320*/  DSETP.GEU.AND P0, PT, |R4|, c[0x2][0x20], PT ;  /* 0x008008000400762a */ /* 0x000e220003f0e200 */
[----:B------:R-:W-:Y:S01]  /*8330*/  BSSY B0, `(.L_x_944) ;  /* 0x0000015000007945 */ /* 0x000fe20003800000 */
[----:B------:R-:W-:-:S12]  /*8340*/  IMAD.MOV.U32 R8, RZ, RZ, 0x80 ;  /* 0x00000080ff087424 */ /* 0x000fd800078e00ff */
[----:B0-----:R-:W-:-:S05]  /*8350*/  @!P0 FMUL R3, R3, 1.175494350822287508e-38 ;  /* 0x0080000003038820 */ /* 0x001fca0000400000 */
        /* <DEDUP_REMOVED lines=14> */
.L_x_946:
[----:B------:R-:W-:-:S04]  /*8440*/  LOP3.LUT R2, R3, 0x80000000, RZ, 0xc0, !PT ;  /* 0x8000000003027812 */ /* 0x000fc800078ec0ff */
[----:B------:R-:W-:-:S04]  /*8450*/  SHF.R.U32.HI R3, RZ, 0x18, R2 ;  /* 0x00000018ff037819 */ /* 0x000fc80000011602 */
[----:B------:R-:W-:-:S04]  /*8460*/  LOP3.LUT R0, R0, R3, RZ, 0xfc, !PT ;  /* 0x0000000300007212 */ /* 0x000fc800078efcff */
[----:B------:R-:W-:Y:S02]  /*8470*/  PRMT R8, R0, 0x7610, R8 ;  /* 0x0000761000087816 */ /* 0x000fe40000000008 */
.L_x_945:
[----:B------:R-:W-:Y:S05]  /*8480*/  BSYNC B0 ;  /* 0x0000000000007941 */ /* 0x000fea0003800000 */
.L_x_944:
[----:B------:R0:W-:Y:S01]  /*8490*/  STG.E.U8 [R16.64], R8 ;  /* 0x0000000810007986 */ /* 0x0001e2000c101124 */
[----:B------:R-:W-:Y:S05]  /*84a0*/  BRA `(.L_x_924) ;  /* 0x000004b000007947 */ /* 0x000fea0003800000 */
.L_x_942:
        /* <DEDUP_REMOVED lines=19> */
.L_x_949:
[----:B------:R-:W-:-:S04]  /*85e0*/  LOP3.LUT R2, R3, 0x80000000, RZ, 0xc0, !PT ;  /* 0x8000000003027812 */ /* 0x000fc800078ec0ff */
[----:B------:R-:W-:-:S04]  /*85f0*/  SHF.R.U32.HI R3, RZ, 0x18, R2 ;  /* 0x00000018ff037819 */ /* 0x000fc80000011602 */
[----:B------:R-:W-:-:S04]  /*8600*/  LOP3.LUT R0, R0, R3, RZ, 0xfc, !PT ;  /* 0x0000000300007212 */ /* 0x000fc800078efcff */
[----:B------:R-:W-:Y:S02]  /*8610*/  PRMT R8, R0, 0x7610, R8 ;  /* 0x0000761000087816 */ /* 0x000fe40000000008 */
.L_x_948:
[----:B------:R-:W-:Y:S05]  /*8620*/  BSYNC B0 ;  /* 0x0000000000007941 */ /* 0x000fea0003800000 */
.L_x_947:
[----:B------:R0:W-:Y:S01]  /*8630*/  STG.E.U8 [R16.64], R8 ;  /* 0x0000000810007986 */ /* 0x0001e2000c101124 */
[----:B------:R-:W-:Y:S05]  /*8640*/  BRA `(.L_x_924) ;  /* 0x0000031000007947 */ /* 0x000fea0003800000 */
.L_x_941:
[----:B------:R-:W-:-:S13]  /*8650*/  ISETP.NE.AND P0, PT, R0, 0x1c, PT ;  /* 0x0000001c0000780c */ /* 0x000fda0003f05270 */
[----:B------:R-:W-:Y:S05]  /*8660*/  @!P0 BRA `(.L_x_950) ;  /* 0x000002d000008947 */ /* 0x000fea0003800000 */
[----:B------:R-:W-:-:S13]  /*8670*/  ISETP.NE.AND P0, PT, R0, 0x1d, PT ;  /* 0x0000001d0000780c */ /* 0x000fda0003f05270 */
[----:B------:R-:W-:Y:S05]  /*8680*/  @!P0 BRA `(.L_x_951) ;  /* 0x0000028000008947 */ /* 0x000fea0003800000 */
[----:B------:R-:W-:-:S13]  /*8690*/  ISETP.NE.AND P0, PT, R0, 0x2c, PT ;  /* 0x0000002c0000780c */ /* 0x000fda0003f05270 */
[----:B------:R-:W-:Y:S05]  /*86a0*/  @P0 BRA `(.L_x_923) ;  /* 0x0000012000000947 */ /* 0x000fea0003800000 */
[----:B-1----:R-:W0:Y:S01]  /*86b0*/  F2F.F32.F64 R6, R4 ;  /* 0x0000000400067310 */ /* 0x002e220000301000 */
[----:B------:R-:W0:-:S14]  /*86c0*/  DSETP.GEU.AND P0, PT, |R4|, c[0x2][0x20], PT ;  /* 0x008008000400762a */ /* 0x000e1c0003f0e200 */
[----:B0-----:R-:W-:Y:S01]  /*86d0*/  @!P0 FMUL R6, R6, 1.175494350822287508e-38 ;  /* 0x0080000006068820 */ /* 0x001fe20000400000 */
        /* <DEDUP_REMOVED lines=15> */
.L_x_923:
[----:B------:R-:W-:Y:S01]  /*87d0*/  MOV R0, 0x0 ;  /* 0x0000000000007802 */ /* 0x000fe20000000f00 */
[----:B-1----:R-:W-:Y:S02]  /*87e0*/  IMAD.MOV.U32 R4, RZ, RZ, c[0x4][0x118] ;  /* 0x01004600ff047624 */ /* 0x002fe400078e00ff */
[----:B------:R-:W-:Y:S01]  /*87f0*/  IMAD.MOV.U32 R5, RZ, RZ, c[0x4][0x11c] ;  /* 0x01004700ff057624 */ /* 0x000fe200078e00ff */
[----:B------:R0:W1:Y:S01]  /*8800*/  LDC.64 R2, c[0x4][R0] ;  /* 0x0100000000027b82 */ /* 0x0000620000000a00 */
[----:B------:R-:W-:Y:S02]  /*8810*/  IMAD.MOV.U32 R6, RZ, RZ, c[0x4][0x120] ;  /* 0x01004800ff067624 */ /* 0x000fe400078e00ff */
        /* <DEDUP_REMOVED lines=15> */
.L_x_951:
[----:B-1----:R-:W0:Y:S02]  /*8910*/  F2I.U64.F64.TRUNC R4, R4 ;  /* 0x0000000400047311 */ /* 0x002e24000030d800 */
[----:B0-----:R0:W-:Y:S01]  /*8920*/  STG.E.64 [R16.64], R4 ;  /* 0x0000000410007986 */ /* 0x0011e2000c101b24 */
[----:B------:R-:W-:Y:S05]  /*8930*/  BRA `(.L_x_924) ;  /* 0x0000002000007947 */ /* 0x000fea0003800000 */
.L_x_950:
[----:B-1----:R-:W0:Y:S02]  /*8940*/  F2I.U32.F64.TRUNC R5, R4 ;  /* 0x0000000400057311 */ /* 0x002e24000030d000 */
[----:B0-----:R0:W-:Y:S02]  /*8950*/  STG.E [R16.64], R5 ;  /* 0x0000000510007986 */ /* 0x0011e4000c101924 */
.L_x_924:
[----:B------:R-:W-:-:S04]  /*8960*/  IADD3 R23, R23, 0x80, RZ ;  /* 0x0000008017177810 */ /* 0x000fc80007ffe0ff */
[----:B------:R-:W-:-:S13]  /*8970*/  ISETP.GE.AND P0, PT, R23, c[0x0][0x160], PT ;  /* 0x0000580017007a0c */ /* 0x000fda0003f06270 */
[----:B------:R-:W-:Y:S05]  /*8980*/  @P0 BRA `(.L_x_847) ;  /* 0x0000445000000947 */ /* 0x000fea0003800000 */
[----:B------:R-:W-:Y:S01]  /*8990*/  ISETP.NE.AND P0, PT, RZ, c[0x0][0x168], PT ;  /* 0x00005a00ff007a0c */ /* 0x000fe20003f05270 */
[----:B------:R-:W-:Y:S02]  /*89a0*/  IMAD.MOV.U32 R22, RZ, RZ, RZ ;  /* 0x000000ffff167224 */ /* 0x000fe400078e00ff */
[----:B0-----:R-:W-:Y:S02]  /*89b0*/  IMAD.MOV.U32 R0, RZ, RZ, RZ ;  /* 0x000000ffff007224 */ /* 0x001fe400078e00ff */
        /* <DEDUP_REMOVED lines=252> */
.L_x_952:
        /* <DEDUP_REMOVED lines=19> */
.L_x_956:
[----:B------:R-:W2:Y:S02]  /*9ab0*/  LDG.E.U8 R2, [R2.64] ;  /* 0x0000002402027981 */ /* 0x000ea4000c1e1100 */
[----:B--2---:R0:W1:Y:S01]  /*9ac0*/  I2F.F64.U16 R16, R2 ;  /* 0x0000000200107312 */ /* 0x0040620000101800 */
[----:B------:R-:W-:Y:S05]  /*9ad0*/  BRA `(.L_x_958) ;  /* 0x00000df000007947 */ /* 0x000fea0003800000 */
.L_x_955:
        /* <DEDUP_REMOVED lines=9> */
.L_x_960:
[----:B------:R-:W2:Y:S02]  /*9b70*/  LDG.E R2, [R2.64] ;  /* 0x0000002402027981 */ /* 0x000ea4000c1e1900 */
[----:B--2---:R0:W1:Y:S01]  /*9b80*/  I2F.F64 R16, R2 ;  /* 0x0000000200107312 */ /* 0x0040620000201c00 */
[----:B------:R-:W-:Y:S05]  /*9b90*/  BRA `(.L_x_958) ;  /* 0x00000d3000007947 */ /* 0x000fea0003800000 */
.L_x_959:
[----:B------:R-:W2:Y:S02]  /*9ba0*/  LDG.E.U16 R2, [R2.64] ;  /* 0x0000002402027981 */ /* 0x000ea4000c1e1500 */
[----:B--2---:R0:W1:Y:S01]  /*9bb0*/  I2F.F64.S16 R16, R2 ;  /* 0x0000000200107312 */ /* 0x0040620000101c00 */
[----:B------:R-:W-:Y:S05]  /*9bc0*/  BRA `(.L_x_958) ;  /* 0x00000d0000007947 */ /* 0x000fea0003800000 */
.L_x_954:
        /* <DEDUP_REMOVED lines=10> */
.L_x_962:
[----:B------:R-:W2:Y:S02]  /*9c70*/  LDG.E.U16 R0, [R2.64] ;  /* 0x0000002402007981 */ /* 0x000ea4000c1e1500 */
[----:B--2---:R-:W-:-:S05]  /*9c80*/  HADD2.F32 R0, -RZ, R0.H0_H0 ;  /* 0x20000000ff007230 */ /* 0x004fca0000004100 */
[----:B------:R-:W-:-:S04]  /*9c90*/  FMUL.FTZ R0, R0, 1 ;  /* 0x3f80000000007820 */ /* 0x000fc80000410000 */
[----:B------:R0:W1:Y:S01]  /*9ca0*/  F2F.F64.F32 R16, R0 ;  /* 0x0000000000107310 */ /* 0x0000620000201800 */
[----:B------:R-:W-:Y:S05]  /*9cb0*/  BRA `(.L_x_958) ;  /* 0x00000c1000007947 */ /* 0x000fea0003800000 */
.L_x_961:
        /* <DEDUP_REMOVED lines=10> */
.L_x_964:
[----:B------:R-:W2:Y:S02]  /*9d60*/  LDG.E.U16 R2, [R2.64] ;  /* 0x0000002402027981 */ /* 0x000ea4000c1e1500 */
[----:B--2---:R-:W-:-:S05]  /*9d70*/  HADD2.F32 R0, -RZ, R2.H0_H0 ;  /* 0x20000002ff007230 */ /* 0x004fca0000004100 */
[----:B------:R-:W-:-:S04]  /*9d80*/  FMUL.FTZ R0, R0, 1 ;  /* 0x3f80000000007820 */ /* 0x000fc80000410000 */
[----:B------:R0:W1:Y:S01]  /*9d90*/  F2F.F64.F32 R16, R0 ;  /* 0x0000000000107310 */ /* 0x0000620000201800 */
[----:B------:R-:W-:Y:S05]  /*9da0*/  BRA `(.L_x_958) ;  /* 0x00000b2000007947 */ /* 0x000fea0003800000 */
.L_x_963:
[----:B------:R0:W5:Y:S01]  /*9db0*/  LDG.E.64 R16, [R2.64] ;  /* 0x0000002402107981 */ /* 0x000162000c1e1b00 */
[----:B------:R-:W-:Y:S05]  /*9dc0*/  BRA `(.L_x_958) ;  /* 0x00000b0000007947 */ /* 0x000fea0003800000 */
.L_x_953:
        /* <DEDUP_REMOVED lines=13> */
.L_x_967:
[----:B------:R0:W5:Y:S01]  /*9ea0*/  LDG.E.64 R16, [R2.64] ;  /* 0x0000002402107981 */ /* 0x000162000c1e1b00 */
[----:B------:R-:W-:Y:S05]  /*9eb0*/  BRA `(.L_x_958) ;  /* 0x00000a1000007947 */ /* 0x000fea0003800000 */
.L_x_966:
        /* <DEDUP_REMOVED lines=28> */
.L_x_969:
        /* <DEDUP_REMOVED lines=15> */
.L_x_968:
[----:B------:R-:W2:Y:S02]  /*a170*/  LDG.E.U16 R0, [R2.64] ;  /* 0x0000002402007981 */ /* 0x000ea4000c1e1500 */
[----:B--2---:R-:W-:-:S05]  /*a180*/  PRMT R0, RZ, 0x5410, R0 ;  /* 0x00005410ff007816 */ /* 0x004fca0000000000 */
[----:B------:R-:W-:-:S04]  /*a190*/  FMUL.FTZ R0, R0, 1 ;  /* 0x3f80000000007820 */ /* 0x000fc80000410000 */
[----:B------:R0:W1:Y:S01]  /*a1a0*/  F2F.F64.F32 R16, R0 ;  /* 0x0000000000107310 */ /* 0x0000620000201800 */
[----:B------:R-:W-:Y:S05]  /*a1b0*/  BRA `(.L_x_958) ;  /* 0x0000071000007947 */ /* 0x000fea0003800000 */
.L_x_965:
        /* <DEDUP_REMOVED lines=11> */
.L_x_972:
        /* <DEDUP_REMOVED lines=21> */
.L_x_976:
[----:B------:R-:W-:Y:S05]  /*a3c0*/  BSYNC B1 ;  /* 0x0000000000017941 */ /* 0x000fea0003800000 */
.L_x_975:
[----:B------:R-:W-:Y:S01]  /*a3d0*/  LEA R3, R0, 0x3b800000, 0x17 ;  /* 0x3b80000000037811 */ /* 0x000fe200078eb8ff */
[----:B------:R-:W-:-:S05]  /*a3e0*/  IMAD.SHL.U32 R0, R2, 0x100000, RZ ;  /* 0x0010000002007824 */ /* 0x000fca00078e00ff */
[----:B------:R-:W-:Y:S02]  /*a3f0*/  LOP3.LUT R0, R3, R0, R4, 0xfe, !PT ;  /* 0x0000000003007212 */ /* 0x000fe400078efe04 */
.L_x_974:
[----:B------:R-:W-:Y:S05]  /*a400*/  BSYNC B0 ;  /* 0x0000000000007941 */ /* 0x000fea0003800000 */
.L_x_973:
[----:B------:R-:W-:-:S04]  /*a410*/  FMUL.FTZ R0, R0, 1 ;  /* 0x3f80000000007820 */ /* 0x000fc80000410000 */
[----:B------:R0:W1:Y:S01]  /*a420*/  F2F.F64.F32 R16, R0 ;  /* 0x0000000000107310 */ /* 0x0000620000201800 */
[----:B------:R-:W-:Y:S05]  /*a430*/  BRA `(.L_x_958) ;  /* 0x0000049000007947 */ /* 0x000fea0003800000 */
.L_x_971:
        /* <DEDUP_REMOVED lines=21> */
.L_x_980:
[----:B------:R-:W-:Y:S05]  /*a590*/  BSYNC B1 ;  /* 0x0000000000017941 */ /* 0x000fea0003800000 */
.L_x_979:
[----:B------:R-:W-:Y:S01]  /*a5a0*/  LEA R3, R0, 0x37800000, 0x17 ;  /* 0x3780000000037811 */ /* 0x000fe200078eb8ff */
[----:B------:R-:W-:-:S05]  /*a5b0*/  IMAD.SHL.U32 R0, R2, 0x200000, RZ ;  /* 0x0020000002007824 */ /* 0x000fca00078e00ff */
[----:B------:R-:W-:Y:S02]  /*a5c0*/  LOP3.LUT R0, R3, R0, R4, 0xfe, !PT ;  /* 0x0000000003007212 */ /* 0x000fe400078efe04 */
.L_x_978:
[----:B------:R-:W-:Y:S05]  /*a5d0*/  BSYNC B0 ;  /* 0x0000000000007941 */ /* 0x000fea0003800000 */
.L_x_977:
[----:B------:R-:W-:-:S04]  /*a5e0*/  FMUL.FTZ R0, R0, 1 ;  /* 0x3f80000000007820 */ /* 0x000fc80000410000 */
[----:B------:R0:W1:Y:S01]  /*a5f0*/  F2F.F64.F32 R16, R0 ;  /* 0x0000000000107310 */ /* 0x0000620000201800 */
[----:B------:R-:W-:Y:S05]  /*a600*/  BRA `(.L_x_958) ;  /* 0x000002c000007947 */ /* 0x000fea0003800000 */
.L_x_970:
        /* <DEDUP_REMOVED lines=14> */
.L_x_984:
[----:B------:R-:W-:Y:S05]  /*a6f0*/  BSYNC B0 ;  /* 0x0000000000007941 */ /* 0x000fea0003800000 */
.L_x_983:
[----:B------:R-:W-:-:S04]  /*a700*/  FMUL.FTZ R0, R0, 1 ;  /* 0x3f80000000007820 */ /* 0x000fc80000410000 */
[----:B------:R0:W1:Y:S01]  /*a710*/  F2F.F64.F32 R16, R0 ;  /* 0x0000000000107310 */ /* 0x0000620000201800 */
[----:B------:R-:W-:Y:S05]  /*a720*/  BRA `(.L_x_958) ;  /* 0x000001a000007947 */ /* 0x000fea0003800000 */
.L_x_957:
        /* <DEDUP_REMOVED lines=21> */
.L_x_982:
[----:B------:R-:W2:Y:S02]  /*a880*/  LDG.E.64 R16, [R2.64] ;  /* 0x0000002402107981 */ /* 0x000ea4000c1e1b00 */
[----:B--2---:R-:W0:Y:S01]  /*a890*/  I2F.F64.U64 R16, R16 ;  /* 0x0000001000107312 */ /* 0x004e220000301800 */
[----:B------:R-:W-:Y:S05]  /*a8a0*/  BRA `(.L_x_958) ;  /* 0x0000002000007947 */ /* 0x000fea0003800000 */
.L_x_981:
[----:B------:R-:W2:Y:S02]  /*a8b0*/  LDG.E R2, [R2.64] ;  /* 0x0000002402027981 */ /* 0x000ea4000c1e1900 */
[----:B--2---:R0:W1:Y:S02]  /*a8c0*/  I2F.F64.U32 R16, R2 ;  /* 0x0000000200107312 */ /* 0x0040640000201800 */
.L_x_958:
        /* <DEDUP_REMOVED lines=17> */
.L_x_988:
[----:B------:R-:W2:Y:S02]  /*a9e0*/  LDG.E.U8 R2, [R2.64] ;  /* 0x0000002402027981 */ /* 0x000ea4000c1e1100 */
[----:B--2---:R0:W2:Y:S01]  /*a9f0*/  I2F.F64.U16 R24, R2 ;  /* 0x0000000200187312 */ /* 0x0040a20000101800 */
[----:B------:R-:W-:Y:S05]  /*aa00*/  BRA `(.L_x_990) ;  /* 0x00000df000007947 */ /* 0x000fea0003800000 */
.L_x_987:
        /* <DEDUP_REMOVED lines=9> */
.L_x_992:
[----:B------:R-:W2:Y:S02]  /*aaa0*/  LDG.E R2, [R2.64] ;  /* 0x0000002402027981 */ /* 0x000ea4000c1e1900 */
[----:B--2---:R0:W2:Y:S01]  /*aab0*/  I2F.F64 R24, R2 ;  /* 0x0000000200187312 */ /* 0x0040a20000201c00 */
[----:B------:R-:W-:Y:S05]  /*aac0*/  BRA `(.L_x_990) ;  /* 0x00000d3000007947 */ /* 0x000fea0003800000 */
.L_x_991:
[----:B------:R-:W2:Y:S02]  /*aad0*/  LDG.E.U16 R2, [R2.64] ;  /* 0x0000002402027981 */ /* 0x000ea4000c1e1500 */
[----:B--2---:R0:W2:Y:S01]  /*aae0*/  I2F.F64.S16 R24, R2 ;  /* 0x0000000200187312 */ /* 0x0040a20000101c00 */
[----:B------:R-:W-:Y:S05]  /*aaf0*/  BRA `(.L_x_990) ;  /* 0x00000d0000007947 */ /* 0x000fea0003800000 */
.L_x_986:
        /* <DEDUP_REMOVED lines=10> */
.L_x_994:
[----:B------:R-:W2:Y:S02]  /*aba0*/  LDG.E.U16 R0, [R2.64] ;  /* 0x0000002402007981 */ /* 0x000ea4000c1e1500 */
[----:B--2---:R-:W-:-:S05]  /*abb0*/  HADD2.F32 R0, -RZ, R0.H0_H0 ;  /* 0x20000000ff007230 */ /* 0x004fca0000004100 */
[----:B------:R-:W-:-:S04]  /*abc0*/  FMUL.FTZ R0, R0, 1 ;  /* 0x3f80000000007820 */ /* 0x000fc80000410000 */
[----:B------:R0:W2:Y:S01]  /*abd0*/  F2F.F64.F32 R24, R0 ;  /* 0x0000000000187310 */ /* 0x0000a20000201800 */
[----:B------:R-:W-:Y:S05]  /*abe0*/  BRA `(.L_x_990) ;  /* 0x00000c1000007947 */ /* 0x000fea0003800000 */
.L_x_993:
        /* <DEDUP_REMOVED lines=10> */
.L_x_996:
[----:B------:R-:W2:Y:S02]  /*ac90*/  LDG.E.U16 R2, [R2.64] ;  /* 0x0000002402027981 */ /* 0x000ea4000c1e1500 */
[----:B--2---:R-:W-:-:S05]  /*aca0*/  HADD2.F32 R0, -RZ, R2.H0_H0 ;  /* 0x20000002ff007230 */ /* 0x004fca0000004100 */
[----:B------:R-:W-:-:S04]  /*acb0*/  FMUL.FTZ R0, R0, 1 ;  /* 0x3f80000000007820 */ /* 0x000fc80000410000 */
[----:B------:R0:W2:Y:S01]  /*acc0*/  F2F.F64.F32 R24, R0 ;  /* 0x0000000000187310 */ /* 0x0000a20000201800 */
[----:B------:R-:W-:Y:S05]  /*acd0*/  BRA `(.L_x_990) ;  /* 0x00000b2000007947 */ /* 0x000fea0003800000 */
.L_x_995:
[----:B------:R0:W5:Y:S01]  /*ace0*/  LDG.E.64 R24, [R2.64] ;  /* 0x0000002402187981 */ /* 0x000162000c1e1b00 */
[----:B------:R-:W-:Y:S05]  /*acf0*/  BRA `(.L_x_990) ;  /* 0x00000b0000007947 */ /* 0x000fea0003800000 */
.L_x_985:
        /* <DEDUP_REMOVED lines=13> */
.L_x_999:
[----:B------:R0:W5:Y:S01]  /*add0*/  LDG.E.64 R24, [R2.64] ;  /* 0x0000002402187981 */ /* 0x000162000c1e1b00 */
[----:B------:R-:W-:Y:S05]  /*ade0*/  BRA `(.L_x_990) ;  /* 0x00000a1000007947 */ /* 0x000fea0003800000 */
.L_x_998:
        /* <DEDUP_REMOVED lines=28> */
.L_x_1001:
        /* <DEDUP_REMOVED lines=15> */
.L_x_1000:
[----:B------:R-:W2:Y:S02]  /*b0a0*/  LDG.E.U16 R0, [R2.64] ;  /* 0x0000002402007981 */ /* 0x000ea4000c1e1500 */
[----:B--2---:R-:W-:-:S05]  /*b0b0*/  PRMT R0, RZ, 0x5410, R0 ;  /* 0x00005410ff007816 */ /* 0x004fca0000000000 */
[----:B------:R-:W-:-:S04]  /*b0c0*/  FMUL.FTZ R0, R0, 1 ;  /* 0x3f80000000007820 */ /* 0x000fc80000410000 */
[----:B------:R0:W2:Y:S01]  /*b0d0*/  F2F.F64.F32 R24, R0 ;  /* 0x0000000000187310 */ /* 0x0000a20000201800 */
[----:B------:R-:W-:Y:S05]  /*b0e0*/  BRA `(.L_x_990) ;  /* 0x0000071000007947 */ /* 0x000fea0003800000 */
.L_x_997:
        /* <DEDUP_REMOVED lines=11> */
.L_x_1004:
        /* <DEDUP_REMOVED lines=21> */
.L_x_1008:
[----:B------:R-:W-:Y:S05]  /*b2f0*/  BSYNC B1 ;  /* 0x0000000000017941 */ /* 0x000fea0003800000 */
.L_x_1007:
[----:B------:R-:W-:Y:S01]  /*b300*/  LEA R3, R0, 0x3b800000, 0x17 ;  /* 0x3b80000000037811 */ /* 0x000fe200078eb8ff */
[----:B------:R-:W-:-:S05]  /*b310*/  IMAD.SHL.U32 R0, R2, 0x100000, RZ ;  /* 0x0010000002007824 */ /* 0x000fca00078e00ff */
[----:B------:R-:W-:Y:S02]  /*b320*/  LOP3.LUT R0, R3, R0, R4, 0xfe, !PT ;  /* 0x0000000003007212 */ /* 0x000fe400078efe04 */
.L_x_1006:
[----:B------:R-:W-:Y:S05]  /*b330*/  BSYNC B0 ;  /* 0x0000000000007941 */ /* 0x000fea0003800000 */
.L_x_1005:
[----:B------:R-:W-:-:S04]  /*b340*/  FMUL.FTZ R0, R0, 1 ;  /* 0x3f80000000007820 */ /* 0x000fc80000410000 */
[----:B------:R0:W2:Y:S01]  /*b350*/  F2F.F64.F32 R24, R0 ;  /* 0x0000000000187310 */ /* 0x0000a20000201800 */
[----:B------:R-:W-:Y:S05]  /*b360*/  BRA `(.L_x_990) ;  /* 0x0000049000007947 */ /* 0x000fea0003800000 */
.L_x_1003:
        /* <DEDUP_REMOVED lines=21> */
.L_x_1012:
[----:B------:R-:W-:Y:S05]  /*b4c0*/  BSYNC B1 ;  /* 0x0000000000017941 */ /* 0x000fea0003800000 */
.L_x_1011:
[----:B------:R-:W-:Y:S01]  /*b4d0*/  LEA R3, R0, 0x37800000, 0x17 ;  /* 0x3780000000037811 */ /* 0x000fe200078eb8ff */
[----:B------:R-:W-:-:S05]  /*b4e0*/  IMAD.SHL.U32 R0, R2, 0x200000, RZ ;  /* 0x0020000002007824 */ /* 0x000fca00078e00ff */
[----:B------:R-:W-:Y:S02]  /*b4f0*/  LOP3.LUT R0, R3, R0, R4, 0xfe, !PT ;  /* 0x0000000003007212 */ /* 0x000fe400078efe04 */
.L_x_1010:
[----:B------:R-:W-:Y:S05]  /*b500*/  BSYNC B0 ;  /* 0x0000000000007941 */ /* 0x000fea0003800000 */
.L_x_1009:
[----:B------:R-:W-:-:S04]  /*b510*/  FMUL.FTZ R0, R0, 1 ;  /* 0x3f80000000007820 */ /* 0x000fc80000410000 */
[----:B------:R0:W2:Y:S01]  /*b520*/  F2F.F64.F32 R24, R0 ;  /* 0x0000000000187310 */ /* 0x0000a20000201800 */
[----:B------:R-:W-:Y:S05]  /*b530*/  BRA `(.L_x_990) ;  /* 0x000002c000007947 */ /* 0x000fea0003800000 */
.L_x_1002:
        /* <DEDUP_REMOVED lines=14> */
.L_x_1016:
[----:B------:R-:W-:Y:S05]  /*b620*/  BSYNC B0 ;  /* 0x0000000000007941 */ /* 0x000fea0003800000 */
.L_x_1015:
[----:B------:R-:W-:-:S04]  /*b630*/  FMUL.FTZ R0, R0, 1 ;  /* 0x3f80000000007820 */ /* 0x000fc80000410000 */
[----:B------:R0:W2:Y:S01]  /*b640*/  F2F.F64.F32 R24, R0 ;  /* 0x0000000000187310 */ /* 0x0000a20000201800 */
[----:B------:R-:W-:Y:S05]  /*b650*/  BRA `(.L_x_990) ;  /* 0x000001a000007947 */ /* 0x000fea0003800000 */
.L_x_989:
        /* <DEDUP_REMOVED lines=21> */
.L_x_1014:
[----:B------:R-:W2:Y:S02]  /*b7b0*/  LDG.E.64 R24, [R2.64] ;  /* 0x0000002402187981 */ /* 0x000ea4000c1e1b00 */
[----:B--2---:R-:W0:Y:S01]  /*b7c0*/  I2F.F64.U64 R24, R24 ;  /* 0x0000001800187312 */ /* 0x004e220000301800 */
[----:B------:R-:W-:Y:S05]  /*b7d0*/  BRA `(.L_x_990) ;  /* 0x0000002000007947 */ /* 0x000fea0003800000 */
.L_x_1013:
[----:B------:R-:W2:Y:S02]  /*b7e0*/  LDG.E R2, [R2.64] ;  /* 0x0000002402027981 */ /* 0x000ea4000c1e1900 */
[----:B--2---:R0:W2:Y:S02]  /*b7f0*/  I2F.F64.U32 R24, R2 ;  /* 0x0000000200187312 */ /* 0x0040a40000201800 */
.L_x_990:
        /* <DEDUP_REMOVED lines=18> */
.L_x_1018:
[----:B------:R0:W2:Y:S01]  /*b920*/  DMUL R2, RZ, R24 ;  /* 0x00000018ff027228 */ /* 0x0000a20000000000 */
[----:B------:R-:W-:-:S05]  /*b930*/  IMAD.MOV.U32 R8, RZ, RZ, RZ ;  /* 0x000000ffff087224 */ /* 0x000fca00078e00ff */
.L_x_1019:
[----:B------:R-:W-:Y:S05]  /*b940*/  BSYNC B0 ;  /* 0x0000000000007941 */ /* 0x000fea0003800000 */
.L_x_1017:
        /* <DEDUP_REMOVED lines=42> */
.L_x_1021:
[----:B0-----:R0:W2:Y:S01]  /*bbf0*/  DMUL R2, RZ, R24 ;  /* 0x00000018ff027228 */ /* 0x0010a20000000000 */
[----:B------:R-:W-:-:S05]  /*bc00*/  IMAD.MOV.U32 R6, RZ, RZ, RZ ;  /* 0x000000ffff067224 */ /* 0x000fca00078e00ff */
.L_x_1022:
[----:B------:R-:W-:Y:S05]  /*bc10*/  BSYNC B0 ;  /* 0x0000000000007941 */ /* 0x000fea0003800000 */
.L_x_1020:
        /* <DEDUP_REMOVED lines=38> */
.L_x_1026:
[----:B-1----:R-:W0:Y:S02]  /*be80*/  F2I.S64.F64.TRUNC R4, R4 ;  /* 0x0000000400047311 */ /* 0x002e24000030d900 */
[----:B0-----:R-:W-:-:S05]  /*be90*/  IMAD.MOV.U32 R3, RZ, RZ, R4 ;  /* 0x000000ffff037224 */ /* 0x001fca00078e0004 */
[----:B------:R0:W-:Y:S01]  /*bea0*/  STG.E.U8 [R18.64], R3 ;  /* 0x0000000312007986 */ /* 0x0001e2000c101124 */
[----:B------:R-:W-:Y:S05]  /*beb0*/  BRA `(.L_x_1028) ;  /* 0x00000f1000007947 */ /* 0x000fea0003800000 */
.L_x_1025:
        /* <DEDUP_REMOVED lines=9> */
.L_x_1030:
[----:B-1----:R-:W0:Y:S02]  /*bf50*/  F2I.F64.TRUNC R5, R4 ;  /* 0x0000000400057311 */ /* 0x002e24000030d100 */
[----:B0-----:R0:W-:Y:S01]  /*bf60*/  STG.E [R18.64], R5 ;  /* 0x0000000512007986 */ /* 0x0011e2000c101924 */
[----:B------:R-:W-:Y:S05]  /*bf70*/  BRA `(.L_x_1028) ;  /* 0x00000e5000007947 */ /* 0x000fea0003800000 */
.L_x_1029:
[----:B-1----:R-:W0:Y:S02]  /*bf80*/  F2I.F64.TRUNC R5, R4 ;  /* 0x0000000400057311 */ /* 0x002e24000030d100 */
[----:B0-----:R0:W-:Y:S01]  /*bf90*/  STG.E.U16 [R18.64], R5 ;  /* 0x0000000512007986 */ /* 0x0011e2000c101524 */
[----:B------:R-:W-:Y:S05]  /*bfa0*/  BRA `(.L_x_1028) ;  /* 0x00000e2000007947 */ /* 0x000fea0003800000 */
.L_x_1024:
        /* <DEDUP_REMOVED lines=11> */
.L_x_1032:
[----:B-1----:R-:W0:Y:S01]  /*c060*/  F2F.F32.F64 R0, R4 ;  /* 0x0000000400007310 */ /* 0x002e220000301000 */
[----:B------:R-:W0:-:S14]  /*c070*/  DSETP.GEU.AND P0, PT, |R4|, c[0x2][0x20], PT ;  /* 0x008008000400762a */ /* 0x000e1c0003f0e200 */
[----:B0-----:R-:W-:-:S05]  /*c080*/  @!P0 FMUL R0, R0, 1.175494350822287508e-38 ;  /* 0x0080000000008820 */ /* 0x001fca0000400000 */
[----:B------:R-:W-:-:S05]  /*c090*/  F2FP.PACK_AB R0, RZ, R0 ;  /* 0x00000000ff00723e */ /* 0x000fca00000000ff */
[----:B------:R0:W-:Y:S01]  /*c0a0*/  STG.E.U16 [R18.64], R0 ;  /* 0x0000000012007986 */ /* 0x0001e2000c101524 */
[----:B------:R-:W-:Y:S05]  /*c0b0*/  BRA `(.L_x_1028) ;  /* 0x00000d1000007947 */ /* 0x000fea0003800000 */
.L_x_1031:
        /* <DEDUP_REMOVED lines=14> */
.L_x_1034:
        /* <DEDUP_REMOVED lines=9> */
.L_x_1033:
[----:B-1----:R0:W-:Y:S01]  /*c230*/  STG.E.64 [R18.64], R4 ;  /* 0x0000000412007986 */ /* 0x0021e2000c101b24 */
[----:B------:R-:W-:Y:S05]  /*c240*/  BRA `(.L_x_1028) ;  /* 0x00000b8000007947 */ /* 0x000fea0003800000 */
.L_x_1023:
        /* <DEDUP_REMOVED lines=13> */
.L_x_1037:
[----:B-1----:R0:W-:Y:S01]  /*c320*/  STG.E.128 [R18.64], R4 ;  /* 0x0000000412007986 */ /* 0x0021e2000c101d24 */
[----:B------:R-:W-:Y:S05]  /*c330*/  BRA `(.L_x_1028) ;  /* 0x00000a9000007947 */ /* 0x000fea0003800000 */
.L_x_1036:
        /* <DEDUP_REMOVED lines=23> */
.L_x_1041:
[----:B------:R-:W-:Y:S05]  /*c4b0*/  BSYNC B0 ;  /* 0x0000000000007941 */ /* 0x000fea0003800000 */
.L_x_1040:
[----:B------:R-:W-:-:S05]  /*c4c0*/  LOP3.LUT R3, R0, R3, RZ, 0xfc, !PT ;  /* 0x0000000300037212 */ /* 0x000fca00078efcff */
[----:B------:R0:W-:Y:S01]  /*c4d0*/  STG.E.U8 [R18.64], R3 ;  /* 0x0000000312007986 */ /* 0x0001e2000c101124 */
[----:B------:R-:W-:Y:S05]  /*c4e0*/  BRA `(.L_x_1028) ;  /* 0x000008e000007947 */ /* 0x000fea0003800000 */
.L_x_1039:
        /* <DEDUP_REMOVED lines=15> */
.L_x_1043:
[----:B------:R-:W-:Y:S01]  /*c5e0*/  IMAD.MOV.U32 R0, RZ, RZ, 0x7f ;  /* 0x0000007fff007424 */ /* 0x000fe200078e00ff */
[----:B------:R-:W-:-:S04]  /*c5f0*/  ISETP.GT.U32.AND P0, PT, R2, 0x7f800000, PT ;  /* 0x7f8000000200780c */ /* 0x000fc80003f04070 */
[----:B------:R-:W-:-:S04]  /*c600*/  SEL R0, R0, 0x7c, P0 ;  /* 0x0000007c00007807 */ /* 0x000fc80000000000 */
.L_x_1044:
[----:B------:R-:W-:Y:S05]  /*c610*/  BSYNC B0 ;  /* 0x0000000000007941 */ /* 0x000fea0003800000 */
.L_x_1042:
[----:B------:R-:W-:-:S04]  /*c620*/  LOP3.LUT R2, R3, 0x80000000, RZ, 0xc0, !PT ;  /* 0x8000000003027812 */ /* 0x000fc800078ec0ff */
[----:B------:R-:W-:-:S04]  /*c630*/  SHF.R.U32.HI R3, RZ, 0x18, R2 ;  /* 0x00000018ff037819 */ /* 0x000fc80000011602 */
[----:B------:R-:W-:-:S05]  /*c640*/  LOP3.LUT R3, R0, R3, RZ, 0xfc, !PT ;  /* 0x0000000300037212 */ /* 0x000fca00078efcff */
[----:B------:R0:W-:Y:S01]  /*c650*/  STG.E.U8 [R18.64], R3 ;  /* 0x0000000312007986 */ /* 0x0001e2000c101124 */
[----:B------:R-:W-:Y:S05]  /*c660*/  BRA `(.L_x_1028) ;  /* 0x0000076000007947 */ /* 0x000fea0003800000 */
.L_x_1038:
[----:B-1----:R-:W0:Y:S01]  /*c670*/  F2F.F32.F64 R0, R4 ;  /* 0x0000000400007310 */ /* 0x002e220000301000 */
[----:B------:R-:W0:-:S14]  /*c680*/  DSETP.GEU.AND P0, PT, |R4|, c[0x2][0x20], PT ;  /* 0x008008000400762a */ /* 0x000e1c0003f0e200 */
[----:B0-----:R-:W-:-:S05]  /*c690*/  @!P0 FMUL R0, R0, 1.175494350822287508e-38 ;  /* 0x0080000000008820 */ /* 0x001fca0000400000 */
[----:B------:R-:W-:-:S05]  /*c6a0*/  F2FP.BF16.PACK_AB R0, RZ, R0 ;  /* 0x00000000ff00723e */ /* 0x000fca00000010ff */
[----:B------:R0:W-:Y:S01]  /*c6b0*/  STG.E.U16 [R18.64], R0 ;  /* 0x0000000012007986 */ /* 0x0001e2000c101524 */
[----:B------:R-:W-:Y:S05]  /*c6c0*/  BRA `(.L_x_1028) ;  /* 0x0000070000007947 */ /* 0x000fea0003800000 */
.L_x_1035:
        /* <DEDUP_REMOVED lines=11> */
.L_x_1047:
        /* <DEDUP_REMOVED lines=19> */
.L_x_1050:
[----:B------:R-:W-:-:S04]  /*c8b0*/  LOP3.LUT R2, R3, 0x80000000, RZ, 0xc0, !PT ;  /* 0x8000000003027812 */ /* 0x000fc800078ec0ff */
[----:B------:R-:W-:-:S04]  /*c8c0*/  SHF.R.U32.HI R3, RZ, 0x18, R2 ;  /* 0x00000018ff037819 */ /* 0x000fc80000011602 */
[----:B------:R-:W-:-:S04]  /*c8d0*/  LOP3.LUT R0, R0, R3, RZ, 0xfc, !PT ;  /* 0x0000000300007212 */ /* 0x000fc800078efcff */
[----:B------:R-:W-:Y:S02]  /*c8e0*/  PRMT R9, R0, 0x7610, R9 ;  /* 0x0000761000097816 */ /* 0x000fe40000000009 */
.L_x_1049:
[----:B------:R-:W-:Y:S05]  /*c8f0*/  BSYNC B0 ;  /* 0x0000000000007941 */ /* 0x000fea0003800000 */
.L_x_1048:
[----:B------:R0:W-:Y:S01]  /*c900*/  STG.E.U8 [R18.64], R9 ;  /* 0x0000000912007986 */ /* 0x0001e2000c101124 */
[----:B------:R-:W-:Y:S05]  /*c910*/  BRA `(.L_x_1028) ;  /* 0x000004b000007947 */ /* 0x000fea0003800000 */
.L_x_1046:
        /* <DEDUP_REMOVED lines=19> */
.L_x_1053:
[----:B------:R-:W-:-:S04]  /*ca50*/  LOP3.LUT R2, R3, 0x80000000, RZ, 0xc0, !PT ;  /* 0x8000000003027812 */ /* 0x000fc800078ec0ff */
[----:B------:R-:W-:-:S04]  /*ca60*/  SHF.R.U32.HI R3, RZ, 0x18, R2 ;  /* 0x00000018ff037819 */ /* 0x000fc80000011602 */
[----:B------:R-:W-:-:S04]  /*ca70*/  LOP3.LUT R0, R0, R3, RZ, 0xfc, !PT ;  /* 0x0000000300007212 */ /* 0x000fc800078efcff */
[----:B------:R-:W-:Y:S02]  /*ca80*/  PRMT R9, R0, 0x7610, R9 ;  /* 0x0000761000097816 */ /* 0x000fe40000000009 */
.L_x_1052:
[----:B------:R-:W-:Y:S05]  /*ca90*/  BSYNC B0 ;  /* 0x0000000000007941 */ /* 0x000fea0003800000 */
.L_x_1051:
[----:B------:R0:W-:Y:S01]  /*caa0*/  STG.E.U8 [R18.64], R9 ;  /* 0x0000000912007986 */ /* 0x0001e2000c101124 */
[----:B------:R-:W-:Y:S05]  /*cab0*/  BRA `(.L_x_1028) ;  /* 0x0000031000007947 */ /* 0x000fea0003800000 */
.L_x_1045:
        /* <DEDUP_REMOVED lines=24> */
.L_x_1027:
        /* <DEDUP_REMOVED lines=20> */
.L_x_1055:
[----:B-1----:R-:W0:Y:S02]  /*cd80*/  F2I.U64.F64.TRUNC R4, R4 ;  /* 0x0000000400047311 */ /* 0x002e24000030d800 */
[----:B0-----:R0:W-:Y:S01]  /*cd90*/  STG.E.64 [R18.64], R4 ;  /* 0x0000000412007986 */ /* 0x0011e2000c101b24 */
[----:B------:R-:W-:Y:S05]  /*cda0*/  BRA `(.L_x_1028) ;  /* 0x0000002000007947 */ /* 0x000fea0003800000 */
.L_x_1054:
[----:B-1----:R-:W0:Y:S02]  /*cdb0*/  F2I.U32.F64.TRUNC R5, R4 ;  /* 0x0000000400057311 */ /* 0x002e24000030d000 */
[----:B0-----:R0:W-:Y:S02]  /*cdc0*/  STG.E [R18.64], R5 ;  /* 0x0000000512007986 */ /* 0x0011e4000c101924 */
.L_x_1028:
[----:B------:R-:W-:Y:S02]  /*cdd0*/  IADD3 R23, R23, 0x80, RZ ;  /* 0x0000008017177810 */ /* 0x000fe40007ffe0ff */
.L_x_847:
[----:B------:R-:W-:Y:S05]  /*cde0*/  BSYNC B6 ;  /* 0x0000000000067941 */ /* 0x000fea0003800000 */
.L_x_846:
[----:B------:R-:W-:-:S13]  /*cdf0*/  ISETP.GE.AND P0, PT, R23, c[0x0][0x160], PT ;  /* 0x0000580017007a0c */ /* 0x000fda0003f06270 */
[----:B------:R-:W-:Y:S05]  /*ce00*/  @P0 EXIT ;  /* 0x000000000000094d */ /* 0x000fea0003800000 */
[----:B------:R-:W-:Y:S01]  /*ce10*/  ISETP.NE.AND P0, PT, RZ, c[0x0][0x168], PT ;  /* 0x00005a00ff007a0c */ /* 0x000fe20003f05270 */
[----:B------:R-:W-:Y:S02]  /*ce20*/  IMAD.MOV.U32 R22, RZ, RZ, RZ ;  /* 0x000000ffff167224 */ /* 0x000fe400078e00ff */
[----:B01----:R-:W-:Y:S02]  /*ce30*/  IMAD.MOV.U32 R0, RZ, RZ, RZ ;  /* 0x000000ffff007224 */ /* 0x003fe400078e00ff */
        /* <DEDUP_REMOVED lines=252> */
.L_x_1056:
        /* <DEDUP_REMOVED lines=19> */
.L_x_1060:
[----:B------:R-:W2:Y:S02]  /*df30*/  LDG.E.U8 R2, [R2.64] ;  /* 0x0000002402027981 */ /* 0x000ea4000c1e1100 */
[----:B--2---:R0:W1:Y:S01]  /*df40*/  I2F.F64.U16 R18, R2 ;  /* 0x0000000200127312 */ /* 0x0040620000101800 */
[----:B------:R-:W-:Y:S05]  /*df50*/  BRA `(.L_x_1062) ;  /* 0x00000df000007947 */ /* 0x000fea0003800000 */
.L_x_1059:
        /* <DEDUP_REMOVED lines=9> */
.L_x_1064:
[----:B------:R-:W2:Y:S02]  /*dff0*/  LDG.E R2, [R2.64] ;  /* 0x0000002402027981 */ /* 0x000ea4000c1e1900 */
[----:B--2---:R0:W1:Y:S01]  /*e000*/  I2F.F64 R18, R2 ;  /* 0x0000000200127312 */ /* 0x0040620000201c00 */
[----:B------:R-:W-:Y:S05]  /*e010*/  BRA `(.L_x_1062) ;  /* 0x00000d3000007947 */ /* 0x000fea0003800000 */
.L_x_1063:
[----:B------:R-:W2:Y:S02]  /*e020*/  LDG.E.U16 R2, [R2.64] ;  /* 0x0000002402027981 */ /* 0x000ea4000c1e1500 */
[----:B--2---:R0:W1:Y:S01]  /*e030*/  I2F.F64.S16 R18, R2 ;  /* 0x0000000200127312 */ /* 0x0040620000101c00 */
[----:B------:R-:W-:Y:S05]  /*e040*/  BRA `(.L_x_1062) ;  /* 0x00000d0000007947 */ /* 0x000fea0003800000 */
.L_x_1058:
        /* <DEDUP_REMOVED lines=10> */
.L_x_1066:
[----:B------:R-:W2:Y:S02]  /*e0f0*/  LDG.E.U16 R0, [R2.64] ;  /* 0x0000002402007981 */ /* 0x000ea4000c1e1500 */
[----:B--2---:R-:W-:-:S05]  /*e100*/  HADD2.F32 R0, -RZ, R0.H0_H0 ;  /* 0x20000000ff007230 */ /* 0x004fca0000004100 */
[----:B------:R-:W-:-:S04]  /*e110*/  FMUL.FTZ R0, R0, 1 ;  /* 0x3f80000000007820 */ /* 0x000fc80000410000 */
[----:B------:R0:W1:Y:S01]  /*e120*/  F2F.F64.F32 R18, R0 ;  /* 0x0000000000127310 */ /* 0x0000620000201800 */
[----:B------:R-:W-:Y:S05]  /*e130*/  BRA `(.L_x_1062) ;  /* 0x00000c1000007947 */ /* 0x000fea0003800000 */
.L_x_1065:
        /* <DEDUP_REMOVED lines=10> */
.L_x_1068:
[----:B------:R-:W2:Y:S02]  /*e1e0*/  LDG.E.U16 R2, [R2.64] ;  /* 0x0000002402027981 */ /* 0x000ea4000c1e1500 */
[----:B--2---:R-:W-:-:S05]  /*e1f0*/  HADD2.F32 R0, -RZ, R2.H0_H0 ;  /* 0x20000002ff007230 */ /* 0x004fca0000004100 */
[----:B------:R-:W-:-:S04]  /*e200*/  FMUL.FTZ R0, R0, 1 ;  /* 0x3f80000000007820 */ /* 0x000fc80000410000 */
[----:B------:R0:W1:Y:S01]  /*e210*/  F2F.F64.F32 R18, R0 ;  /* 0x0000000000127310 */ /* 0x0000620000201800 */
[----:B------:R-:W-:Y:S05]  /*e220*/  BRA `(.L_x_1062) ;  /* 0x00000b2000007947 */ /* 0x000fea0003800000 */
.L_x_1067:
[----:B------:R0:W5:Y:S01]  /*e230*/  LDG.E.64 R18, [R2.64] ;  /* 0x0000002402127981 */ /* 0x000162000c1e1b00 */
[----:B------:R-:W-:Y:S05]  /*e240*/  BRA `(.L_x_1062) ;  /* 0x00000b0000007947 */ /* 0x000fea0003800000 */
.L_x_1057:
        /* <DEDUP_REMOVED lines=13> */
.L_x_1071:
[----:B------:R0:W5:Y:S01]  /*e320*/  LDG.E.64 R18, [R2.64] ;  /* 0x0000002402127981 */ /* 0x000162000c1e1b00 */
[----:B------:R-:W-:Y:S05]  /*e330*/  BRA `(.L_x_1062) ;  /* 0x00000a1000007947 */ /* 0x000fea0003800000 */
.L_x_1070:
        /* <DEDUP_REMOVED lines=28> */
.L_x_1073:
        /* <DEDUP_REMOVED lines=15> */
.L_x_1072:
[----:B------:R-:W2:Y:S02]  /*e5f0*/  LDG.E.U16 R0, [R2.64] ;  /* 0x0000002402007981 */ /* 0x000ea4000c1e1500 */
[----:B--2---:R-:W-:-:S05]  /*e600*/  PRMT R0, RZ, 0x5410, R0 ;  /* 0x00005410ff007816 */ /* 0x004fca0000000000 */
[----:B------:R-:W-:-:S04]  /*e610*/  FMUL.FTZ R0, R0, 1 ;  /* 0x3f80000000007820 */ /* 0x000fc80000410000 */
[----:B------:R0:W1:Y:S01]  /*e620*/  F2F.F64.F32 R18, R0 ;  /* 0x0000000000127310 */ /* 0x0000620000201800 */
[----:B------:R-:W-:Y:S05]  /*e630*/  BRA `(.L_x_1062) ;  /* 0x0000071000007947 */ /* 0x000fea0003800000 */
.L_x_1069:
        /* <DEDUP_REMOVED lines=11> */
.L_x_1076:
        /* <DEDUP_REMOVED lines=21> */
.L_x_1080:
[----:B------:R-:W-:Y:S05]  /*e840*/  BSYNC B1 ;  /* 0x0000000000017941 */ /* 0x000fea0003800000 */
.L_x_1079:
[----:B------:R-:W-:Y:S01]  /*e850*/  LEA R3, R0, 0x3b800000, 0x17 ;  /* 0x3b80000000037811 */ /* 0x000fe200078eb8ff */
[----:B------:R-:W-:-:S05]  /*e860*/  IMAD.SHL.U32 R0, R2, 0x100000, RZ ;  /* 0x0010000002007824 */ /* 0x000fca00078e00ff */
[----:B------:R-:W-:Y:S02]  /*e870*/  LOP3.LUT R0, R3, R0, R4, 0xfe, !PT ;  /* 0x0000000003007212 */ /* 0x000fe400078efe04 */
.L_x_1078:
[----:B------:R-:W-:Y:S05]  /*e880*/  BSYNC B0 ;  /* 0x0000000000007941 */ /* 0x000fea0003800000 */
.L_x_1077:
[----:B------:R-:W-:-:S04]  /*e890*/  FMUL.FTZ R0, R0, 1 ;  /* 0x3f80000000007820 */ /* 0x000fc80000410000 */
[----:B------:R0:W1:Y:S01]  /*e8a0*/  F2F.F64.F32 R18, R0 ;  /* 0x0000000000127310 */ /* 0x0000620000201800 */
[----:B------:R-:W-:Y:S05]  /*e8b0*/  BRA `(.L_x_1062) ;  /* 0x0000049000007947 */ /* 0x000fea0003800000 */
.L_x_1075:
        /* <DEDUP_REMOVED lines=21> */
.L_x_1084:
[----:B------:R-:W-:Y:S05]  /*ea10*/  BSYNC B1 ;  /* 0x0000000000017941 */ /* 0x000fea0003800000 */
.L_x_1083:
[----:B------:R-:W-:Y:S01]  /*ea20*/  LEA R3, R0, 0x37800000, 0x17 ;  /* 0x3780000000037811 */ /* 0x000fe200078eb8ff */
[----:B------:R-:W-:-:S05]  /*ea30*/  IMAD.SHL.U32 R0, R2, 0x200000, RZ ;  /* 0x0020000002007824 */ /* 0x000fca00078e00ff */
[----:B------:R-:W-:Y:S02]  /*ea40*/  LOP3.LUT R0, R3, R0, R4, 0xfe, !PT ;  /* 0x0000000003007212 */ /* 0x000fe400078efe04 */
.L_x_1082:
[----:B------:R-:W-:Y:S05]  /*ea50*/  BSYNC B0 ;  /* 0x0000000000007941 */ /* 0x000fea0003800000 */
.L_x_1081:
[----:B------:R-:W-:-:S04]  /*ea60*/  FMUL.FTZ R0, R0, 1 ;  /* 0x3f80000000007820 */ /* 0x000fc80000410000 */
[----:B------:R0:W1:Y:S01]  /*ea70*/  F2F.F64.F32 R18, R0 ;  /* 0x0000000000127310 */ /* 0x0000620000201800 */
[----:B------:R-:W-:Y:S05]  /*ea80*/  BRA `(.L_x_1062) ;  /* 0x000002c000007947 */ /* 0x000fea0003800000 */
.L_x_1074:
        /* <DEDUP_REMOVED lines=14> */
.L_x_1088:
[----:B------:R-:W-:Y:S05]  /*eb70*/  BSYNC B0 ;  /* 0x0000000000007941 */ /* 0x000fea0003800000 */
.L_x_1087:
[----:B------:R-:W-:-:S04]  /*eb80*/  FMUL.FTZ R0, R0, 1 ;  /* 0x3f80000000007820 */ /* 0x000fc80000410000 */
[----:B------:R0:W1:Y:S01]  /*eb90*/  F2F.F64.F32 R18, R0 ;  /* 0x0000000000127310 */ /* 0x0000620000201800 */
[----:B------:R-:W-:Y:S05]  /*eba0*/  BRA `(.L_x_1062) ;  /* 0x000001a000007947 */ /* 0x000fea0003800000 */
.L_x_1061:
        /* <DEDUP_REMOVED lines=21> */
.L_x_1086:
[----:B------:R-:W2:Y:S02]  /*ed00*/  LDG.E.64 R18, [R2.64] ;  /* 0x0000002402127981 */ /* 0x000ea4000c1e1b00 */
[----:B--2---:R-:W0:Y:S01]  /*ed10*/  I2F.F64.U64 R18, R18 ;  /* 0x0000001200127312 */ /* 0x004e220000301800 */
[----:B------:R-:W-:Y:S05]  /*ed20*/  BRA `(.L_x_1062) ;  /* 0x0000002000007947 */ /* 0x000fea0003800000 */
.L_x_1085:
[----:B------:R-:W2:Y:S02]  /*ed30*/  LDG.E R2, [R2.64] ;  /* 0x0000002402027981 */ /* 0x000ea4000c1e1900 */
[----:B--2---:R0:W1:Y:S02]  /*ed40*/  I2F.F64.U32 R18, R2 ;  /* 0x0000000200127312 */ /* 0x0040640000201800 */
.L_x_1062:
        /* <DEDUP_REMOVED lines=17> */
.L_x_1092:
[----:B------:R-:W2:Y:S02]  /*ee60*/  LDG.E.U8 R22, [R22.64] ;  /* 0x0000002416167981 */ /* 0x000ea4000c1e1100 */
[----:B--2---:R0:W2:Y:S01]  /*ee70*/  I2F.F64.U16 R24, R22 ;  /* 0x0000001600187312 */ /* 0x0040a20000101800 */
[----:B------:R-:W-:Y:S05]  /*ee80*/  BRA `(.L_x_1094) ;  /* 0x00000df000007947 */ /* 0x000fea0003800000 */
.L_x_1091:
        /* <DEDUP_REMOVED lines=9> */
.L_x_1096:
[----:B------:R-:W2:Y:S02]  /*ef20*/  LDG.E R22, [R22.64] ;  /* 0x0000002416167981 */ /* 0x000ea4000c1e1900 */
[----:B--2---:R0:W2:Y:S01]  /*ef30*/  I2F.F64 R24, R22 ;  /* 0x0000001600187312 */ /* 0x0040a20000201c00 */
[----:B------:R-:W-:Y:S05]  /*ef40*/  BRA `(.L_x_1094) ;  /* 0x00000d3000007947 */ /* 0x000fea0003800000 */
.L_x_1095:
[----:B------:R-:W2:Y:S02]  /*ef50*/  LDG.E.U16 R22, [R22.64] ;  /* 0x0000002416167981 */ /* 0x000ea4000c1e1500 */
[----:B--2---:R0:W2:Y:S01]  /*ef60*/  I2F.F64.S16 R24, R22 ;  /* 0x0000001600187312 */ /* 0x0040a20000101c00 */
[----:B------:R-:W-:Y:S05]  /*ef70*/  BRA `(.L_x_1094) ;  /* 0x00000d0000007947 */ /* 0x000fea0003800000 */
.L_x_1090:
        /* <DEDUP_REMOVED lines=10> */
.L_x_1098:
[----:B------:R-:W2:Y:S02]  /*f020*/  LDG.E.U16 R0, [R22.64] ;  /* 0x0000002416007981 */ /* 0x000ea4000c1e1500 */
[----:B--2---:R-:W-:-:S05]  /*f030*/  HADD2.F32 R0, -RZ, R0.H0_H0 ;  /* 0x20000000ff007230 */ /* 0x004fca0000004100 */
[----:B------:R-:W-:-:S04]  /*f040*/  FMUL.FTZ R0, R0, 1 ;  /* 0x3f80000000007820 */ /* 0x000fc80000410000 */
[----:B------:R0:W2:Y:S01]  /*f050*/  F2F.F64.F32 R24, R0 ;  /* 0x0000000000187310 */ /* 0x0000a20000201800 */
[----:B------:R-:W-:Y:S05]  /*f060*/  BRA `(.L_x_1094) ;  /* 0x00000c1000007947 */ /* 0x000fea0003800000 */
.L_x_1097:
        /* <DEDUP_REMOVED lines=10> */
.L_x_1100:
[----:B------:R-:W2:Y:S02]  /*f110*/  LDG.E.U16 R22, [R22.64] ;  /* 0x0000002416167981 */ /* 0x000ea4000c1e1500 */
[----:B--2---:R-:W-:-:S05]  /*f120*/  HADD2.F32 R0, -RZ, R22.H0_H0 ;  /* 0x20000016ff007230 */ /* 0x004fca0000004100 */
[----:B------:R-:W-:-:S04]  /*f130*/  FMUL.FTZ R0, R0, 1 ;  /* 0x3f80000000007820 */ /* 0x000fc80000410000 */
[----:B------:R0:W2:Y:S01]  /*f140*/  F2F.F64.F32 R24, R0 ;  /* 0x0000000000187310 */ /* 0x0000a20000201800 */
[----:B------:R-:W-:Y:S05]  /*f150*/  BRA `(.L_x_1094) ;  /* 0x00000b2000007947 */ /* 0x000fea0003800000 */
.L_x_1099:
[----:B------:R0:W5:Y:S01]  /*f160*/  LDG.E.64 R24, [R22.64] ;  /* 0x0000002416187981 */ /* 0x000162000c1e1b00 */
[----:B------:R-:W-:Y:S05]  /*f170*/  BRA `(.L_x_1094) ;  /* 0x00000b0000007947 */ /* 0x000fea0003800000 */
.L_x_1089:
        /* <DEDUP_REMOVED lines=13> */
.L_x_1103:
[----:B------:R0:W5:Y:S01]  /*f250*/  LDG.E.64 R24, [R22.64] ;  /* 0x0000002416187981 */ /* 0x000162000c1e1b00 */
[----:B------:R-:W-:Y:S05]  /*f260*/  BRA `(.L_x_1094) ;  /* 0x00000a1000007947 */ /* 0x000fea0003800000 */
.L_x_1102:
        /* <DEDUP_REMOVED lines=28> */
.L_x_1105:
[----:B------:R-:W2:Y:S02]  /*f430*/  LDG.E.U8 R3, [R22.64] ;  /* 0x0000002416037981 */ /* 0x000ea4000c1e1100 */
[----:B--2---:R-:W-:-:S05]  /*f440*/  IMAD.SHL.U32 R0, R3, 0x2000000, RZ ;  /* 0x0200000003007824 */ /* 0x004fca00078e00ff */
[----:B------:R-:W-:-:S13]  /*f450*/  ISETP.GE.U32.AND P0, PT, R0, 0x8000000, PT ;  /* 0x080000000000780c */ /* 0x000fda0003f06070 */
[C---:B------:R-:W-:Y:S02]  /*f460*/  @!P0 IMAD.SHL.U32 R0, R3.reuse, 0x100, RZ ;  /* 0x0000010003008824 */ /* 0x040fe400078e00ff */
[C---:B------:R-:W-:Y:S02]  /*f470*/  @P0 IMAD.SHL.U32 R2, R3.reuse, 0x200000, RZ ;  /* 0x0020000003020824 */ /* 0x040fe400078e00ff */
[----:B------:R-:W-:Y:S01]  /*f480*/  IMAD.SHL.U32 R3, R3, 0x1000000, RZ ;  /* 0x0100000003037824 */ /* 0x000fe200078e00ff */
        /* <DEDUP_REMOVED lines=9> */
.L_x_1104:
[----:B------:R-:W2:Y:S02]  /*f520*/  LDG.E.U16 R0, [R22.64] ;  /* 0x0000002416007981 */ /* 0x000ea4000c1e1500 */
[----:B--2---:R-:W-:-:S05]  /*f530*/  PRMT R0, RZ, 0x5410, R0 ;  /* 0x00005410ff007816 */ /* 0x004fca0000000000 */
[----:B------:R-:W-:-:S04]  /*f540*/  FMUL.FTZ R0, R0, 1 ;  /* 0x3f80000000007820 */ /* 0x000fc80000410000 */
[----:B------:R0:W2:Y:S01]  /*f550*/  F2F.F64.F32 R24, R0 ;  /* 0x0000000000187310 */ /* 0x0000a20000201800 */
[----:B------:R-:W-:Y:S05]  /*f560*/  BRA `(.L_x_1094) ;  /* 0x0000071000007947 */ /* 0x000fea0003800000 */
.L_x_1101:
        /* <DEDUP_REMOVED lines=11> */
.L_x_1108:
        /* <DEDUP_REMOVED lines=21> */
.L_x_1112:
[----:B------:R-:W-:Y:S05]  /*f770*/  BSYNC B1 ;  /* 0x0000000000017941 */ /* 0x000fea0003800000 */
.L_x_1111:
[----:B------:R-:W-:Y:S01]  /*f780*/  LEA R3, R0, 0x3b800000, 0x17 ;  /* 0x3b80000000037811 */ /* 0x000fe200078eb8ff */
[----:B------:R-:W-:-:S05]  /*f790*/  IMAD.SHL.U32 R0, R2, 0x100000, RZ ;  /* 0x0010000002007824 */ /* 0x000fca00078e00ff */
[----:B------:R-:W-:Y:S02]  /*f7a0*/  LOP3.LUT R0, R3, R0, R4, 0xfe, !PT ;  /* 0x0000000003007212 */ /* 0x000fe400078efe04 */
.L_x_1110:
[----:B------:R-:W-:Y:S05]  /*f7b0*/  BSYNC B0 ;  /* 0x0000000000007941 */ /* 0x000fea0003800000 */
.L_x_1109:
[----:B------:R-:W-:-:S04]  /*f7c0*/  FMUL.FTZ R0, R0, 1 ;  /* 0x3f80000000007820 */ /* 0x000fc80000410000 */
[----:B------:R0:W2:Y:S01]  /*f7d0*/  F2F.F64.F32 R24, R0 ;  /* 0x0000000000187310 */ /* 0x0000a20000201800 */
[----:B------:R-:W-:Y:S05]  /*f7e0*/  BRA `(.L_x_1094) ;  /* 0x0000049000007947 */ /* 0x000fea0003800000 */
.L_x_1107:
        /* <DEDUP_REMOVED lines=21> */
.L_x_1116:
[----:B------:R-:W-:Y:S05]  /*f940*/  BSYNC B1 ;  /* 0x0000000000017941 */ /* 0x000fea0003800000 */
.L_x_1115:
[----:B------:R-:W-:Y:S01]  /*f950*/  LEA R3, R0, 0x37800000, 0x17 ;  /* 0x3780000000037811 */ /* 0x000fe200078eb8ff */
[----:B------:R-:W-:-:S05]  /*f960*/  IMAD.SHL.U32 R0, R2, 0x200000, RZ ;  /* 0x0020000002007824 */ /* 0x000fca00078e00ff */
[----:B------:R-:W-:Y:S02]  /*f970*/  LOP3.LUT R0, R3, R0, R4, 0xfe, !PT ;  /* 0x0000000003007212 */ /* 0x000fe400078efe04 */
.L_x_1114:
[----:B------:R-:W-:Y:S05]  /*f980*/  BSYNC B0 ;  /* 0x0000000000007941 */ /* 0x000fea0003800000 */
.L_x_1113:
[----:B------:R-:W-:-:S04]  /*f990*/  FMUL.FTZ R0, R0, 1 ;  /* 0x3f80000000007820 */ /* 0x000fc80000410000 */
[----:B------:R0:W2:Y:S01]  /*f9a0*/  F2F.F64.F32 R24, R0 ;  /* 0x0000000000187310 */ /* 0x0000a20000201800 */
[----:B------:R-:W-:Y:S05]  /*f9b0*/  BRA `(.L_x_1094) ;  /* 0x000002c000007947 */ /* 0x000fea0003800000 */
.L_x_1106:
        /* <DEDUP_REMOVED lines=14> */
.L_x_1120:
[----:B------:R-:W-:Y:S05]  /*faa0*/  BSYNC B0 ;  /* 0x0000000000007941 */ /* 0x000fea0003800000 */
.L_x_1119:
[----:B------:R-:W-:-:S04]  /*fab0*/  FMUL.FTZ R0, R0, 1 ;  /* 0x3f80000000007820 */ /* 0x000fc80000410000 */
[----:B------:R0:W2:Y:S01]  /*fac0*/  F2F.F64.F32 R24, R0 ;  /* 0x0000000000187310 */ /* 0x0000a20000201800 */
[----:B------:R-:W-:Y:S05]  /*fad0*/  BRA `(.L_x_1094) ;  /* 0x000001a000007947 */ /* 0x000fea0003800000 */
.L_x_1093:
        /* <DEDUP_REMOVED lines=21> */
.L_x_1118:
[----:B------:R-:W2:Y:S02]  /*fc30*/  LDG.E.64 R24, [R22.64] ;  /* 0x0000002416187981 */ /* 0x000ea4000c1e1b00 */
[----:B--2---:R-:W0:Y:S01]  /*fc40*/  I2F.F64.U64 R24, R24 ;  /* 0x0000001800187312 */ /* 0x004e220000301800 */
[----:B------:R-:W-:Y:S05]  /*fc50*/  BRA `(.L_x_1094) ;  /* 0x0000002000007947 */ /* 0x000fea0003800000 */
.L_x_1117:
[----:B------:R-:W2:Y:S02]  /*fc60*/  LDG.E R22, [R22.64] ;  /* 0x0000002416167981 */ /* 0x000ea4000c1e1900 */
[----:B--2---:R0:W2:Y:S02]  /*fc70*/  I2F.F64.U32 R24, R22 ;  /* 0x0000001600187312 */ /* 0x0040a40000201800 */
.L_x_1094:
        /* <DEDUP_REMOVED lines=16> */
[----:B------:R-:W-:Y:S01]  /*fd80*/  IMAD.MOV.U32 R21, RZ, RZ, R11 ;  /* 0x000000ffff157224 */ /* 0x000fe200078e000b */
[----:B------:R-:W-:Y:S05]  /*fd90*/  BRA `(.L_x_1123) ;  /* 0x0000002000007947 */ /* 0x000fea0003800000 */
.L_x_1122:
[----:B------:R0:W2:Y:S01]  /*fda0*/  DMUL R20, RZ, R24 ;  /* 0x00000018ff147228 */ /* 0x0000a20000000000 */
[----:B------:R-:W-:-:S05]  /*fdb0*/  IMAD.MOV.U32 R8, RZ, RZ, RZ ;  /* 0x000000ffff087224 */ /* 0x000fca00078e00ff */
.L_x_1123:
[----:B------:R-:W-:Y:S05]  /*fdc0*/  BSYNC B0 ;  /* 0x0000000000007941 */ /* 0x000fea0003800000 */
.L_x_1121:
        /* <DEDUP_REMOVED lines=29> */
[----:B--2---:R-:W2:Y:S02]  /*ffa0*/  I2F.F64 R2, R6 ;  /* 0x0000000600027312 */ /* 0x004ea40000201c00 */
[----:B--2---:R-:W2:-:S06]  /*ffb0*/  DFMA R8, -R2, c[0x2][0x8], R24 ;  /* 0x0080020002087a2b */ /* 0x004e8c0000000118 */
[----:B--2---:R-:W2:-:S06]  /*ffc0*/  DFMA R8, -R2, c[0x2][0x10], R8 ;  /* 0x0080040002087a2b */ /* 0x004e8c0000000108 */
[----:B--2---:R2:W3:Y:S01]  /*ffd0*/  DFMA R2, -R2, c[0x2][0x18], R8 ;  /* 0x0080060002027a2b */ /* 0x0044e20000000108 */
[----:B------:R-:W-:Y:S05]  /*ffe0*/  @!P0 BRA `(.L_x_1126) ;  /* 0x000000a000008947 */ /* 0x000fea0003800000 */
[----:B------:R-:W-:Y:S01]  /*fff0*/  IMAD.MOV.U32 R0, RZ, RZ, R24 ;  /* 0x000000ffff007224 */ /* 0x000fe200078e0018 */
[----:B------:R-:W-:Y:S01]  /*10000*/  MOV R6, 0x10030 ;  /* 0x0001003000067802 */ /* 0x000fe20000000f00 */
[----:B------:R-:W-:-:S03]  /*10010*/  IMAD.MOV.U32 R7, RZ, RZ, R25 ;  /* 0x000000ffff077224 */ /* 0x000fc600078e0019 */
[----:B0123--:R-:W-:Y:S05]  /*10020*/  CALL.REL.NOINC `($_ZN2at6native18elementwise_kernelILi128ELi4EZNS0_15gpu_kernel_implIZZZNS0_54_GLOBAL__N__7dbc7496_16_ComplexKernel_cu_b2145a98_310717polar_kernel_cudaERNS_14TensorIteratorEENKUlvE_clEvENKUlvE_clEvEUlddE_EEvRNS_18TensorIteratorBaseERKT_EUliE_EEviT1_$__internal_trig_reduction_slowpathd) ;  /* 0x0000123000007944 */ /* 0x00ffea0003c00000 */
[----:B------:R-:W-:Y:S02]  /*10030*/  IMAD.MOV.U32 R6, RZ, RZ, R8 ;  /* 0x000000ffff067224 */ /* 0x000fe400078e0008 */
[----:B------:R-:W-:Y:S02]  /*10040*/  IMAD.MOV.U32 R2, RZ, RZ, R10 ;  /* 0x000000ffff027224 */ /* 0x000fe400078e000a */
[----:B------:R-:W-:Y:S01]  /*10050*/  IMAD.MOV.U32 R3, RZ, RZ, R11 ;  /* 0x000000ffff037224 */ /* 0x000fe200078e000b */
[----:B------:R-:W-:Y:S05]  /*10060*/  BRA `(.L_x_1126) ;  /* 0x0000002000007947 */ /* 0x000fea0003800000 */
.L_x_1125:
[----:B------:R2:W3:Y:S01]  /*10070*/  DMUL R2, RZ, R24 ;  /* 0x00000018ff027228 */ /* 0x0004e20000000000 */
[----:B------:R-:W-:-:S05]  /*10080*/  IMAD.MOV.U32 R6, RZ, RZ, RZ ;  /* 0x000000ffff067224 */ /* 0x000fca00078e00ff */
.L_x_1126:
[----:B------:R-:W-:Y:S05]  /*10090*/  BSYNC B0 ;  /* 0x0000000000007941 */ /* 0x000fea0003800000 */
.L_x_1124:
[----:B------:R-:W-:Y:S02]  /*100a0*/  IMAD.SHL.U32 R0, R6, 0x8, RZ ;  /* 0x0000000806007824 */ /* 0x000fe400078e00ff */
[----:B--2---:R-:W-:-:S03]  /*100b0*/  IMAD.MOV.U32 R25, RZ, RZ, 0x8 ;  /* 0x00000008ff197424 */ /* 0x004fc600078e00ff */
[----:B------:R-:W-:-:S05]  /*100c0*/  LOP3.LUT R0, R0, 0x8, RZ, 0xc0, !PT ;  /* 0x0000000800007812 */ /* 0x000fca00078ec0ff */
[----:B------:R-:W-:-:S05]  /*100d0*/  IMAD.WIDE.U32 R24, R0, R25, c[0x4][0x128] ;  /* 0x01004a0000187625 */ /* 0x000fca00078e0019 */
[----:B------:R-:W2:Y:S04]  /*100e0*/  LDG.E.128.CONSTANT R8, [R24.64] ;  /* 0x0000002418087981 */ /* 0x000ea8000c1e9d00 */
[----:B------:R-:W4:Y:S04]  /*100f0*/  LDG.E.128.CONSTANT R12, [R24.64+0x10] ;  /* 0x00001024180c7981 */ /* 0x000f28000c1e9d00 */
[----:B------:R-:W5:Y:S01]  /*10100*/  LDG.E.128.CONSTANT R20, [R24.64+0x20] ;  /* 0x0000202418147981 */ /* 0x000f62000c1e9d00 */
[----:B------:R-:W-:Y:S01]  /*10110*/  R2P PR, R6, 0x3 ;  /* 0x0000000306007804 */ /* 0x000fe20000000000 */
[----:B------:R-:W-:Y:S01]  /*10120*/  IMAD.MOV.U32 R26, RZ, RZ, 0x79785eba ;  /* 0x79785ebaff1a7424 */ /* 0x000fe200078e00ff */
[----:B---3--:R-:W2:Y:S01]  /*10130*/  DMUL R6, R2, R2 ;  /* 0x0000000202067228 */ /* 0x008ea20000000000 */
[----:B------:R-:W-:-:S03]  /*10140*/  IMAD.MOV.U32 R0, RZ, RZ, 0x3de5db65 ;  /* 0x3de5db65ff007424 */ /* 0x000fc600078e00ff */
[----:B------:R-:W-:Y:S02]  /*10150*/  FSEL R26, -R26, 4.2945490664224492434e-19, !P0 ;  /* 0x20fd81641a1a7808 */ /* 0x000fe40004000100 */
[----:B------:R-:W-:-:S06]  /*10160*/  FSEL R27, R0, -0.082518599927425384521, !P0 ;  /* 0xbda8ff83001b7808 */ /* 0x000fcc0004000000 */
[----:B--2---:R-:W2:-:S06]  /*10170*/  DFMA R8, R6, R26, R8 ;  /* 0x0000001a0608722b */ /* 0x004e8c0000000008 */
[C---:B--2---:R2:W4:Y:S02]  /*10180*/  DFMA R8, R6.reuse, R8, R10 ;  /* 0x000000080608722b */ /* 0x044524000000000a */
[----:B--2---:R-:W2:Y:S04]  /*10190*/  LDC.U8 R10, c[0x0][0x3e1] ;  /* 0x0000f840ff0a7b82 */ /* 0x004ea80000000000 */
[----:B----4-:R-:W3:-:S06]  /*101a0*/  DFMA R8, R6, R8, R12 ;  /* 0x000000080608722b */ /* 0x010ecc000000000c */
[----:B---3--:R-:W5:-:S06]  /*101b0*/  DFMA R8, R6, R8, R14 ;  /* 0x000000080608722b */ /* 0x008f4c000000000e */
[----:B-----5:R-:W3:-:S06]  /*101c0*/  DFMA R8, R6, R8, R20 ;  /* 0x000000080608722b */ /* 0x020ecc0000000014 */
[----:B---3--:R-:W3:Y:S01]  /*101d0*/  DFMA R8, R6, R8, R22 ;  /* 0x000000080608722b */ /* 0x008ee20000000016 */
[----:B--2---:R-:W-:-:S05]  /*101e0*/  PRMT R0, R10, 0x9910, RZ ;  /* 0x000099100a007816 */ /* 0x004fca00000000ff */
[----:B---3--:R-:W-:-:S04]  /*101f0*/  DFMA R2, R8, R2, R2 ;  /* 0x000000020802722b */ /* 0x008fc80000000002 */
        /* <DEDUP_REMOVED lines=14> */
[----:B-1----:R-:W-:Y:S01]  /*102e0*/  STG.E.U8 [R16.64], R5 ;  /* 0x0000000510007986 */ /* 0x002fe2000c101124 */
[----:B------:R-:W-:Y:S05]  /*102f0*/  EXIT ;  /* 0x000000000000794d */ /* 0x000fea0003800000 */
.L_x_1130:
[----:B-1----:R-:W1:Y:S02]  /*10300*/  F2I.S64.F64.TRUNC R4, R4 ;  /* 0x0000000400047311 */ /* 0x002e64000030d900 */
[----:B-1----:R-:W-:-:S05]  /*10310*/  IMAD.MOV.U32 R3, RZ, RZ, R4 ;  /* 0x000000ffff037224 */ /* 0x002fca00078e0004 */
[----:B------:R-:W-:Y:S01]  /*10320*/  STG.E.U8 [R16.64], R3 ;  /* 0x0000000310007986 */ /* 0x000fe2000c101124 */
[----:B------:R-:W-:Y:S05]  /*10330*/  EXIT ;  /* 0x000000000000794d */ /* 0x000fea0003800000 */
.L_x_1129:
[----:B------:R-:W-:-:S13]  /*10340*/  ISETP.NE.AND P0, PT, R0, 0x2, PT ;  /* 0x000000020000780c */ /* 0x000fda0003f05270 */
[----:B------:R-:W-:Y:S05]  /*10350*/  @!P0 BRA `(.L_x_1132) ;  /* 0x000000a000008947 */ /* 0x000fea0003800000 */
[----:B------:R-:W-:-:S13]  /*10360*/  ISETP.NE.AND P0, PT, R0, 0x3, PT ;  /* 0x000000030000780c */ /* 0x000fda0003f05270 */
[----:B------:R-:W-:Y:S05]  /*10370*/  @!P0 BRA `(.L_x_1133) ;  /* 0x0000005000008947 */ /* 0x000fea0003800000 */
[----:B------:R-:W-:-:S13]  /*10380*/  ISETP.NE.AND P0, PT, R0, 0x4, PT ;  /* 0x000000040000780c */ /* 0x000fda0003f05270 */
[----:B------:R-:W-:Y:S05]  /*10390*/  @P0 BRA `(.L_x_1131) ;  /* 0x00000d2000000947 */ /* 0x000fea0003800000 */
[----:B-1----:R-:W1:Y:S02]  /*103a0*/  F2I.S64.F64.TRUNC R4, R4 ;  /* 0x0000000400047311 */ /* 0x002e64000030d900 */
[----:B-1----:R-:W-:Y:S01]  /*103b0*/  STG.E.64 [R16.64], R4 ;  /* 0x0000000410007986 */ /* 0x002fe2000c101b24 */
[----:B------:R-:W-:Y:S05]  /*103c0*/  EXIT ;  /* 0x000000000000794d */ /* 0x000fea0003800000 */
.L_x_1133:
[----:B-1----:R-:W1:Y:S02]  /*103d0*/  F2I.F64.TRUNC R5, R4 ;  /* 0x0000000400057311 */ /* 0x002e64000030d100 */
[----:B-1----:R-:W-:Y:S01]  /*103e0*/  STG.E [R16.64], R5 ;  /* 0x0000000510007986 */ /* 0x002fe2000c101924 */
[----:B------:R-:W-:Y:S05]  /*103f0*/  EXIT ;  /* 0x000000000000794d */ /* 0x000fea0003800000 */
.L_x_1132:
[----:B-1----:R-:W1:Y:S02]  /*10400*/  F2I.F64.TRUNC R5, R4 ;  /* 0x0000000400057311 */ /* 0x002e64000030d100 */
[----:B-1----:R-:W-:Y:S01]  /*10410*/  STG.E.U16 [R16.64], R5 ;  /* 0x0000000510007986 */ /* 0x002fe2000c101524 */
[----:B------:R-:W-:Y:S05]  /*10420*/  EXIT ;  /* 0x000000000000794d */ /* 0x000fea0003800000 */
.L_x_1128:
        /* <DEDUP_REMOVED lines=9> */
[----:B------:R-:W-:Y:S01]  /*104c0*/  STG.E [R16.64], R3 ;  /* 0x0000000310007986 */ /* 0x000fe2000c101924 */
[----:B------:R-:W-:Y:S05]  /*104d0*/  EXIT ;  /* 0x000000000000794d */ /* 0x000fea0003800000 */
.L_x_1135:
[----:B-1----:R-:W1:Y:S01]  /*104e0*/  F2F.F32.F64 R0, R4 ;  /* 0x0000000400007310 */ /* 0x002e620000301000 */
[----:B------:R-:W1:-:S14]  /*104f0*/  DSETP.GEU.AND P0, PT, |R4|, c[0x2][0x20], PT ;  /* 0x008008000400762a */ /* 0x000e5c0003f0e200 */
[----:B-1----:R-:W-:-:S05]  /*10500*/  @!P0 FMUL R0, R0, 1.175494350822287508e-38 ;  /* 0x0080000000008820 */ /* 0x002fca0000400000 */
[----:B------:R-:W-:-:S05]  /*10510*/  F2FP.PACK_AB R0, RZ, R0 ;  /* 0x00000000ff00723e */ /* 0x000fca00000000ff */
[----:B------:R-:W-:Y:S01]  /*10520*/  STG.E.U16 [R16.64], R0 ;  /* 0x0000000010007986 */ /* 0x000fe2000c101524 */
[----:B------:R-:W-:Y:S05]  /*10530*/  EXIT ;  /* 0x000000000000794d */ /* 0x000fea0003800000 */
.L_x_1134:
        /* <DEDUP_REMOVED lines=12> */
[----:B------:R-:W-:Y:S01]  /*10600*/  STG.E.64 [R16.64], R2 ;  /* 0x0000000210007986 */ /* 0x000fe2000c101b24 */
[----:B------:R-:W-:Y:S05]  /*10610*/  EXIT ;  /* 0x000000000000794d */ /* 0x000fea0003800000 */
.L_x_1137:
[----:B-1----:R-:W1:Y:S01]  /*10620*/  F2F.F32.F64 R3, R4 ;  /* 0x0000000400037310 */ /* 0x002e620000301000 */
[----:B------:R-:W1:-:S04]  /*10630*/  DSETP.GEU.AND P0, PT, |R4|, c[0x2][0x20], PT ;  /* 0x008008000400762a */ /* 0x000e480003f0e200 */
[----:B------:R-:W2:-:S03]  /*10640*/  DSETP.GEU.AND P1, PT, |R6|, c[0x2][0x20], PT ;  /* 0x008008000600762a */ /* 0x000e860003f2e200 */
[----:B------:R-:W2:Y:S07]  /*10650*/  F2F.F32.F64 R0, R6 ;  /* 0x0000000600007310 */ /* 0x000eae0000301000 */
[----:B-1----:R-:W-:-:S04]  /*10660*/  @!P0 FMUL R3, R3, 1.175494350822287508e-38 ;  /* 0x0080000003038820 */ /* 0x002fc80000400000 */
[----:B--2---:R-:W-:-:S05]  /*10670*/  @!P1 FMUL R0, R0, 1.175494350822287508e-38 ;  /* 0x0080000000009820 */ /* 0x004fca0000400000 */
[----:B------:R-:W-:-:S05]  /*10680*/  F2FP.PACK_AB R3, R0, R3 ;  /* 0x000000030003723e */ /* 0x000fca00000000ff */
[----:B------:R-:W-:Y:S01]  /*10690*/  STG.E [R16.64], R3 ;  /* 0x0000000310007986 */ /* 0x000fe2000c101924 */
[----:B------:R-:W-:Y:S05]  /*106a0*/  EXIT ;  /* 0x000000000000794d */ /* 0x000fea0003800000 */
.L_x_1136:
[----:B-1----:R-:W-:Y:S01]  /*106b0*/  STG.E.64 [R16.64], R4 ;  /* 0x0000000410007986 */ /* 0x002fe2000c101b24 */
[----:B------:R-:W-:Y:S05]  /*106c0*/  EXIT ;  /* 0x000000000000794d */ /* 0x000fea0003800000 */
.L_x_1127:
        /* <DEDUP_REMOVED lines=11> */
[----:B------:R-:W-:Y:S01]  /*10780*/  STG.E.U8 [R16.64], R3 ;  /* 0x0000000310007986 */ /* 0x000fe2000c101124 */
[----:B------:R-:W-:Y:S05]  /*10790*/  EXIT ;  /* 0x000000000000794d */ /* 0x000fea0003800000 */
.L_x_1140:
[----:B-1----:R-:W-:Y:S01]  /*107a0*/  STG.E.128 [R16.64], R4 ;  /* 0x0000000410007986 */ /* 0x002fe2000c101d24 */
[----:B------:R-:W-:Y:S05]  /*107b0*/  EXIT ;  /* 0x000000000000794d */ /* 0x000fea0003800000 */
.L_x_1139:
        /* <DEDUP_REMOVED lines=23> */
.L_x_1144:
[----:B------:R-:W-:Y:S05]  /*10930*/  BSYNC B0 ;  /* 0x0000000000007941 */ /* 0x000fea0003800000 */
.L_x_1143:
[----:B------:R-:W-:-:S05]  /*10940*/  LOP3.LUT R3, R0, R3, RZ, 0xfc, !PT ;  /* 0x0000000300037212 */ /* 0x000fca00078efcff */
[----:B------:R-:W-:Y:S01]  /*10950*/  STG.E.U8 [R16.64], R3 ;  /* 0x0000000310007986 */ /* 0x000fe2000c101124 */
[----:B------:R-:W-:Y:S05]  /*10960*/  EXIT ;  /* 0x000000000000794d */ /* 0x000fea0003800000 */
.L_x_1142:
        /* <DEDUP_REMOVED lines=15> */
.L_x_1146:
[----:B------:R-:W-:Y:S01]  /*10a60*/  IMAD.MOV.U32 R0, RZ, RZ, 0x7f ;  /* 0x0000007fff007424 */ /* 0x000fe200078e00ff */
[----:B------:R-:W-:-:S04]  /*10a70*/  ISETP.GT.U32.AND P0, PT, R2, 0x7f800000, PT ;  /* 0x7f8000000200780c */ /* 0x000fc80003f04070 */
[----:B------:R-:W-:-:S04]  /*10a80*/  SEL R0, R0, 0x7c, P0 ;  /* 0x0000007c00007807 */ /* 0x000fc80000000000 */
.L_x_1147:
[----:B------:R-:W-:Y:S05]  /*10a90*/  BSYNC B0 ;  /* 0x0000000000007941 */ /* 0x000fea0003800000 */
.L_x_1145:
[----:B------:R-:W-:-:S04]  /*10aa0*/  LOP3.LUT R2, R3, 0x80000000, RZ, 0xc0, !PT ;  /* 0x8000000003027812 */ /* 0x000fc800078ec0ff */
[----:B------:R-:W-:-:S04]  /*10ab0*/  SHF.R.U32.HI R3, RZ, 0x18, R2 ;  /* 0x00000018ff037819 */ /* 0x000fc80000011602 */
[----:B------:R-:W-:-:S05]  /*10ac0*/  LOP3.LUT R3, R0, R3, RZ, 0xfc, !PT ;  /* 0x0000000300037212 */ /* 0x000fca00078efcff */
[----:B------:R-:W-:Y:S01]  /*10ad0*/  STG.E.U8 [R16.64], R3 ;  /* 0x0000000310007986 */ /* 0x000fe2000c101124 */
[----:B------:R-:W-:Y:S05]  /*10ae0*/  EXIT ;  /* 0x000000000000794d */ /* 0x000fea0003800000 */
.L_x_1141:
[----:B-1----:R-:W1:Y:S01]  /*10af0*/  F2F.F32.F64 R0, R4 ;  /* 0x0000000400007310 */ /* 0x002e620000301000 */
[----:B------:R-:W1:-:S14]  /*10b00*/  DSETP.GEU.AND P0, PT, |R4|, c[0x2][0x20], PT ;  /* 0x008008000400762a */ /* 0x000e5c0003f0e200 */
[----:B-1----:R-:W-:-:S05]  /*10b10*/  @!P0 FMUL R0, R0, 1.175494350822287508e-38 ;  /* 0x0080000000008820 */ /* 0x002fca0000400000 */
[----:B------:R-:W-:-:S05]  /*10b20*/  F2FP.BF16.PACK_AB R0, RZ, R0 ;  /* 0x00000000ff00723e */ /* 0x000fca00000010ff */
[----:B------:R-:W-:Y:S01]  /*10b30*/  STG.E.U16 [R16.64], R0 ;  /* 0x0000000010007986 */ /* 0x000fe2000c101524 */
[----:B------:R-:W-:Y:S05]  /*10b40*/  EXIT ;  /* 0x000000000000794d */ /* 0x000fea0003800000 */
.L_x_1138:
        /* <DEDUP_REMOVED lines=9> */
[----:B-1----:R-:W-:Y:S01]  /*10be0*/  STG.E.U16 [R16.64], R5 ;  /* 0x0000000510007986 */ /* 0x002fe2000c101524 */
[----:B------:R-:W-:Y:S05]  /*10bf0*/  EXIT ;  /* 0x000000000000794d */ /* 0x000fea0003800000 */
.L_x_1150:
        /* <DEDUP_REMOVED lines=19> */
.L_x_1153:
[----:B------:R-:W-:-:S04]  /*10d30*/  LOP3.LUT R2, R3, 0x80000000, RZ, 0xc0, !PT ;  /* 0x8000000003027812 */ /* 0x000fc800078ec0ff */
[----:B------:R-:W-:-:S04]  /*10d40*/  SHF.R.U32.HI R3, RZ, 0x18, R2 ;  /* 0x00000018ff037819 */ /* 0x000fc80000011602 */
[----:B------:R-:W-:-:S04]  /*10d50*/  LOP3.LUT R0, R0, R3, RZ, 0xfc, !PT ;  /* 0x0000000300007212 */ /* 0x000fc800078efcff */
[----:B------:R-:W-:Y:S02]  /*10d60*/  PRMT R8, R0, 0x7610, R8 ;  /* 0x0000761000087816 */ /* 0x000fe40000000008 */
.L_x_1152:
[----:B------:R-:W-:Y:S05]  /*10d70*/  BSYNC B0 ;  /* 0x0000000000007941 */ /* 0x000fea0003800000 */
.L_x_1151:
[----:B------:R-:W-:Y:S01]  /*10d80*/  STG.E.U8 [R16.64], R8 ;  /* 0x0000000810007986 */ /* 0x000fe2000c101124 */
[----:B------:R-:W-:Y:S05]  /*10d90*/  EXIT ;  /* 0x000000000000794d */ /* 0x000fea0003800000 */
.L_x_1149:
        /* <DEDUP_REMOVED lines=19> */
.L_x_1156:
[----:B------:R-:W-:-:S04]  /*10ed0*/  LOP3.LUT R2, R3, 0x80000000, RZ, 0xc0, !PT ;  /* 0x8000000003027812 */ /* 0x000fc800078ec0ff */
[----:B------:R-:W-:-:S04]  /*10ee0*/  SHF.R.U32.HI R3, RZ, 0x18, R2 ;  /* 0x00000018ff037819 */ /* 0x000fc80000011602 */
[----:B------:R-:W-:-:S04]  /*10ef0*/  LOP3.LUT R0, R0, R3, RZ, 0xfc, !PT ;  /* 0x0000000300007212 */ /* 0x000fc800078efcff */
[----:B------:R-:W-:Y:S02]  /*10f00*/  PRMT R8, R0, 0x7610, R8 ;  /* 0x0000761000087816 */ /* 0x000fe40000000008 */
.L_x_1155:
[----:B------:R-:W-:Y:S05]  /*10f10*/  BSYNC B0 ;  /* 0x0000000000007941 */ /* 0x000fea0003800000 */
.L_x_1154:
[----:B------:R-:W-:Y:S01]  /*10f20*/  STG.E.U8 [R16.64], R8 ;  /* 0x0000000810007986 */ /* 0x000fe2000c101124 */
[----:B------:R-:W-:Y:S05]  /*10f30*/  EXIT ;  /* 0x000000000000794d */ /* 0x000fea0003800000 */
.L_x_1148:
        /* <DEDUP_REMOVED lines=24> */
.L_x_1131:
[----:B------:R-:W-:Y:S01]  /*110c0*/  MOV R0, 0x0 ;  /* 0x0000000000007802 */ /* 0x000fe20000000f00 */
[----:B-1----:R-:W-:Y:S02]  /*110d0*/  IMAD.MOV.U32 R4, RZ, RZ, c[0x4][0x118] ;  /* 0x01004600ff047624 */ /* 0x002fe400078e00ff */
[----:B------:R-:W-:Y:S01]  /*110e0*/  IMAD.MOV.U32 R5, RZ, RZ, c[0x4][0x11c] ;  /* 0x01004700ff057624 */ /* 0x000fe200078e00ff */
[----:B------:R1:W2:Y:S01]  /*110f0*/  LDC.64 R2, c[0x4][R0] ;  /* 0x0100000000027b82 */ /* 0x0002a20000000a00 */
[----:B------:R-:W-:Y:S02]  /*11100*/  IMAD.MOV.U32 R6, RZ, RZ, c[0x4][0x120] ;  /* 0x01004800ff067624 */ /* 0x000fe400078e00ff */
[----:B------:R-:W-:Y:S02]  /*11110*/  IMAD.MOV.U32 R7, RZ, RZ, c[0x4][0x124] ;  /* 0x01004900ff077624 */ /* 0x000fe400078e00ff */
[----:B------:R-:W-:-:S02]  /*11120*/  IMAD.MOV.U32 R8, RZ, RZ, 0x65 ;  /* 0x00000065ff087424 */ /* 0x000fc400078e00ff */
[----:B------:R-:W-:Y:S02]  /*11130*/  IMAD.MOV.U32 R10, RZ, RZ, c[0x4][0x10] ;  /* 0x01000400ff0a7624 */ /* 0x000fe400078e00ff */
[----:B------:R-:W-:Y:S02]  /*11140*/  IMAD.MOV.U32 R11, RZ, RZ, c[0x4][0x14] ;  /* 0x01000500ff0b7624 */ /* 0x000fe400078e00ff */
[----:B------:R-:W-:Y:S02]  /*11150*/  IMAD.MOV.U32 R12, RZ, RZ, 0x1 ;  /* 0x00000001ff0c7424 */ /* 0x000fe400078e00ff */
[----:B------:R-:W-:Y:S02]  /*11160*/  IMAD.MOV.U32 R13, RZ, RZ, RZ ;  /* 0x000000ffff0d7224 */ /* 0x000fe400078e00ff */
[----:B-1----:R-:W-:Y:S01]  /*11170*/  LEPC R14 ;  /* 0x00000000000e734e */ /* 0x002fe20000000000 */
[----:B------:R-:W-:Y:S02]  /*11180*/  MOV R9, 0x111f0 ;  /* 0x000111f000097802 */ /* 0x000fe40000000f00 */
[----:B------:R-:W-:Y:S02]  /*11190*/  MOV R20, 0x11170 ;  /* 0x0001117000147802 */ /* 0x000fe40000000f00 */
[----:B------:R-:W-:-:S02]  /*111a0*/  MOV R21, 0x0 ;  /* 0x0000000000157802 */ /* 0x000fc40000000f00 */
[----:B------:R-:W-:Y:S02]  /*111b0*/  MOV R0, 0x0 ;  /* 0x0000000000007802 */ /* 0x000fe40000000f00 */
[----:B------:R-:W-:-:S04]  /*111c0*/  IADD3 R20, P0, P1, -R20, R9, R14 ;  /* 0x0000000914147210 */ /* 0x000fc8000791e10e */
[----:B------:R-:W-:-:S04]  /*111d0*/  IADD3.X R21, ~R0, R21, R15, P0, P1 ;  /* 0x0000001500157210 */ /* 0x000fc800007e250f */
[----:B0-2---:R-:W-:Y:S05]  /*111e0*/  CALL.ABS.NOINC R2 ;  /* 0x0000000002007343 */ /* 0x005fea0003c00000 */
[----:B------:R-:W-:Y:S05]  /*111f0*/  EXIT ;  /* 0x000000000000794d */ /* 0x000fea0003800000 */
.L_x_1158:
[----:B-1----:R-:W1:Y:S02]  /*11200*/  F2I.U64.F64.TRUNC R4, R4 ;  /* 0x0000000400047311 */ /* 0x002e64000030d800 */
[----:B-1----:R-:W-:Y:S01]  /*11210*/  STG.E.64 [R16.64], R4 ;  /* 0x0000000410007986 */ /* 0x002fe2000c101b24 */
[----:B------:R-:W-:Y:S05]  /*11220*/  EXIT ;  /* 0x000000000000794d */ /* 0x000fea0003800000 */
.L_x_1157:
[----:B-1----:R-:W1:Y:S02]  /*11230*/  F2I.U32.F64.TRUNC R5, R4 ;  /* 0x0000000400057311 */ /* 0x002e64000030d000 */
[----:B-1----:R-:W-:Y:S01]  /*11240*/  STG.E [R16.64], R5 ;  /* 0x0000000510007986 */ /* 0x002fe2000c101924 */
[----:B------:R-:W-:Y:S05]  /*11250*/  EXIT ;  /* 0x000000000000794d */ /* 0x000fea0003800000 */
        .type           $_ZN2at6native18elementwise_kernelILi128ELi4EZNS0_15gpu_kernel_implIZZZNS0_54_GLOBAL__N__7dbc7496_16_ComplexKernel_cu_b2145a98_310717polar_kernel_cudaERNS_14TensorIteratorEENKUlvE_clEvENKUlvE_clEvEUlddE_EEvRNS_18TensorIteratorBaseERKT_EUliE_EEviT1_$__internal_trig_reduction_slowpathd,@function
        .size           $_ZN2at6native18elementwise_kernelILi128ELi4EZNS0_15gpu_kernel_implIZZZNS0_54_GLOBAL__N__7dbc7496_16_ComplexKernel_cu_b2145a98_310717polar_kernel_cudaERNS_14TensorIteratorEENKUlvE_clEvENKUlvE_clEvEUlddE_EEvRNS_18TensorIteratorBaseERKT_EUliE_EEviT1_$__internal_trig_reduction_slowpathd,(.L_x_4293 - $_ZN2at6native18elementwise_kernelILi128ELi4EZNS0_15gpu_kernel_implIZZZNS0_54_GLOBAL__N__7dbc7496_16_ComplexKernel_cu_b2145a98_310717polar_kernel_cudaERNS_14TensorIteratorEENKUlvE_clEvENKUlvE_clEvEUlddE_EEvRNS_18TensorIteratorBaseERKT_EUliE_EEviT1_$__internal_trig_reduction_slowpathd)
$_ZN2at6native18elementwise_kernelILi128ELi4EZNS0_15gpu_kernel_implIZZZNS0_54_GLOBAL__N__7dbc7496_16_ComplexKernel_cu_b2145a98_310717polar_kernel_cudaERNS_14TensorIteratorEENKUlvE_clEvENKUlvE_clEvEUlddE_EEvRNS_18TensorIteratorBaseERKT_EUliE_EEviT1_$__internal_trig_reduction_slowpathd:
[----:B------:R-:W-:Y:S01]  /*11260*/  SHF.R.U32.HI R3, RZ, 0x14, R7 ;  /* 0x00000014ff037819 */ /* 0x000fe20000011607 */
[----:B------:R-:W-:-:S03]  /*11270*/  IMAD.MOV.U32 R8, RZ, RZ, RZ ;  /* 0x000000ffff087224 */ /* 0x000fc600078e00ff */
[----:B------:R-:W-:-:S04]  /*11280*/  LOP3.LUT R9, R3, 0x7ff, RZ, 0xc0, !PT ;  /* 0x000007ff03097812 */ /* 0x000fc800078ec0ff */
[----:B------:R-:W-:-:S13]  /*11290*/  ISETP.NE.AND P0, PT, R9, 0x7ff, PT ;  /* 0x000007ff0900780c */ /* 0x000fda0003f05270 */
[----:B------:R-:W-:Y:S05]  /*112a0*/  @!P0 BRA `(.L_x_1159) ;  /* 0x000008c000008947 */ /* 0x000fea0003800000 */
[----:B------:R-:W-:Y:S01]  /*112b0*/  IADD3 R10, R9, -0x400, RZ ;  /* 0xfffffc00090a7810 */ /* 0x000fe20007ffe0ff */
[----:B------:R-:W-:Y:S01]  /*112c0*/  BSSY B1, `(.L_x_1160) ;  /* 0x0000030000017945 */ /* 0x000fe20003800000 */
[----:B------:R-:W-:Y:S01]  /*112d0*/  IADD3 R3, R3, -0x400, RZ ;  /* 0xfffffc0003037810 */ /* 0x000fe20007ffe0ff */
[----:B------:R-:W-:Y:S01]  /*112e0*/  CS2R R30, SRZ ;  /* 0x00000000001e7805 */ /* 0x000fe2000001ff00 */
[----:B------:R-:W-:-:S04]  /*112f0*/  SHF.R.U32.HI R10, RZ, 0x6, R10 ;  /* 0x00000006ff0a7819 */ /* 0x000fc8000001160a */
[C---:B------:R-:W-:Y:S02]  /*11300*/  IADD3 R9, -R10.reuse, 0x10, RZ ;  /* 0x000000100a097810 */ /* 0x040fe40007ffe1ff */
[C---:B------:R-:W-:Y:S02]  /*11310*/  IADD3 R8, -R10.reuse, 0x13, RZ ;  /* 0x000000130a087810 */ /* 0x040fe40007ffe1ff */
[----:B------:R-:W-:Y:S02]  /*11320*/  ISETP.GT.AND P0, PT, R9, 0xe, PT ;  /* 0x0000000e0900780c */ /* 0x000fe40003f04270 */
[----:B------:R-:W-:Y:S02]  /*11330*/  IADD3 R10, -R10, 0xf, RZ ;  /* 0x0000000f0a0a7810 */ /* 0x000fe40007ffe1ff */
[----:B------:R-:W-:-:S04]  /*11340*/  SEL R8, R8, 0x12, !P0 ;  /* 0x0000001208087807 */ /* 0x000fc80004000000 */
[----:B------:R-:W-:Y:S02]  /*11350*/  ISETP.GT.AND P0, PT, R9, R8, PT ;  /* 0x000000080900720c */ /* 0x000fe40003f04270 */
[----:B------:R-:W-:Y:S01]  /*11360*/  LOP3.LUT P1, R9, R3, 0x3f, RZ, 0xc0, !PT ;  /* 0x0000003f03097812 */ /* 0x000fe2000782c0ff */
[----:B------:R-:W-:-:S10]  /*11370*/  IMAD.MOV.U32 R3, RZ, RZ, R10 ;  /* 0x000000ffff037224 */ /* 0x000fd400078e000a */
[----:B------:R-:W-:Y:S05]  /*11380*/  @P0 BRA `(.L_x_1161) ;  /* 0x0000023000000947 */ /* 0x000fea0003800000 */
[----:B------:R-:W-:Y:S01]  /*11390*/  IMAD.MOV.U32 R3, RZ, RZ, 0x8 ;  /* 0x00000008ff037424 */ /* 0x000fe200078e00ff */
[----:B------:R-:W-:Y:S01]  /*113a0*/  SHF.L.U64.HI R11, R0, 0xb, R7 ;  /* 0x0000000b000b7819 */ /* 0x000fe20000010207 */
[----:B------:R-:W-:Y:S02]  /*113b0*/  CS2R R30, SRZ ;  /* 0x00000000001e7805 */ /* 0x000fe4000001ff00 */
[----:B------:R-:W-:Y:S01]  /*113c0*/  IMAD.WIDE R12, R10, R3, c[0x4][0x130] ;  /* 0x01004c000a0c7625 */ /* 0x000fe200078e0203 */
[----:B------:R-:W-:-:S03]  /*113d0*/  LOP3.LUT R11, R11, 0x80000000, RZ, 0xfc, !PT ;  /* 0x800000000b0b7812 */ /* 0x000fc600078efcff */
[----:B------:R-:W-:Y:S02]  /*113e0*/  IMAD.MOV.U32 R15, RZ, RZ, R13 ;  /* 0x000000ffff0f7224 */ /* 0x000fe400078e000d */
[----:B------:R-:W-:Y:S02]  /*113f0*/  IMAD.SHL.U32 R13, R0, 0x800, RZ ;  /* 0x00000800000d7824 */ /* 0x000fe400078e00ff */
[----:B------:R-:W-:Y:S02]  /*11400*/  IMAD.MOV.U32 R0, RZ, RZ, R1 ;  /* 0x000000ffff007224 */ /* 0x000fe400078e0001 */
[----:B------:R-:W-:Y:S02]  /*11410*/  IMAD.MOV.U32 R3, RZ, RZ, R10 ;  /* 0x000000ffff037224 */ /* 0x000fe400078e000a */
.L_x_1162:
[----:B------:R-:W-:Y:S01]  /*11420*/  IMAD.MOV.U32 R14, RZ, RZ, R12 ;  /* 0x000000ffff0e7224 */ /* 0x000fe200078e000c */
[----:B------:R-:W-:-:S04]  /*11430*/  ULDC.64 UR4, c[0x0][0x118] ;  /* 0x0000460000047ab9 */ /* 0x000fc80000000a00 */
[----:B------:R-:W2:Y:S01]  /*11440*/  LDG.E.64.CONSTANT R28, [R14.64] ;  /* 0x000000040e1c7981 */ /* 0x000ea2000c1e9b00 */
[----:B------:R-:W-:Y:S01]  /*11450*/  IADD3 R3, R3, 0x1, RZ ;  /* 0x0000000103037810 */ /* 0x000fe20007ffe0ff */
[----:B--2---:R-:W-:-:S04]  /*11460*/  IMAD.WIDE.U32 R30, P4, R28, R13, R30 ;  /* 0x0000000d1c1e7225 */ /* 0x004fc8000788001e */
[C---:B------:R-:W-:Y:S02]  /*11470*/  IMAD R21, R28.reuse, R11, RZ ;  /* 0x0000000b1c157224 */ /* 0x040fe400078e02ff */
[----:B------:R-:W-:Y:S02]  /*11480*/  IMAD R14, R29, R13, RZ ;  /* 0x0000000d1d0e7224 */ /* 0x000fe400078e02ff */
[----:B------:R-:W-:Y:S01]  /*11490*/  IMAD.HI.U32 R22, R28, R11, RZ ;  /* 0x0000000b1c167227 */ /* 0x000fe200078e00ff */
[----:B------:R-:W-:-:S03]  /*114a0*/  IADD3 R21, P0, R21, R31, RZ ;  /* 0x0000001f15157210 */ /* 0x000fc60007f1e0ff */
[----:B------:R-:W-:Y:S01]  /*114b0*/  IMAD.X R22, RZ, RZ, R22, P4 ;  /* 0x000000ffff167224 */ /* 0x000fe200020e0616 */
[----:B------:R-:W-:Y:S01]  /*114c0*/  IADD3 R31, P3, R14, R21, RZ ;  /* 0x000000150e1f7210 */ /* 0x000fe20007f7e0ff */
[----:B------:R-:W-:-:S04]  /*114d0*/  IMAD.HI.U32 R21, R29, R13, RZ ;  /* 0x0000000d1d157227 */ /* 0x000fc800078e00ff */
[-C--:B------:R-:W-:Y:S01]  /*114e0*/  IMAD R20, R29, R11.reuse, RZ ;  /* 0x0000000b1d147224 */ /* 0x080fe200078e02ff */
[----:B------:R-:W-:Y:S01]  /*114f0*/  IADD3.X R21, P0, R21, R22, RZ, P0, !PT ;  /* 0x0000001615157210 */ /* 0x000fe2000071e4ff */
[----:B------:R-:W-:Y:S01]  /*11500*/  IMAD.HI.U32 R14, R29, R11, RZ ;  /* 0x0000000b1d0e7227 */ /* 0x000fe200078e00ff */
[----:B------:R0:W-:Y:S02]  /*11510*/  STL.64 [R0], R30 ;  /* 0x0000001e00007387 */ /* 0x0001e40000100a00 */
[----:B------:R-:W-:Y:S01]  /*11520*/  IADD3.X R20, P4, R20, R21, RZ, P3, !PT ;  /* 0x0000001514147210 */ /* 0x000fe20001f9e4ff */
[----:B------:R-:W-:Y:S01]  /*11530*/  IMAD.X R14, RZ, RZ, R14, P0 ;  /* 0x000000ffff0e7224 */ /* 0x000fe200000e060e */
[----:B------:R-:W-:Y:S02]  /*11540*/  ISETP.GE.AND P3, PT, R3, R8, PT ;  /* 0x000000080300720c */ /* 0x000fe40003f66270 */
[----:B------:R-:W-:Y:S01]  /*11550*/  IADD3 R12, P0, R12, 0x8, RZ ;  /* 0x000000080c0c7810 */ /* 0x000fe20007f1e0ff */
[----:B------:R-:W-:-:S04]  /*11560*/  IMAD.X R21, RZ, RZ, R14, P4 ;  /* 0x000000ffff157224 */ /* 0x000fc800020e060e */
[----:B------:R-:W-:Y:S01]  /*11570*/  IMAD.X R15, RZ, RZ, R15, P0 ;  /* 0x000000ffff0f7224 */ /* 0x000fe200000e060f */
[----:B0-----:R-:W-:Y:S01]  /*11580*/  IADD3 R0, R0, 0x8, RZ ;  /* 0x0000000800007810 */ /* 0x001fe20007ffe0ff */
[----:B------:R-:W-:Y:S02]  /*11590*/  IMAD.MOV.U32 R30, RZ, RZ, R20 ;  /* 0x000000ffff1e7224 */ /* 0x000fe400078e0014 */
[----:B------:R-:W-:Y:S02]  /*115a0*/  IMAD.MOV.U32 R31, RZ, RZ, R21 ;  /* 0x000000ffff1f7224 */ /* 0x000fe400078e0015 */
[----:B------:R-:W-:Y:S05]  /*115b0*/  @!P3 BRA `(.L_x_1162) ;  /* 0xfffffe600000b947 */ /* 0x000fea000383ffff */
.L_x_1161:
[----:B------:R-:W-:Y:S05]  /*115c0*/  BSYNC B1 ;  /* 0x0000000000017941 */ /* 0x000fea0003800000 */
.L_x_1160:
[----:B------:R-:W-:-:S04]  /*115d0*/  IMAD.IADD R10, R3, 0x1, -R10 ;  /* 0x00000001030a7824 */ /* 0x000fc800078e0a0a */
[----:B------:R-:W-:-:S05]  /*115e0*/  IMAD R20, R10, 0x8, R1 ;  /* 0x000000080a147824 */ /* 0x000fca00078e0201 */
[----:B------:R0:W-:Y:S04]  /*115f0*/  STL.64 [R20], R30 ;  /* 0x0000001e14007387 */ /* 0x0001e80000100a00 */
[----:B------:R-:W2:Y:S04]  /*11600*/  LDL.64 R10, [R1+0x10] ;  /* 0x00001000010a7983 */ /* 0x000ea80000100a00 */
[----:B------:R-:W3:Y:S04]  /*11610*/  @P1 LDL.64 R28, [R1+0x8] ;  /* 0x00000800011c1983 */ /* 0x000ee80000100a00 */
[----:B------:R-:W4:Y:S01]  /*11620*/  LDL.64 R12, [R1+0x18] ;  /* 0x00001800010c7983 */ /* 0x000f220000100a00 */
[----:B------:R-:W-:Y:S01]  /*11630*/  @P1 IADD3 R14, -R9, 0x40, RZ ;  /* 0x00000040090e1810 */ /* 0x000fe20007ffe1ff */
[----:B------:R-:W-:Y:S01]  /*11640*/  UMOV UR4, URZ ;  /* 0x0000003f00047c82 */ /* 0x000fe20008000000 */
[----:B--2---:R-:W-:-:S02]  /*11650*/  @P1 SHF.L.U32 R0, R10, R9, RZ ;  /* 0x000000090a001219 */ /* 0x004fc400000006ff */
[-C--:B------:R-:W-:Y:S02]  /*11660*/  @P1 SHF.R.U64 R3, R10, R14.reuse, R11 ;  /* 0x0000000e0a031219 */ /* 0x080fe4000000120b */
[----:B---3--:R-:W-:Y:S02]  /*11670*/  @P1 SHF.R.U64 R21, R28, R14, R29 ;  /* 0x0000000e1c151219 */ /* 0x008fe4000000121d */
[-C--:B------:R-:W-:Y:S02]  /*11680*/  @P1 SHF.L.U64.HI R8, R10, R9.reuse, R11 ;  /* 0x000000090a081219 */ /* 0x080fe4000001020b */
[----:B------:R-:W-:Y:S01]  /*11690*/  @P1 LOP3.LUT R10, R21, R0, RZ, 0xfc, !PT ;  /* 0x00000000150a1212 */ /* 0x000fe200078efcff */
[----:B------:R-:W-:Y:S01]  /*116a0*/  IMAD.MOV.U32 R21, RZ, RZ, RZ ;  /* 0x000000ffff157224 */ /* 0x000fe200078e00ff */
[----:B------:R-:W-:Y:S02]  /*116b0*/  @P1 SHF.R.U32.HI R15, RZ, R14, R29 ;  /* 0x0000000eff0f1219 */ /* 0x000fe4000001161d */
[----:B----4-:R-:W-:-:S02]  /*116c0*/  @P1 SHF.L.U32 R0, R12, R9, RZ ;  /* 0x000000090c001219 */ /* 0x010fc400000006ff */
[----:B------:R-:W-:Y:S02]  /*116d0*/  @P1 SHF.R.U32.HI R14, RZ, R14, R11 ;  /* 0x0000000eff0e1219 */ /* 0x000fe4000001160b */
[----:B------:R-:W-:Y:S02]  /*116e0*/  @P1 SHF.L.U64.HI R9, R12, R9, R13 ;  /* 0x000000090c091219 */ /* 0x000fe4000001020d */
[----:B------:R-:W-:Y:S02]  /*116f0*/  @P1 LOP3.LUT R11, R15, R8, RZ, 0xfc, !PT ;  /* 0x000000080f0b1212 */ /* 0x000fe400078efcff */
[----:B------:R-:W-:Y:S02]  /*11700*/  @P1 LOP3.LUT R12, R0, R3, RZ, 0xfc, !PT ;  /* 0x00000003000c1212 */ /* 0x000fe400078efcff */
[C-C-:B------:R-:W-:Y:S01]  /*11710*/  SHF.L.U64.HI R0, R10.reuse, 0x2, R11.reuse ;  /* 0x000000020a007819 */ /* 0x140fe2000001020b */
[----:B------:R-:W-:Y:S01]  /*11720*/  IMAD.SHL.U32 R10, R10, 0x4, RZ ;  /* 0x000000040a0a7824 */ /* 0x000fe200078e00ff */
[----:B------:R-:W-:Y:S01]  /*11730*/  SHF.R.U32.HI R11, RZ, 0x1e, R11 ;  /* 0x0000001eff0b7819 */ /* 0x000fe2000001160b */
[----:B------:R-:W-:Y:S01]  /*11740*/  IMAD.SHL.U32 R8, R12, 0x4, RZ ;  /* 0x000000040c087824 */ /* 0x000fe200078e00ff */
[----:B------:R-:W-:-:S02]  /*11750*/  @P1 LOP3.LUT R13, R9, R14, RZ, 0xfc, !PT ;  /* 0x0000000e090d1212 */ /* 0x000fc400078efcff */
[----:B------:R-:W-:Y:S02]  /*11760*/  IADD3 RZ, P0, RZ, -R10, RZ ;  /* 0x8000000affff7210 */ /* 0x000fe40007f1e0ff */
[----:B------:R-:W-:Y:S02]  /*11770*/  LOP3.LUT R15, RZ, R0, RZ, 0x33, !PT ;  /* 0x00000000ff0f7212 */ /* 0x000fe400078e33ff */
[----:B------:R-:W-:Y:S02]  /*11780*/  LOP3.LUT R9, R11, R8, RZ, 0xfc, !PT ;  /* 0x000000080b097212 */ /* 0x000fe400078efcff */
[----:B------:R-:W-:Y:S02]  /*11790*/  SHF.L.U64.HI R8, R12, 0x2, R13 ;  /* 0x000000020c087819 */ /* 0x000fe4000001020d */
[----:B------:R-:W-:Y:S02]  /*117a0*/  IADD3.X R15, P0, RZ, R15, RZ, P0, !PT ;  /* 0x0000000fff0f7210 */ /* 0x000fe4000071e4ff */
[----:B------:R-:W-:-:S02]  /*117b0*/  LOP3.LUT R12, RZ, R9, RZ, 0x33, !PT ;  /* 0x00000009ff0c7212 */ /* 0x000fc400078e33ff */
[----:B------:R-:W-:Y:S02]  /*117c0*/  LOP3.LUT R11, RZ, R8, RZ, 0x33, !PT ;  /* 0x00000008ff0b7212 */ /* 0x000fe400078e33ff */
[----:B------:R-:W-:Y:S02]  /*117d0*/  IADD3.X R12, P1, RZ, R12, RZ, P0, !PT ;  /* 0x0000000cff0c7210 */ /* 0x000fe4000073e4ff */
[----:B------:R-:W-:-:S03]  /*117e0*/  SHF.R.U32.HI R3, RZ, 0x1d, R13 ;  /* 0x0000001dff037819 */ /* 0x000fc6000001160d */
[----:B------:R-:W-:Y:S01]  /*117f0*/  IMAD.X R11, RZ, RZ, R11, P1 ;  /* 0x000000ffff0b7224 */ /* 0x000fe200008e060b */
[----:B------:R-:W-:-:S04]  /*11800*/  LOP3.LUT P0, RZ, R3, 0x1, RZ, 0xc0, !PT ;  /* 0x0000000103ff7812 */ /* 0x000fc8000780c0ff */
[----:B------:R-:W-:Y:S02]  /*11810*/  SEL R8, R8, R11, !P0 ;  /* 0x0000000b08087207 */ /* 0x000fe40004000000 */
[----:B------:R-:W-:Y:S02]  /*11820*/  SEL R9, R9, R12, !P0 ;  /* 0x0000000c09097207 */ /* 0x000fe40004000000 */
[----:B------:R-:W-:-:S04]  /*11830*/  ISETP.NE.U32.AND P1, PT, R8, RZ, PT ;  /* 0x000000ff0800720c */ /* 0x000fc80003f25070 */
[----:B0-----:R-:W-:Y:S01]  /*11840*/  SEL R20, R9, R8, !P1 ;  /* 0x0000000809147207 */ /* 0x001fe20004800000 */
[----:B------:R-:W-:-:S03]  /*11850*/  @P0 IMAD.MOV R10, RZ, RZ, -R10 ;  /* 0x000000ffff0a0224 */ /* 0x000fc600078e0a0a */
[----:B------:R-:W0:Y:S02]  /*11860*/  FLO.U32 R12, R20 ;  /* 0x00000014000c7300 */ /* 0x000e2400000e0000 */
[C---:B0-----:R-:W-:Y:S02]  /*11870*/  IADD3 R11, -R12.reuse, 0x1f, RZ ;  /* 0x0000001f0c0b7810 */ /* 0x041fe40007ffe1ff */
[----:B------:R-:W-:-:S03]  /*11880*/  IADD3 R12, -R12, 0x3f, RZ ;  /* 0x0000003f0c0c7810 */ /* 0x000fc60007ffe1ff */
[----:B------:R-:W-:Y:S01]  /*11890*/  @P1 IMAD.MOV R12, RZ, RZ, R11 ;  /* 0x000000ffff0c1224 */ /* 0x000fe200078e020b */
[----:B------:R-:W-:-:S04]  /*118a0*/  SEL R11, R0, R15, !P0 ;  /* 0x0000000f000b7207 */ /* 0x000fc80004000000 */
[C---:B------:R-:W-:Y:S02]  /*118b0*/  ISETP.NE.U32.AND P1, PT, R12.reuse, RZ, PT ;  /* 0x000000ff0c00720c */ /* 0x040fe40003f25070 */
[----:B------:R-:W-:Y:S02]  /*118c0*/  IADD3 R14, -R12, 0x40, RZ ;  /* 0x000000400c0e7810 */ /* 0x000fe40007ffe1ff */
[----:B------:R-:W-:Y:S02]  /*118d0*/  ISETP.NE.AND.EX P1, PT, RZ, RZ, PT, P1 ;  /* 0x000000ffff00720c */ /* 0x000fe40003f25310 */
[C---:B------:R-:W-:Y:S02]  /*118e0*/  SHF.L.U32 R0, R9.reuse, R12, RZ ;  /* 0x0000000c09007219 */ /* 0x040fe400000006ff */
[----:B------:R-:W-:Y:S02]  /*118f0*/  SHF.R.U64 R15, R10, R14, R11 ;  /* 0x0000000e0a0f7219 */ /* 0x000fe4000000120b */
[----:B------:R-:W-:-:S02]  /*11900*/  SHF.L.U64.HI R10, R9, R12, R8 ;  /* 0x0000000c090a7219 */ /* 0x000fc40000010208 */
[----:B------:R-:W-:-:S05]  /*11910*/  SHF.R.U32.HI R11, RZ, R14, R11 ;  /* 0x0000000eff0b7219 */ /* 0x000fca000001160b */
[----:B------:R-:W-:Y:S02]  /*11920*/  @P1 LOP3.LUT R9, R15, R0, RZ, 0xfc, !PT ;  /* 0x000000000f091212 */ /* 0x000fe400078efcff */
[----:B------:R-:W-:-:S03]  /*11930*/  @P1 LOP3.LUT R8, R11, R10, RZ, 0xfc, !PT ;  /* 0x0000000a0b081212 */ /* 0x000fc600078efcff */
[----:B------:R-:W-:-:S04]  /*11940*/  IMAD.WIDE.U32 R14, R9, 0x2168c235, RZ ;  /* 0x2168c235090e7825 */ /* 0x000fc800078e00ff */
[----:B------:R-:W-:Y:S01]  /*11950*/  IMAD.MOV.U32 R20, RZ, RZ, R15 ;  /* 0x000000ffff147224 */ /* 0x000fe200078e000f */
[----:B------:R-:W-:Y:S01]  /*11960*/  IADD3 RZ, P3, R14, R14, RZ ;  /* 0x0000000e0eff7210 */ /* 0x000fe20007f7e0ff */
[----:B------:R-:W-:-:S04]  /*11970*/  IMAD.HI.U32 R0, R8, -0x36f0255e, RZ ;  /* 0xc90fdaa208007827 */ /* 0x000fc800078e00ff */
[----:B------:R-:W-:-:S04]  /*11980*/  IMAD.WIDE.U32 R20, R9, -0x36f0255e, R20 ;  /* 0xc90fdaa209147825 */ /* 0x000fc800078e0014 */
[C---:B------:R-:W-:Y:S02]  /*11990*/  IMAD R11, R8.reuse, -0x36f0255e, RZ ;  /* 0xc90fdaa2080b7824 */ /* 0x040fe400078e02ff */
[----:B------:R-:W-:-:S04]  /*119a0*/  IMAD.WIDE.U32 R20, P1, R8, 0x2168c235, R20 ;  /* 0x2168c23508147825 */ /* 0x000fc80007820014 */
[----:B------:R-:W-:Y:S01]  /*119b0*/  IMAD.X R0, RZ, RZ, R0, P1 ;  /* 0x000000ffff007224 */ /* 0x000fe200008e0600 */
[----:B------:R-:W-:Y:S02]  /*119c0*/  IADD3 R11, P1, R11, R21, RZ ;  /* 0x000000150b0b7210 */ /* 0x000fe40007f3e0ff */
[----:B------:R-:W-:-:S03]  /*119d0*/  IADD3.X RZ, P3, R20, R20, RZ, P3, !PT ;  /* 0x0000001414ff7210 */ /* 0x000fc60001f7e4ff */
[----:B------:R-:W-:Y:S01]  /*119e0*/  IMAD.X R9, RZ, RZ, R0, P1 ;  /* 0x000000ffff097224 */ /* 0x000fe200008e0600 */
[C---:B------:R-:W-:Y:S02]  /*119f0*/  ISETP.GT.U32.AND P1, PT, R11.reuse, RZ, PT ;  /* 0x000000ff0b00720c */ /* 0x040fe40003f24070 */
[----:B------:R-:W-:Y:S02]  /*11a00*/  IADD3.X R8, P3, R11, R11, RZ, P3, !PT ;  /* 0x0000000b0b087210 */ /* 0x000fe40001f7e4ff */
[----:B------:R-:W-:-:S03]  /*11a10*/  ISETP.GT.AND.EX P1, PT, R9, RZ, PT, P1 ;  /* 0x000000ff0900720c */ /* 0x000fc60003f24310 */
[----:B------:R-:W-:Y:S01]  /*11a20*/  IMAD.X R0, R9, 0x1, R9, P3 ;  /* 0x0000000109007824 */ /* 0x000fe200018e0609 */
[----:B------:R-:W-:-:S04]  /*11a30*/  SEL R8, R8, R11, P1 ;  /* 0x0000000b08087207 */ /* 0x000fc80000800000 */
[----:B------:R-:W-:Y:S02]  /*11a40*/  SEL R0, R0, R9, P1 ;  /* 0x0000000900007207 */ /* 0x000fe40000800000 */
[----:B------:R-:W-:Y:S02]  /*11a50*/  IADD3 R9, P3, R8, 0x1, RZ ;  /* 0x0000000108097810 */ /* 0x000fe40007f7e0ff */
[----:B------:R-:W-:-:S03]  /*11a60*/  LOP3.LUT R8, R3, 0x1, RZ, 0xc0, !PT ;  /* 0x0000000103087812 */ /* 0x000fc600078ec0ff */
[----:B------:R-:W-:Y:S01]  /*11a70*/  IMAD.X R0, RZ, RZ, R0, P3 ;  /* 0x000000ffff007224 */ /* 0x000fe200018e0600 */
[----:B------:R-:W-:-:S04]  /*11a80*/  LEA.HI R8, R13, R8, RZ, 0x2 ;  /* 0x000000080d087211 */ /* 0x000fc800078f10ff */
[----:B------:R-:W-:-:S04]  /*11a90*/  SHF.R.U64 R9, R9, 0xa, R0 ;  /* 0x0000000a09097819 */ /* 0x000fc80000001200 */
[----:B------:R-:W-:Y:S02]  /*11aa0*/  IADD3 R11, P3, R9, 0x1, RZ ;  /* 0x00000001090b7810 */ /* 0x000fe40007f7e0ff */
[----:B------:R-:W-:Y:S02]  /*11ab0*/  SEL R9, RZ, 0x1, !P1 ;  /* 0x00000001ff097807 */ /* 0x000fe40004800000 */
[----:B------:R-:W-:Y:S02]  /*11ac0*/  LEA.HI.X R0, R0, RZ, RZ, 0x16, P3 ;  /* 0x000000ff00007211 */ /* 0x000fe400018fb4ff */
[----:B------:R-:W-:Y:S01]  /*11ad0*/  LOP3.LUT P1, R7, R7, 0x80000000, RZ, 0xc0, !PT ;  /* 0x8000000007077812 */ /* 0x000fe2000782c0ff */
[----:B------:R-:W-:Y:S01]  /*11ae0*/  IMAD.IADD R9, R9, 0x1, R12 ;  /* 0x0000000109097824 */ /* 0x000fe200078e020c */
[--C-:B------:R-:W-:Y:S02]  /*11af0*/  SHF.R.U64 R11, R11, 0x1, R0.reuse ;  /* 0x000000010b0b7819 */ /* 0x100fe40000001200 */
[----:B------:R-:W-:Y:S01]  /*11b00*/  SHF.R.U32.HI R10, RZ, 0x1, R0 ;  /* 0x00000001ff0a7819 */ /* 0x000fe20000011600 */
[----:B------:R-:W-:Y:S01]  /*11b10*/  IMAD.SHL.U32 R9, R9, 0x100000, RZ ;  /* 0x0010000009097824 */ /* 0x000fe200078e00ff */
[----:B------:R-:W-:-:S02]  /*11b20*/  IADD3 R0, P3, P4, R11, -UR4, RZ ;  /* 0x800000040b007c10 */ /* 0x000fc4000fc7e0ff */
[----:B------:R-:W-:Y:S02]  /*11b30*/  @P0 LOP3.LUT R7, R7, 0x80000000, RZ, 0x3c, !PT ;  /* 0x8000000007070812 */ /* 0x000fe400078e3cff */
[----:B------:R-:W-:-:S03]  /*11b40*/  IADD3.X R10, R10, 0x3fe00000, ~R9, P3, P4 ;  /* 0x3fe000000a0a7810 */ /* 0x000fc60001fe8c09 */
[----:B------:R-:W-:Y:S01]  /*11b50*/  @P1 IMAD.MOV R8, RZ, RZ, -R8 ;  /* 0x000000ffff081224 */ /* 0x000fe200078e0a08 */
[----:B------:R-:W-:-:S05]  /*11b60*/  LOP3.LUT R7, R10, R7, RZ, 0xfc, !PT ;  /* 0x000000070a077212 */ /* 0x000fca00078efcff */
.L_x_1159:
[----:B------:R-:W-:Y:S02]  /*11b70*/  IMAD.MOV.U32 R11, RZ, RZ, R7 ;  /* 0x000000ffff0b7224 */ /* 0x000fe400078e0007 */
[----:B------:R-:W-:Y:S02]  /*11b80*/  IMAD.MOV.U32 R7, RZ, RZ, 0x0 ;  /* 0x00000000ff077424 */ /* 0x000fe400078e00ff */
[----:B------:R-:W-:Y:S02]  /*11b90*/  IMAD.MOV.U32 R10, RZ, RZ, R0 ;  /* 0x000000ffff0a7224 */ /* 0x000fe400078e0000 */
[----:B------:R-:W-:Y:S05]  /*11ba0*/  RET.REL.NODEC R6 `(_ZN2at6native18elementwise_kernelILi128ELi4EZNS0_15gpu_kernel_implIZZZNS0_54_GLOBAL__N__7dbc7496_16_ComplexKernel_cu_b2145a98_310717polar_kernel_cudaERNS_14TensorIteratorEENKUlvE_clEvENKUlvE_clEvEUlddE_EEvRNS_18TensorIteratorBaseERKT_EUliE_EEviT1_) ;  /* 0xfffee45006007950 */ /* 0x000fea0003c3ffff */
.L_x_1163:
        /* <DEDUP_REMOVED lines=13> */
.L_x_4293:


//--------------------- .text._ZN2at6native27unrolled_elementwise_kernelIZZZNS0_54_GLOBAL__N__7dbc7496_16_ComplexKernel_cu_b2145a98_310717polar_kernel_cudaERNS_14TensorIteratorEENKUlvE_clEvENKUlvE_clEvEUlddE_St5arrayIPcLm3EELi4E23TrivialOffsetCalculatorILi2EjESB_ILi1EjENS0_6memory12LoadWithCastILi2EEENSE_13StoreWithCastILi1EEEEEviT_T0_T2_T3_T4_T5_ --------------------------
	.section	.text._ZN2at6native27unrolled_elementwise_kernelIZZZNS0_54_GLOBAL__N__7dbc7496_16_ComplexKernel_cu_b2145a98_310717polar_kernel_cudaERNS_14TensorIteratorEENKUlvE_clEvENKUlvE_clEvEUlddE_St5arrayIPcLm3EELi4E23TrivialOffsetCalculatorILi2EjESB_ILi1EjENS0_6memory12LoadWithCastILi2EEENSE_13StoreWithCastILi1EEEEEviT_T0_T2_T3_T4_T5_,"ax",@progbits
	.sectioninfo	@"SHI_REGISTERS=48"
	.align	128
        .global         _ZN2at6native27unrolled_elementwise_kernelIZZZNS0_54_GLOBAL__N__7dbc7496_16_ComplexKernel_cu_b2145a98_310717polar_kernel_cudaERNS_14TensorIteratorEENKUlvE_clEvENKUlvE_clEvEUlddE_St5arrayIPcLm3EELi4E23TrivialOffsetCalculatorILi2EjESB_ILi1EjENS0_6memory12LoadWithCastILi2EEENSE_13StoreWithCastILi1EEEEEviT_T0_T2_T3_T4_T5_
        .type           _ZN2at6native27unrolled_elementwise_kernelIZZZNS0_54_GLOBAL__N__7dbc7496_16_ComplexKernel_cu_b2145a98_310717polar_kernel_cudaERNS_14TensorIteratorEENKUlvE_clEvENKUlvE_clEvEUlddE_St5arrayIPcLm3EELi4E23TrivialOffsetCalculatorILi2EjESB_ILi1EjENS0_6memory12LoadWithCastILi2EEENSE_13StoreWithCastILi1EEEEEviT_T0_T2_T3_T4_T5_,@function
        .size           _ZN2at6native27unrolled_elementwise_kernelIZZZNS0_54_GLOBAL__N__7dbc7496_16_ComplexKernel_cu_b2145a98_310717polar_kernel_cudaERNS_14TensorIteratorEENKUlvE_clEvENKUlvE_clEvEUlddE_St5arrayIPcLm3EELi4E23TrivialOffsetCalculatorILi2EjESB_ILi1EjENS0_6memory12LoadWithCastILi2EEENSE_13StoreWithCastILi1EEEEEviT_T0_T2_T3_T4_T5_,(.L_x_4294 - _ZN2at6native27unrolled_elementwise_kernelIZZZNS0_54_GLOBAL__N__7dbc7496_16_ComplexKernel_cu_b2145a98_310717polar_kernel_cudaERNS_14TensorIteratorEENKUlvE_clEvENKUlvE_clEvEUlddE_St5arrayIPcLm3EELi4E23TrivialOffsetCalculatorILi2EjESB_ILi1EjENS0_6memory12LoadWithCastILi2EEENSE_13StoreWithCastILi1EEEEEviT_T0_T2_T3_T4_T5_)
        .other          _ZN2at6native27unrolled_elementwise_kernelIZZZNS0_54_GLOBAL__N__7dbc7496_16_ComplexKernel_cu_b2145a98_310717polar_kernel_cudaERNS_14TensorIteratorEENKUlvE_clEvENKUlvE_clEvEUlddE_St5arrayIPcLm3EELi4E23TrivialOffsetCalculatorILi2EjESB_ILi1EjENS0_6memory12LoadWithCastILi2EEENSE_13StoreWithCastILi1EEEEEviT_T0_T2_T3_T4_T5_,@"STO_CUDA_ENTRY STV_DEFAULT"
_ZN2at6native27unrolled_elementwise_kernelIZZZNS0_54_GLOBAL__N__7dbc7496_16_ComplexKernel_cu_b2145a98_310717polar_kernel_cudaERNS_14TensorIteratorEENKUlvE_clEvENKUlvE_clEvEUlddE_St5arrayIPcLm3EELi4E23TrivialOffsetCalculatorILi2EjESB_ILi1EjENS0_6memory12LoadWithCastILi2EEENSE_13StoreWithCastILi1EEEEEviT_T0_T2_T3_T4_T5_:
.text._ZN2at6native27unrolled_elementwise_kernelIZZZNS0_54_GLOBAL__N__7dbc7496_16_ComplexKernel_cu_b2145a98_310717polar_kernel_cudaERNS_14TensorIteratorEENKUlvE_clEvENKUlvE_clEvEUlddE_St5arrayIPcLm3EELi4E23TrivialOffsetCalculatorILi2EjESB_ILi1EjENS0_6memory12LoadWithCastILi2EEENSE_13StoreWithCastILi1EEEEEviT_T0_T2_T3_T4_T5_:
[----:B------:R-:W-:Y:S02]  /*0000*/  IMAD.MOV.U32 R1, RZ, RZ, c[0x0][0x28] ;  /* 0x00000a00ff017624 */ /* 0x000fe400078e00ff */
[----:B------:R-:W0:Y:S01]  /*0010*/  S2R R2, SR_CTAID.X ;  /* 0x0000000000027919 */ /* 0x000e220000002500 */
[----:B------:R-:W-:Y:S01]  /*0020*/  IMAD.MOV.U32 R3, RZ, RZ, -0x200 ;  /* 0xfffffe00ff037424 */ /* 0x000fe200078e00ff */
[----:B------:R-:W1:Y:S01]  /*0030*/  LDC.U8 R29, c[0x0][0x184] ;  /* 0x00006100ff1d7b82 */ /* 0x000e620000000000 */
[----:B------:R-:W-:Y:S01]  /*0040*/  ULDC.64 UR36, c[0x0][0x118] ;  /* 0x0000460000247ab9 */ /* 0x000fe20000000a00 */
[----:B------:R-:W2:Y:S01]  /*0050*/  S2R R31, SR_TID.X ;  /* 0x00000000001f7919 */ /* 0x000ea20000002100 */
[----:B------:R-:W-:Y:S01]  /*0060*/  BSSY B6, `(.L_x_1164) ;  /* 0x00001f3000067945 */ /* 0x000fe20003800000 */
[----:B------:R-:W-:Y:S01]  /*0070*/  IADD3 R1, R1, -0x28, RZ ;  /* 0xffffffd801017810 */ /* 0x000fe20007ffe0ff */
[----:B------:R-:W-:Y:S01]  /*0080*/  CS2R R24, SRZ ;  /* 0x0000000000187805 */ /* 0x000fe2000001ff00 */
[----:B------:R-:W-:Y:S01]  /*0090*/  CS2R R16, SRZ ;  /* 0x0000000000107805 */ /* 0x000fe2000001ff00 */
[----:B------:R-:W-:Y:S01]  /*00a0*/  CS2R R18, SRZ ;  /* 0x0000000000127805 */ /* 0x000fe2000001ff00 */
[----:B------:R-:W3:Y:S01]  /*00b0*/  LDC.U8 R28, c[0x0][0x185] ;  /* 0x00006140ff1c7b82 */ /* 0x000ee20000000000 */
[----:B0-----:R-:W-:-:S05]  /*00c0*/  IMAD R32, R2, R3, c[0x0][0x160] ;  /* 0x0000580002207624 */ /* 0x001fca00078e0203 */
[----:B--2---:R-:W-:-:S13]  /*00d0*/  ISETP.GE.AND P0, PT, R31, R32, PT ;  /* 0x000000201f00720c */ /* 0x004fda0003f06270 */
[----:B------:R-:W-:Y:S05]  /*00e0*/  @P0 BRA `(.L_x_1165) ;  /* 0x00001ea000000947 */ /* 0x000fea0003800000 */
[----:B-1-3--:R-:W-:Y:S01]  /*00f0*/  PRMT R0, R29, 0x9910, RZ ;  /* 0x000099101d007816 */ /* 0x00afe200000000ff */
[----:B------:R-:W-:-:S03]  /*0100*/  IMAD R31, R2, 0x200, R31 ;  /* 0x00000200021f7824 */ /* 0x000fc600078e021f */
        /* <DEDUP_REMOVED lines=16> */
.L_x_1169:
[----:B------:R-:W2:Y:S02]  /*0210*/  LDG.E.U8 R4, [R4.64] ;  /* 0x0000002404047981 */ /* 0x000ea4000c1e1100 */
[----:B--2---:R0:W1:Y:S01]  /*0220*/  I2F.F64.U16 R16, R4 ;  /* 0x0000000400107312 */ /* 0x0040620000101800 */
[----:B------:R-:W-:Y:S05]  /*0230*/  BRA `(.L_x_1171) ;  /* 0x00000e0000007947 */ /* 0x000fea0003800000 */
.L_x_1168:
        /* <DEDUP_REMOVED lines=9> */
.L_x_1173:
[----:B------:R-:W2:Y:S02]  /*02d0*/  LDG.E R4, [R4.64] ;  /* 0x0000002404047981 */ /* 0x000ea4000c1e1900 */
[----:B--2---:R0:W1:Y:S01]  /*02e0*/  I2F.F64 R16, R4 ;  /* 0x0000000400107312 */ /* 0x0040620000201c00 */
[----:B------:R-:W-:Y:S05]  /*02f0*/  BRA `(.L_x_1171) ;  /* 0x00000d4000007947 */ /* 0x000fea0003800000 */
.L_x_1172:
[----:B------:R-:W2:Y:S02]  /*0300*/  LDG.E.U16 R4, [R4.64] ;  /* 0x0000002404047981 */ /* 0x000ea4000c1e1500 */
[----:B--2---:R0:W1:Y:S01]  /*0310*/  I2F.F64.S16 R16, R4 ;  /* 0x0000000400107312 */ /* 0x0040620000101c00 */
[----:B------:R-:W-:Y:S05]  /*0320*/  BRA `(.L_x_1171) ;  /* 0x00000d1000007947 */ /* 0x000fea0003800000 */
.L_x_1167:
        /* <DEDUP_REMOVED lines=10> */
.L_x_1175:
[----:B------:R-:W2:Y:S02]  /*03d0*/  LDG.E.U16 R0, [R4.64] ;  /* 0x0000002404007981 */ /* 0x000ea4000c1e1500 */
[----:B--2---:R-:W-:-:S05]  /*03e0*/  HADD2.F32 R0, -RZ, R0.H0_H0 ;  /* 0x20000000ff007230 */ /* 0x004fca0000004100 */
[----:B------:R-:W-:-:S04]  /*03f0*/  FMUL.FTZ R0, R0, 1 ;  /* 0x3f80000000007820 */ /* 0x000fc80000410000 */
[----:B------:R0:W1:Y:S01]  /*0400*/  F2F.F64.F32 R16, R0 ;  /* 0x0000000000107310 */ /* 0x0000620000201800 */
[----:B------:R-:W-:Y:S05]  /*0410*/  BRA `(.L_x_1171) ;  /* 0x00000c2000007947 */ /* 0x000fea0003800000 */
.L_x_1174:
        /* <DEDUP_REMOVED lines=10> */
.L_x_1177:
[----:B------:R-:W2:Y:S02]  /*04c0*/  LDG.E.U16 R4, [R4.64] ;  /* 0x0000002404047981 */ /* 0x000ea4000c1e1500 */
[----:B--2---:R-:W-:-:S05]  /*04d0*/  HADD2.F32 R0, -RZ, R4.H0_H0 ;  /* 0x20000004ff007230 */ /* 0x004fca0000004100 */
[----:B------:R-:W-:-:S04]  /*04e0*/  FMUL.FTZ R0, R0, 1 ;  /* 0x3f80000000007820 */ /* 0x000fc80000410000 */
[----:B------:R0:W1:Y:S01]  /*04f0*/  F2F.F64.F32 R16, R0 ;  /* 0x0000000000107310 */ /* 0x0000620000201800 */
[----:B------:R-:W-:Y:S05]  /*0500*/  BRA `(.L_x_1171) ;  /* 0x00000b3000007947 */ /* 0x000fea0003800000 */
.L_x_1176:
[----:B------:R0:W5:Y:S01]  /*0510*/  LDG.E.64 R16, [R4.64] ;  /* 0x0000002404107981 */ /* 0x000162000c1e1b00 */
[----:B------:R-:W-:Y:S05]  /*0520*/  BRA `(.L_x_1171) ;  /* 0x00000b1000007947 */ /* 0x000fea0003800000 */
.L_x_1166:
        /* <DEDUP_REMOVED lines=13> */
.L_x_1180:
[----:B------:R0:W5:Y:S01]  /*0600*/  LDG.E.64 R16, [R4.64] ;  /* 0x0000002404107981 */ /* 0x000162000c1e1b00 */
[----:B------:R-:W-:Y:S05]  /*0610*/  BRA `(.L_x_1171) ;  /* 0x00000a2000007947 */ /* 0x000fea0003800000 */
.L_x_1179:
        /* <DEDUP_REMOVED lines=28> */
.L_x_1182:
[----:B------:R-:W2:Y:S02]  /*07e0*/  LDG.E.U8 R4, [R4.64] ;  /* 0x0000002404047981 */ /* 0x000ea4000c1e1100 */
[----:B--2---:R-:W-:-:S05]  /*07f0*/  IMAD.SHL.U32 R0, R4, 0x2000000, RZ ;  /* 0x0200000004007824 */ /* 0x004fca00078e00ff */
[----:B------:R-:W-:-:S13]  /*0800*/  ISETP.GE.U32.AND P0, PT, R0, 0x8000000, PT ;  /* 0x080000000000780c */ /* 0x000fda0003f06070 */
[C---:B------:R-:W-:Y:S02]  /*0810*/  @P0 IMAD.SHL.U32 R3, R4.reuse, 0x200000, RZ ;  /* 0x0020000004030824 */ /* 0x040fe400078e00ff */
[----:B------:R-:W-:-:S03]  /*0820*/  @!P0 IMAD.SHL.U32 R0, R4, 0x100, RZ ;  /* 0x0000010004008824 */ /* 0x000fc600078e00ff */
[----:B------:R-:W-:Y:S02]  /*0830*/  @P0 LOP3.LUT R3, R3, 0xfe00000, RZ, 0xc0, !PT ;  /* 0x0fe0000003030812 */ /* 0x000fe400078ec0ff */
        /* <DEDUP_REMOVED lines=10> */
.L_x_1181:
[----:B------:R-:W2:Y:S02]  /*08e0*/  LDG.E.U16 R0, [R4.64] ;  /* 0x0000002404007981 */ /* 0x000ea4000c1e1500 */
[----:B--2---:R-:W-:-:S05]  /*08f0*/  PRMT R0, RZ, 0x5410, R0 ;  /* 0x00005410ff007816 */ /* 0x004fca0000000000 */
[----:B------:R-:W-:-:S04]  /*0900*/  FMUL.FTZ R0, R0, 1 ;  /* 0x3f80000000007820 */ /* 0x000fc80000410000 */
[----:B------:R0:W1:Y:S01]  /*0910*/  F2F.F64.F32 R16, R0 ;  /* 0x0000000000107310 */ /* 0x0000620000201800 */
[----:B------:R-:W-:Y:S05]  /*0920*/  BRA `(.L_x_1171) ;  /* 0x0000071000007947 */ /* 0x000fea0003800000 */
.L_x_1178:
        /* <DEDUP_REMOVED lines=11> */
.L_x_1185:
        /* <DEDUP_REMOVED lines=21> */
.L_x_1189:
[----:B------:R-:W-:Y:S05]  /*0b30*/  BSYNC B1 ;  /* 0x0000000000017941 */ /* 0x000fea0003800000 */
.L_x_1188:
[----:B------:R-:W-:Y:S01]  /*0b40*/  LEA R5, R0, 0x3b800000, 0x17 ;  /* 0x3b80000000057811 */ /* 0x000fe200078eb8ff */
[----:B------:R-:W-:-:S05]  /*0b50*/  IMAD.SHL.U32 R0, R3, 0x100000, RZ ;  /* 0x0010000003007824 */ /* 0x000fca00078e00ff */
[----:B------:R-:W-:Y:S02]  /*0b60*/  LOP3.LUT R0, R5, R0, R6, 0xfe, !PT ;  /* 0x0000000005007212 */ /* 0x000fe400078efe06 */
.L_x_1187:
[----:B------:R-:W-:Y:S05]  /*0b70*/  BSYNC B0 ;  /* 0x0000000000007941 */ /* 0x000fea0003800000 */
.L_x_1186:
[----:B------:R-:W-:-:S04]  /*0b80*/  FMUL.FTZ R0, R0, 1 ;  /* 0x3f80000000007820 */ /* 0x000fc80000410000 */
[----:B------:R0:W1:Y:S01]  /*0b90*/  F2F.F64.F32 R16, R0 ;  /* 0x0000000000107310 */ /* 0x0000620000201800 */
[----:B------:R-:W-:Y:S05]  /*0ba0*/  BRA `(.L_x_1171) ;  /* 0x0000049000007947 */ /* 0x000fea0003800000 */
.L_x_1184:
        /* <DEDUP_REMOVED lines=21> */
.L_x_1193:
[----:B------:R-:W-:Y:S05]  /*0d00*/  BSYNC B1 ;  /* 0x0000000000017941 */ /* 0x000fea0003800000 */
.L_x_1192:
[----:B------:R-:W-:Y:S01]  /*0d10*/  LEA R5, R0, 0x37800000, 0x17 ;  /* 0x3780000000057811 */ /* 0x000fe200078eb8ff */
[----:B------:R-:W-:-:S05]  /*0d20*/  IMAD.SHL.U32 R0, R3, 0x200000, RZ ;  /* 0x0020000003007824 */ /* 0x000fca00078e00ff */
[----:B------:R-:W-:Y:S02]  /*0d30*/  LOP3.LUT R0, R5, R0, R6, 0xfe, !PT ;  /* 0x0000000005007212 */ /* 0x000fe400078efe06 */
.L_x_1191:
[----:B------:R-:W-:Y:S05]  /*0d40*/  BSYNC B0 ;  /* 0x0000000000007941 */ /* 0x000fea0003800000 */
.L_x_1190:
[----:B------:R-:W-:-:S04]  /*0d50*/  FMUL.FTZ R0, R0, 1 ;  /* 0x3f80000000007820 */ /* 0x000fc80000410000 */
[----:B------:R0:W1:Y:S01]  /*0d60*/  F2F.F64.F32 R16, R0 ;  /* 0x0000000000107310 */ /* 0x0000620000201800 */
[----:B------:R-:W-:Y:S05]  /*0d70*/  BRA `(.L_x_1171) ;  /* 0x000002c000007947 */ /* 0x000fea0003800000 */
.L_x_1183:
        /* <DEDUP_REMOVED lines=14> */
.L_x_1197:
[----:B------:R-:W-:Y:S05]  /*0e60*/  BSYNC B0 ;  /* 0x0000000000007941 */ /* 0x000fea0003800000 */
.L_x_1196:
[----:B------:R-:W-:-:S04]  /*0e70*/  FMUL.FTZ R0, R0, 1 ;  /* 0x3f80000000007820 */ /* 0x000fc80000410000 */
[----:B------:R0:W1:Y:S01]  /*0e80*/  F2F.F64.F32 R16, R0 ;  /* 0x0000000000107310 */ /* 0x0000620000201800 */
[----:B------:R-:W-:Y:S05]  /*0e90*/  BRA `(.L_x_1171) ;  /* 0x000001a000007947 */ /* 0x000fea0003800000 */
.L_x_1170:
        /* <DEDUP_REMOVED lines=21> */
.L_x_1195:
[----:B------:R-:W2:Y:S02]  /*0ff0*/  LDG.E.64 R16, [R4.64] ;  /* 0x0000002404107981 */ /* 0x000ea4000c1e1b00 */
[----:B--2---:R-:W0:Y:S01]  /*1000*/  I2F.F64.U64 R16, R16 ;  /* 0x0000001000107312 */ /* 0x004e220000301800 */
[----:B------:R-:W-:Y:S05]  /*1010*/  BRA `(.L_x_1171) ;  /* 0x0000002000007947 */ /* 0x000fea0003800000 */
.L_x_1194:
[----:B------:R-:W2:Y:S02]  /*1020*/  LDG.E R4, [R4.64] ;  /* 0x0000002404047981 */ /* 0x000ea4000c1e1900 */
[----:B--2---:R0:W1:Y:S02]  /*1030*/  I2F.F64.U32 R16, R4 ;  /* 0x0000000400107312 */ /* 0x0040640000201800 */
.L_x_1171:
[----:B0-----:R-:W-:Y:S01]  /*1040*/  PRMT R0, R28, 0x9910, RZ ;  /* 0x000099101c007816 */ /* 0x001fe200000000ff */
[----:B------:R-:W-:-:S03]  /*1050*/  IMAD R4, R31, c[0x0][0x18c], RZ ;  /* 0x000063001f047a24 */ /* 0x000fc600078e02ff */
        /* <DEDUP_REMOVED lines=15> */
.L_x_1201:
[----:B------:R-:W2:Y:S02]  /*1150*/  LDG.E.U8 R4, [R4.64] ;  /* 0x0000002404047981 */ /* 0x000ea4000c1e1100 */
[----:B--2---:R0:W2:Y:S01]  /*1160*/  I2F.F64.U16 R18, R4 ;  /* 0x0000000400127312 */ /* 0x0040a20000101800 */
[----:B------:R-:W-:Y:S05]  /*1170*/  BRA `(.L_x_1203) ;  /* 0x00000df000007947 */ /* 0x000fea0003800000 */
.L_x_1200:
        /* <DEDUP_REMOVED lines=9> */
.L_x_1205:
[----:B------:R-:W2:Y:S02]  /*1210*/  LDG.E R4, [R4.64] ;  /* 0x0000002404047981 */ /* 0x000ea4000c1e1900 */
[----:B--2---:R0:W2:Y:S01]  /*1220*/  I2F.F64 R18, R4 ;  /* 0x0000000400127312 */ /* 0x0040a20000201c00 */
[----:B------:R-:W-:Y:S05]  /*1230*/  BRA `(.L_x_1203) ;  /* 0x00000d3000007947 */ /* 0x000fea0003800000 */
.L_x_1204:
[----:B------:R-:W2:Y:S02]  /*1240*/  LDG.E.U16 R4, [R4.64] ;  /* 0x0000002404047981 */ /* 0x000ea4000c1e1500 */
[----:B--2---:R0:W2:Y:S01]  /*1250*/  I2F.F64.S16 R18, R4 ;  /* 0x0000000400127312 */ /* 0x0040a20000101c00 */
[----:B------:R-:W-:Y:S05]  /*1260*/  BRA `(.L_x_1203) ;  /* 0x00000d0000007947 */ /* 0x000fea0003800000 */
.L_x_1199:
        /* <DEDUP_REMOVED lines=10> */
.L_x_1207:
[----:B------:R-:W2:Y:S02]  /*1310*/  LDG.E.U16 R0, [R4.64] ;  /* 0x0000002404007981 */ /* 0x000ea4000c1e1500 */
[----:B--2---:R-:W-:-:S05]  /*1320*/  HADD2.F32 R0, -RZ, R0.H0_H0 ;  /* 0x20000000ff007230 */ /* 0x004fca0000004100 */
[----:B------:R-:W-:-:S04]  /*1330*/  FMUL.FTZ R0, R0, 1 ;  /* 0x3f80000000007820 */ /* 0x000fc80000410000 */
[----:B------:R0:W2:Y:S01]  /*1340*/  F2F.F64.F32 R18, R0 ;  /* 0x0000000000127310 */ /* 0x0000a20000201800 */
[----:B------:R-:W-:Y:S05]  /*1350*/  BRA `(.L_x_1203) ;  /* 0x00000c1000007947 */ /* 0x000fea0003800000 */
.L_x_1206:
        /* <DEDUP_REMOVED lines=10> */
.L_x_1209:
[----:B------:R-:W2:Y:S02]  /*1400*/  LDG.E.U16 R4, [R4.64] ;  /* 0x0000002404047981 */ /* 0x000ea4000c1e1500 */
[----:B--2---:R-:W-:-:S05]  /*1410*/  HADD2.F32 R0, -RZ, R4.H0_H0 ;  /* 0x20000004ff007230 */ /* 0x004fca0000004100 */
[----:B------:R-:W-:-:S04]  /*1420*/  FMUL.FTZ R0, R0, 1 ;  /* 0x3f80000000007820 */ /* 0x000fc80000410000 */
[----:B------:R0:W2:Y:S01]  /*1430*/  F2F.F64.F32 R18, R0 ;  /* 0x0000000000127310 */ /* 0x0000a20000201800 */
[----:B------:R-:W-:Y:S05]  /*1440*/  BRA `(.L_x_1203) ;  /* 0x00000b2000007947 */ /* 0x000fea0003800000 */
.L_x_1208:
[----:B------:R0:W5:Y:S01]  /*1450*/  LDG.E.64 R18, [R4.64] ;  /* 0x0000002404127981 */ /* 0x000162000c1e1b00 */
[----:B------:R-:W-:Y:S05]  /*1460*/  BRA `(.L_x_1203) ;  /* 0x00000b0000007947 */ /* 0x000fea0003800000 */
.L_x_1198:
        /* <DEDUP_REMOVED lines=13> */
.L_x_1212:
[----:B------:R0:W5:Y:S01]  /*1540*/  LDG.E.64 R18, [R4.64] ;  /* 0x0000002404127981 */ /* 0x000162000c1e1b00 */
[----:B------:R-:W-:Y:S05]  /*1550*/  BRA `(.L_x_1203) ;  /* 0x00000a1000007947 */ /* 0x000fea0003800000 */
.L_x_1211:
        /* <DEDUP_REMOVED lines=28> */
.L_x_1214:
        /* <DEDUP_REMOVED lines=15> */
.L_x_1213:
[----:B------:R-:W2:Y:S02]  /*1810*/  LDG.E.U16 R0, [R4.64] ;  /* 0x0000002404007981 */ /* 0x000ea4000c1e1500 */
[----:B--2---:R-:W-:-:S05]  /*1820*/  PRMT R0, RZ, 0x5410, R0 ;  /* 0x00005410ff007816 */ /* 0x004fca0000000000 */
[----:B------:R-:W-:-:S04]  /*1830*/  FMUL.FTZ R0, R0, 1 ;  /* 0x3f80000000007820 */ /* 0x000fc80000410000 */
[----:B------:R0:W2:Y:S01]  /*1840*/  F2F.F64.F32 R18, R0 ;  /* 0x0000000000127310 */ /* 0x0000a20000201800 */
[----:B------:R-:W-:Y:S05]  /*1850*/  BRA `(.L_x_1203) ;  /* 0x0000071000007947 */ /* 0x000fea0003800000 */
.L_x_1210:
        /* <DEDUP_REMOVED lines=11> */
.L_x_1217:
        /* <DEDUP_REMOVED lines=21> */
.L_x_1221:
[----:B------:R-:W-:Y:S05]  /*1a60*/  BSYNC B1 ;  /* 0x0000000000017941 */ /* 0x000fea0003800000 */
.L_x_1220:
[----:B------:R-:W-:Y:S01]  /*1a70*/  LEA R5, R0, 0x3b800000, 0x17 ;  /* 0x3b80000000057811 */ /* 0x000fe200078eb8ff */
[----:B------:R-:W-:-:S05]  /*1a80*/  IMAD.SHL.U32 R0, R3, 0x100000, RZ ;  /* 0x0010000003007824 */ /* 0x000fca00078e00ff */
[----:B------:R-:W-:Y:S02]  /*1a90*/  LOP3.LUT R0, R5, R0, R6, 0xfe, !PT ;  /* 0x0000000005007212 */ /* 0x000fe400078efe06 */
.L_x_1219:
[----:B------:R-:W-:Y:S05]  /*1aa0*/  BSYNC B0 ;  /* 0x0000000000007941 */ /* 0x000fea0003800000 */
.L_x_1218:
[----:B------:R-:W-:-:S04]  /*1ab0*/  FMUL.FTZ R0, R0, 1 ;  /* 0x3f80000000007820 */ /* 0x000fc80000410000 */
[----:B------:R0:W2:Y:S01]  /*1ac0*/  F2F.F64.F32 R18, R0 ;  /* 0x0000000000127310 */ /* 0x0000a20000201800 */
[----:B------:R-:W-:Y:S05]  /*1ad0*/  BRA `(.L_x_1203) ;  /* 0x0000049000007947 */ /* 0x000fea0003800000 */
.L_x_1216:
        /* <DEDUP_REMOVED lines=21> */
.L_x_1225:
[----:B------:R-:W-:Y:S05]  /*1c30*/  BSYNC B1 ;  /* 0x0000000000017941 */ /* 0x000fea0003800000 */
.L_x_1224:
[----:B------:R-:W-:Y:S01]  /*1c40*/  LEA R5, R0, 0x37800000, 0x17 ;  /* 0x3780000000057811 */ /* 0x000fe200078eb8ff */
[----:B------:R-:W-:-:S05]  /*1c50*/  IMAD.SHL.U32 R0, R3, 0x200000, RZ ;  /* 0x0020000003007824 */ /* 0x000fca00078e00ff */
[----:B------:R-:W-:Y:S02]  /*1c60*/  LOP3.LUT R0, R5, R0, R6, 0xfe, !PT ;  /* 0x0000000005007212 */ /* 0x000fe400078efe06 */
.L_x_1223:
[----:B------:R-:W-:Y:S05]  /*1c70*/  BSYNC B0 ;  /* 0x0000000000007941 */ /* 0x000fea0003800000 */
.L_x_1222:
[----:B------:R-:W-:-:S04]  /*1c80*/  FMUL.FTZ R0, R0, 1 ;  /* 0x3f80000000007820 */ /* 0x000fc80000410000 */
[----:B------:R0:W2:Y:S01]  /*1c90*/  F2F.F64.F32 R18, R0 ;  /* 0x0000000000127310 */ /* 0x0000a20000201800 */
[----:B------:R-:W-:Y:S05]  /*1ca0*/  BRA `(.L_x_1203) ;  /* 0x000002c000007947 */ /* 0x000fea0003800000 */
.L_x_1215:
        /* <DEDUP_REMOVED lines=14> */
.L_x_1229:
[----:B------:R-:W-:Y:S05]  /*1d90*/  BSYNC B0 ;  /* 0x0000000000007941 */ /* 0x000fea0003800000 */
.L_x_1228:
[----:B------:R-:W-:-:S04]  /*1da0*/  FMUL.FTZ R0, R0, 1 ;  /* 0x3f80000000007820 */ /* 0x000fc80000410000 */
[----:B------:R0:W2:Y:S01]  /*1db0*/  F2F.F64.F32 R18, R0 ;  /* 0x0000000000127310 */ /* 0x0000a20000201800 */
[----:B------:R-:W-:Y:S05]  /*1dc0*/  BRA `(.L_x_1203) ;  /* 0x000001a000007947 */ /* 0x000fea0003800000 */
.L_x_1202:
        /* <DEDUP_REMOVED lines=21> */
.L_x_1227:
[----:B------:R-:W2:Y:S02]  /*1f20*/  LDG.E.64 R18, [R4.64] ;  /* 0x0000002404127981 */ /* 0x000ea4000c1e1b00 */
[----:B--2---:R-:W0:Y:S01]  /*1f30*/  I2F.F64.U64 R18, R18 ;  /* 0x0000001200127312 */ /* 0x004e220000301800 */
[----:B------:R-:W-:Y:S05]  /*1f40*/  BRA `(.L_x_1203) ;  /* 0x0000002000007947 */ /* 0x000fea0003800000 */
.L_x_1226:
[----:B------:R-:W2:Y:S02]  /*1f50*/  LDG.E R4, [R4.64] ;  /* 0x0000002404047981 */ /* 0x000ea4000c1e1900 */
[----:B--2---:R0:W2:Y:S02]  /*1f60*/  I2F.F64.U32 R18, R4 ;  /* 0x0000000400127312 */ /* 0x0040a40000201800 */
.L_x_1203:
[----:B------:R-:W3:Y:S02]  /*1f70*/  S2R R31, SR_TID.X ;  /* 0x00000000001f7919 */ /* 0x000ee40000002100 */
[----:B---3--:R-:W-:Y:S02]  /*1f80*/  IADD3 R31, R31, 0x80, RZ ;  /* 0x000000801f1f7810 */ /* 0x008fe40007ffe0ff */
.L_x_1165:
[----:B-1-3--:R-:W-:Y:S05]  /*1f90*/  BSYNC B6 ;  /* 0x0000000000067941 */ /* 0x00afea0003800000 */
.L_x_1164:
[----:B------:R-:W-:Y:S01]  /*1fa0*/  ISETP.GE.AND P0, PT, R31, R32, PT ;  /* 0x000000201f00720c */ /* 0x000fe20003f06270 */
[----:B------:R-:W-:Y:S01]  /*1fb0*/  BSSY B6, `(.L_x_1230) ;  /* 0x00001eb000067945 */ /* 0x000fe20003800000 */
[----:B------:R-:W-:-:S11]  /*1fc0*/  CS2R R26, SRZ ;  /* 0x00000000001a7805 */ /* 0x000fd6000001ff00 */
[----:B------:R-:W-:Y:S05]  /*1fd0*/  @P0 BRA `(.L_x_1231) ;  /* 0x00001e8000000947 */ /* 0x000fea0003800000 */
[----:B0-----:R-:W-:Y:S01]  /*1fe0*/  PRMT R0, R29, 0x9910, RZ ;  /* 0x000099101d007816 */ /* 0x001fe200000000ff */
        /* <DEDUP_REMOVED lines=15> */
[----:B---3--:R0:W1:Y:S01]  /*20e0*/  I2F.F64.S16 R24, R4 ;  /* 0x0000000400187312 */ /* 0x0080620000101c00 */
[----:B------:R-:W-:Y:S05]  /*20f0*/  BRA `(.L_x_1237) ;  /* 0x00000e2000007947 */ /* 0x000fea0003800000 */
.L_x_1235:
[----:B------:R-:W3:Y:S02]  /*2100*/  LDG.E.U8 R4, [R4.64] ;  /* 0x0000002404047981 */ /* 0x000ee4000c1e1100 */
[----:B---3--:R0:W1:Y:S01]  /*2110*/  I2F.F64.U16 R24, R4 ;  /* 0x0000000400187312 */ /* 0x0080620000101800 */
[----:B------:R-:W-:Y:S05]  /*2120*/  BRA `(.L_x_1237) ;  /* 0x00000df000007947 */ /* 0x000fea0003800000 */
.L_x_1234:
[----:B------:R-:W-:-:S13]  /*2130*/  ISETP.NE.AND P0, PT, R0, 0x2, PT ;  /* 0x000000020000780c */ /* 0x000fda0003f05270 */
[----:B------:R-:W-:Y:S05]  /*2140*/  @!P0 BRA `(.L_x_1238) ;  /* 0x000000a000008947 */ /* 0x000fea0003800000 */
[----:B------:R-:W-:-:S13]  /*2150*/  ISETP.NE.AND P0, PT, R0, 0x3, PT ;  /* 0x000000030000780c */ /* 0x000fda0003f05270 */
[----:B------:R-:W-:Y:S05]  /*2160*/  @!P0 BRA `(.L_x_1239) ;  /* 0x0000005000008947 */ /* 0x000fea0003800000 */
[----:B------:R-:W-:-:S13]  /*2170*/  ISETP.NE.AND P0, PT, R0, 0x4, PT ;  /* 0x000000040000780c */ /* 0x000fda0003f05270 */
[----:B------:R-:W-:Y:S05]  /*2180*/  @P0 BRA `(.L_x_1236) ;  /* 0x00000bf000000947 */ /* 0x000fea0003800000 */
[----:B------:R-:W3:Y:S02]  /*2190*/  LDG.E.64 R24, [R4.64] ;  /* 0x0000002404187981 */ /* 0x000ee4000c1e1b00 */
[----:B---3--:R-:W0:Y:S01]  /*21a0*/  I2F.F64.S64 R24, R24 ;  /* 0x0000001800187312 */ /* 0x008e220000301c00 */
[----:B------:R-:W-:Y:S05]  /*21b0*/  BRA `(.L_x_1237) ;  /* 0x00000d6000007947 */ /* 0x000fea0003800000 */
.L_x_1239:
[----:B------:R-:W3:Y:S02]  /*21c0*/  LDG.E R4, [R4.64] ;  /* 0x0000002404047981 */ /* 0x000ee4000c1e1900 */
[----:B---3--:R0:W1:Y:S01]  /*21d0*/  I2F.F64 R24, R4 ;  /* 0x0000000400187312 */ /* 0x0080620000201c00 */
[----:B------:R-:W-:Y:S05]  /*21e0*/  BRA `(.L_x_1237) ;  /* 0x00000d3000007947 */ /* 0x000fea0003800000 */
.L_x_1238:
[----:B------:R-:W3:Y:S02]  /*21f0*/  LDG.E.U16 R4, [R4.64] ;  /* 0x0000002404047981 */ /* 0x000ee4000c1e1500 */
[----:B---3--:R0:W1:Y:S01]  /*2200*/  I2F.F64.S16 R24, R4 ;  /* 0x0000000400187312 */ /* 0x0080620000101c00 */
[----:B------:R-:W-:Y:S05]  /*2210*/  BRA `(.L_x_1237) ;  /* 0x00000d0000007947 */ /* 0x000fea0003800000 */
.L_x_1233:
[----:B------:R-:W-:-:S13]  /*2220*/  ISETP.GT.AND P0, PT, R0, 0x6, PT ;  /* 0x000000060000780c */ /* 0x000fda0003f04270 */
[----:B------:R-:W-:Y:S05]  /*2230*/  @P0 BRA `(.L_x_1240) ;  /* 0x000000d000000947 */ /* 0x000fea0003800000 */
[----:B------:R-:W-:-:S13]  /*2240*/  ISETP.NE.AND P0, PT, R0, 0x5, PT ;  /* 0x000000050000780c */ /* 0x000fda0003f05270 */
[----:B------:R-:W-:Y:S05]  /*2250*/  @!P0 BRA `(.L_x_1241) ;  /* 0x0000006000008947 */ /* 0x000fea0003800000 */
[----:B------:R-:W-:-:S13]  /*2260*/  ISETP.NE.AND P0, PT, R0, 0x6, PT ;  /* 0x000000060000780c */ /* 0x000fda0003f05270 */
[----:B------:R-:W-:Y:S05]  /*2270*/  @P0 BRA `(.L_x_1236) ;  /* 0x00000b0000000947 */ /* 0x000fea0003800000 */
[----:B------:R-:W3:Y:S02]  /*2280*/  LDG.E R24, [R4.64] ;  /* 0x0000002404187981 */ /* 0x000ee4000c1e1900 */
[----:B---3--:R-:W-:-:S06]  /*2290*/  FMUL.FTZ R24, R24, 1 ;  /* 0x3f80000018187820 */ /* 0x008fcc0000410000 */
[----:B------:R-:W0:Y:S01]  /*22a0*/  F2F.F64.F32 R24, R24 ;  /* 0x0000001800187310 */ /* 0x000e220000201800 */
[----:B------:R-:W-:Y:S05]  /*22b0*/  BRA `(.L_x_1237) ;  /* 0x00000c6000007947 */ /* 0x000fea0003800000 */
.L_x_1241:
[----:B------:R-:W3:Y:S02]  /*22c0*/  LDG.E.U16 R0, [R4.64] ;  /* 0x0000002404007981 */ /* 0x000ee4000c1e1500 */
[----:B---3--:R-:W-:-:S05]  /*22d0*/  HADD2.F32 R0, -RZ, R0.H0_H0 ;  /* 0x20000000ff007230 */ /* 0x008fca0000004100 */
[----:B------:R-:W-:-:S04]  /*22e0*/  FMUL.FTZ R0, R0, 1 ;  /* 0x3f80000000007820 */ /* 0x000fc80000410000 */
[----:B------:R0:W1:Y:S01]  /*22f0*/  F2F.F64.F32 R24, R0 ;  /* 0x0000000000187310 */ /* 0x0000620000201800 */
[----:B------:R-:W-:Y:S05]  /*2300*/  BRA `(.L_x_1237) ;  /* 0x00000c1000007947 */ /* 0x000fea0003800000 */
.L_x_1240:
[----:B------:R-:W-:-:S13]  /*2310*/  ISETP.NE.AND P0, PT, R0, 0x7, PT ;  /* 0x000000070000780c */ /* 0x000fda0003f05270 */
[----:B------:R-:W-:Y:S05]  /*2320*/  @!P0 BRA `(.L_x_1242) ;  /* 0x000000d000008947 */ /* 0x000fea0003800000 */
        /* <DEDUP_REMOVED lines=8> */
.L_x_1243:
[----:B------:R-:W3:Y:S02]  /*23b0*/  LDG.E.U16 R4, [R4.64] ;  /* 0x0000002404047981 */ /* 0x000ee4000c1e1500 */
[----:B---3--:R-:W-:-:S05]  /*23c0*/  HADD2.F32 R0, -RZ, R4.H0_H0 ;  /* 0x20000004ff007230 */ /* 0x008fca0000004100 */
[----:B------:R-:W-:-:S04]  /*23d0*/  FMUL.FTZ R0, R0, 1 ;  /* 0x3f80000000007820 */ /* 0x000fc80000410000 */
[----:B------:R0:W1:Y:S01]  /*23e0*/  F2F.F64.F32 R24, R0 ;  /* 0x0000000000187310 */ /* 0x0000620000201800 */
[----:B------:R-:W-:Y:S05]  /*23f0*/  BRA `(.L_x_1237) ;  /* 0x00000b2000007947 */ /* 0x000fea0003800000 */
.L_x_1242:
[----:B------:R0:W5:Y:S01]  /*2400*/  LDG.E.64 R24, [R4.64] ;  /* 0x0000002404187981 */ /* 0x000162000c1e1b00 */
[----:B------:R-:W-:Y:S05]  /*2410*/  BRA `(.L_x_1237) ;  /* 0x00000b0000007947 */ /* 0x000fea0003800000 */
.L_x_1232:
        /* <DEDUP_REMOVED lines=8> */
[----:B------:R-:W3:Y:S01]  /*24a0*/  LDG.E.U8 R4, [R4.64] ;  /* 0x0000002404047981 */ /* 0x000ee2000c1e1100 */
[----:B------:R-:W-:Y:S01]  /*24b0*/  IMAD.MOV.U32 R24, RZ, RZ, RZ ;  /* 0x000000ffff187224 */ /* 0x000fe200078e00ff */
[----:B---3--:R-:W-:-:S04]  /*24c0*/  ISETP.NE.AND P0, PT, R4, RZ, PT ;  /* 0x000000ff0400720c */ /* 0x008fc80003f05270 */
[----:B------:R-:W-:Y:S01]  /*24d0*/  FSEL R25, RZ, 1.875, !P0 ;  /* 0x3ff00000ff197808 */ /* 0x000fe20004000000 */
[----:B------:R-:W-:Y:S05]  /*24e0*/  BRA `(.L_x_1237) ;  /* 0x00000a3000007947 */ /* 0x000fea0003800000 */
.L_x_1246:
[----:B------:R0:W5:Y:S01]  /*24f0*/  LDG.E.64 R24, [R4.64] ;  /* 0x0000002404187981 */ /* 0x000162000c1e1b00 */
[----:B------:R-:W-:Y:S05]  /*2500*/  BRA `(.L_x_1237) ;  /* 0x00000a1000007947 */ /* 0x000fea0003800000 */
.L_x_1245:
        /* <DEDUP_REMOVED lines=28> */
.L_x_1248:
        /* <DEDUP_REMOVED lines=15> */
.L_x_1247:
[----:B------:R-:W3:Y:S02]  /*27c0*/  LDG.E.U16 R0, [R4.64] ;  /* 0x0000002404007981 */ /* 0x000ee4000c1e1500 */
[----:B---3--:R-:W-:-:S05]  /*27d0*/  PRMT R0, RZ, 0x5410, R0 ;  /* 0x00005410ff007816 */ /* 0x008fca0000000000 */
[----:B------:R-:W-:-:S04]  /*27e0*/  FMUL.FTZ R0, R0, 1 ;  /* 0x3f80000000007820 */ /* 0x000fc80000410000 */
[----:B------:R0:W1:Y:S01]  /*27f0*/  F2F.F64.F32 R24, R0 ;  /* 0x0000000000187310 */ /* 0x0000620000201800 */
[----:B------:R-:W-:Y:S05]  /*2800*/  BRA `(.L_x_1237) ;  /* 0x0000071000007947 */ /* 0x000fea0003800000 */
.L_x_1244:
        /* <DEDUP_REMOVED lines=9> */
[----:B---3--:R0:W1:Y:S01]  /*28a0*/  I2F.F64.U16 R24, R4 ;  /* 0x0000000400187312 */ /* 0x0080620000101800 */
[----:B------:R-:W-:Y:S05]  /*28b0*/  BRA `(.L_x_1237) ;  /* 0x0000066000007947 */ /* 0x000fea0003800000 */
.L_x_1251:
[----:B------:R-:W3:Y:S01]  /*28c0*/  LDG.E.U8 R3, [R4.64] ;  /* 0x0000002404037981 */ /* 0x000ee2000c1e1100 */
[----:B------:R-:W-:Y:S01]  /*28d0*/  BSSY B0, `(.L_x_1252) ;  /* 0x0000018000007945 */ /* 0x000fe20003800000 */
        /* <DEDUP_REMOVED lines=19> */
.L_x_1255:
[----:B------:R-:W-:Y:S05]  /*2a10*/  BSYNC B1 ;  /* 0x0000000000017941 */ /* 0x000fea0003800000 */
.L_x_1254:
[----:B------:R-:W-:Y:S01]  /*2a20*/  LEA R5, R0, 0x3b800000, 0x17 ;  /* 0x3b80000000057811 */ /* 0x000fe200078eb8ff */
[----:B------:R-:W-:-:S05]  /*2a30*/  IMAD.SHL.U32 R0, R3, 0x100000, RZ ;  /* 0x0010000003007824 */ /* 0x000fca00078e00ff */
[----:B------:R-:W-:Y:S02]  /*2a40*/  LOP3.LUT R0, R5, R0, R6, 0xfe, !PT ;  /* 0x0000000005007212 */ /* 0x000fe400078efe06 */
.L_x_1253:
[----:B------:R-:W-:Y:S05]  /*2a50*/  BSYNC B0 ;  /* 0x0000000000007941 */ /* 0x000fea0003800000 */
.L_x_1252:
[----:B------:R-:W-:-:S04]  /*2a60*/  FMUL.FTZ R0, R0, 1 ;  /* 0x3f80000000007820 */ /* 0x000fc80000410000 */
[----:B------:R0:W1:Y:S01]  /*2a70*/  F2F.F64.F32 R24, R0 ;  /* 0x0000000000187310 */ /* 0x0000620000201800 */
[----:B------:R-:W-:Y:S05]  /*2a80*/  BRA `(.L_x_1237) ;  /* 0x0000049000007947 */ /* 0x000fea0003800000 */
.L_x_1250:
        /* <DEDUP_REMOVED lines=21> */
.L_x_1259:
[----:B------:R-:W-:Y:S05]  /*2be0*/  BSYNC B1 ;  /* 0x0000000000017941 */ /* 0x000fea0003800000 */
.L_x_1258:
[----:B------:R-:W-:Y:S01]  /*2bf0*/  LEA R5, R0, 0x37800000, 0x17 ;  /* 0x3780000000057811 */ /* 0x000fe200078eb8ff */
[----:B------:R-:W-:-:S05]  /*2c00*/  IMAD.SHL.U32 R0, R3, 0x200000, RZ ;  /* 0x0020000003007824 */ /* 0x000fca00078e00ff */
[----:B------:R-:W-:Y:S02]  /*2c10*/  LOP3.LUT R0, R5, R0, R6, 0xfe, !PT ;  /* 0x0000000005007212 */ /* 0x000fe400078efe06 */
.L_x_1257:
[----:B------:R-:W-:Y:S05]  /*2c20*/  BSYNC B0 ;  /* 0x0000000000007941 */ /* 0x000fea0003800000 */
.L_x_1256:
[----:B------:R-:W-:-:S04]  /*2c30*/  FMUL.FTZ R0, R0, 1 ;  /* 0x3f80000000007820 */ /* 0x000fc80000410000 */
[----:B------:R0:W1:Y:S01]  /*2c40*/  F2F.F64.F32 R24, R0 ;  /* 0x0000000000187310 */ /* 0x0000620000201800 */
[----:B------:R-:W-:Y:S05]  /*2c50*/  BRA `(.L_x_1237) ;  /* 0x000002c000007947 */ /* 0x000fea0003800000 */
.L_x_1249:
[----:B------:R-:W-:-:S13]  /*2c60*/  ISETP.NE.AND P0, PT, R0, 0x1c, PT ;  /* 0x0000001c0000780c */ /* 0x000fda0003f05270 */
[----:B------:R-:W-:Y:S05]  /*2c70*/  @!P0 BRA `(.L_x_1260) ;  /* 0x0000028000008947 */ /* 0x000fea0003800000 */
[----:B------:R-:W-:-:S13]  /*2c80*/  ISETP.NE.AND P0, PT, R0, 0x1d, PT ;  /* 0x0000001d0000780c */ /* 0x000fda0003f05270 */
[----:B------:R-:W-:Y:S05]  /*2c90*/  @!P0 BRA `(.L_x_1261) ;  /* 0x0000023000008947 */ /* 0x000fea0003800000 */
[----:B------:R-:W-:-:S13]  /*2ca0*/  ISETP.NE.AND P0, PT, R0, 0x2c, PT ;  /* 0x0000002c0000780c */ /* 0x000fda0003f05270 */
[----:B------:R-:W-:Y:S05]  /*2cb0*/  @P0 BRA `(.L_x_1236) ;  /* 0x000000c000000947 */ /* 0x000fea0003800000 */
[----:B------:R-:W3:Y:S01]  /*2cc0*/  LDG.E.U8 R4, [R4.64] ;  /* 0x0000002404047981 */ /* 0x000ee2000c1e1100 */
[----:B------:R-:W-:Y:S01]  /*2cd0*/  BSSY B0, `(.L_x_1262) ;  /* 0x0000007000007945 */ /* 0x000fe20003800000 */
[----:B------:R-:W-:Y:S01]  /*2ce0*/  IMAD.MOV.U32 R0, RZ, RZ, 0x400000 ;  /* 0x00400000ff007424 */ /* 0x000fe200078e00ff */
[----:B---3--:R-:W-:-:S13]  /*2cf0*/  ISETP.NE.AND P0, PT, R4, RZ, PT ;  /* 0x000000ff0400720c */ /* 0x008fda0003f05270 */
[----:B------:R-:W-:Y:S05]  /*2d00*/  @!P0 BRA `(.L_x_1263) ;  /* 0x0000003000008947 */ /* 0x000fea0003800000 */
[----:B------:R-:W-:-:S13]  /*2d10*/  ISETP.NE.AND P0, PT, R4, 0xff, PT ;  /* 0x000000ff0400780c */ /* 0x000fda0003f05270 */
[----:B------:R-:W-:Y:S02]  /*2d20*/  @!P0 IMAD.MOV.U32 R0, RZ, RZ, 0x7f800001 ;  /* 0x7f800001ff008424 */ /* 0x000fe400078e00ff */
[----:B------:R-:W-:Y:S02]  /*2d30*/  @P0 IMAD.SHL.U32 R0, R4, 0x800000, RZ ;  /* 0x0080000004000824 */ /* 0x000fe400078e00ff */
.L_x_1263:
[----:B------:R-:W-:Y:S05]  /*2d40*/  BSYNC B0 ;  /* 0x0000000000007941 */ /* 0x000fea0003800000 */
.L_x_1262:
[----:B------:R-:W-:-:S04]  /*2d50*/  FMUL.FTZ R0, R0, 1 ;  /* 0x3f80000000007820 */ /* 0x000fc80000410000 */
[----:B------:R0:W1:Y:S01]  /*2d60*/  F2F.F64.F32 R24, R0 ;  /* 0x0000000000187310 */ /* 0x0000620000201800 */
[----:B------:R-:W-:Y:S05]  /*2d70*/  BRA `(.L_x_1237) ;  /* 0x000001a000007947 */ /* 0x000fea0003800000 */
.L_x_1236:
        /* <DEDUP_REMOVED lines=18> */
[----:B0-2--5:R-:W-:Y:S05]  /*2ea0*/  CALL.ABS.NOINC R14 ;  /* 0x000000000e007343 */ /* 0x025fea0003c00000 */
[----:B------:R-:W-:Y:S01]  /*2eb0*/  CS2R R24, SRZ ;  /* 0x0000000000187805 */ /* 0x000fe2000001ff00 */
[----:B------:R-:W-:Y:S05]  /*2ec0*/  BRA `(.L_x_1237) ;  /* 0x0000005000007947 */ /* 0x000fea0003800000 */
.L_x_1261:
[----:B------:R-:W3:Y:S02]  /*2ed0*/  LDG.E.64 R24, [R4.64] ;  /* 0x0000002404187981 */ /* 0x000ee4000c1e1b00 */
[----:B---3--:R-:W0:Y:S01]  /*2ee0*/  I2F.F64.U64 R24, R24 ;  /* 0x0000001800187312 */ /* 0x008e220000301800 */
[----:B------:R-:W-:Y:S05]  /*2ef0*/  BRA `(.L_x_1237) ;  /* 0x0000002000007947 */ /* 0x000fea0003800000 */
.L_x_1260:
[----:B------:R-:W3:Y:S02]  /*2f00*/  LDG.E R4, [R4.64] ;  /* 0x0000002404047981 */ /* 0x000ee4000c1e1900 */
[----:B---3--:R0:W1:Y:S02]  /*2f10*/  I2F.F64.U32 R24, R4 ;  /* 0x0000000400187312 */ /* 0x0080640000201800 */
.L_x_1237:
        /* <DEDUP_REMOVED lines=15> */
[----:B---3--:R0:W3:Y:S01]  /*3010*/  I2F.F64.S16 R26, R4 ;  /* 0x00000004001a7312 */ /* 0x0080e20000101c00 */
[----:B------:R-:W-:Y:S05]  /*3020*/  BRA `(.L_x_1269) ;  /* 0x00000e2000007947 */ /* 0x000fea0003800000 */
.L_x_1267:
[----:B------:R-:W3:Y:S02]  /*3030*/  LDG.E.U8 R4, [R4.64] ;  /* 0x0000002404047981 */ /* 0x000ee4000c1e1100 */
[----:B---3--:R0:W3:Y:S01]  /*3040*/  I2F.F64.U16 R26, R4 ;  /* 0x00000004001a7312 */ /* 0x0080e20000101800 */
[----:B------:R-:W-:Y:S05]  /*3050*/  BRA `(.L_x_1269) ;  /* 0x00000df000007947 */ /* 0x000fea0003800000 */
.L_x_1266:
        /* <DEDUP_REMOVED lines=9> */
.L_x_1271:
[----:B------:R-:W3:Y:S02]  /*30f0*/  LDG.E R4, [R4.64] ;  /* 0x0000002404047981 */ /* 0x000ee4000c1e1900 */
[----:B---3--:R0:W3:Y:S01]  /*3100*/  I2F.F64 R26, R4 ;  /* 0x00000004001a7312 */ /* 0x0080e20000201c00 */
[----:B------:R-:W-:Y:S05]  /*3110*/  BRA `(.L_x_1269) ;  /* 0x00000d3000007947 */ /* 0x000fea0003800000 */
.L_x_1270:
[----:B------:R-:W3:Y:S02]  /*3120*/  LDG.E.U16 R4, [R4.64] ;  /* 0x0000002404047981 */ /* 0x000ee4000c1e1500 */
[----:B---3--:R0:W3:Y:S01]  /*3130*/  I2F.F64.S16 R26, R4 ;  /* 0x00000004001a7312 */ /* 0x0080e20000101c00 */
[----:B------:R-:W-:Y:S05]  /*3140*/  BRA `(.L_x_1269) ;  /* 0x00000d0000007947 */ /* 0x000fea0003800000 */
.L_x_1265:
        /* <DEDUP_REMOVED lines=10> */
.L_x_1273:
[----:B------:R-:W3:Y:S02]  /*31f0*/  LDG.E.U16 R0, [R4.64] ;  /* 0x0000002404007981 */ /* 0x000ee4000c1e1500 */
[----:B---3--:R-:W-:-:S05]  /*3200*/  HADD2.F32 R0, -RZ, R0.H0_H0 ;  /* 0x20000000ff007230 */ /* 0x008fca0000004100 */
[----:B------:R-:W-:-:S04]  /*3210*/  FMUL.FTZ R0, R0, 1 ;  /* 0x3f80000000007820 */ /* 0x000fc80000410000 */
[----:B------:R0:W3:Y:S01]  /*3220*/  F2F.F64.F32 R26, R0 ;  /* 0x00000000001a7310 */ /* 0x0000e20000201800 */
[----:B------:R-:W-:Y:S05]  /*3230*/  BRA `(.L_x_1269) ;  /* 0x00000c1000007947 */ /* 0x000fea0003800000 */
.L_x_1272:
        /* <DEDUP_REMOVED lines=10> */
.L_x_1275:
[----:B------:R-:W3:Y:S02]  /*32e0*/  LDG.E.U16 R4, [R4.64] ;  /* 0x0000002404047981 */ /* 0x000ee4000c1e1500 */
[----:B---3--:R-:W-:-:S05]  /*32f0*/  HADD2.F32 R0, -RZ, R4.H0_H0 ;  /* 0x20000004ff007230 */ /* 0x008fca0000004100 */
[----:B------:R-:W-:-:S04]  /*3300*/  FMUL.FTZ R0, R0, 1 ;  /* 0x3f80000000007820 */ /* 0x000fc80000410000 */
[----:B------:R0:W3:Y:S01]  /*3310*/  F2F.F64.F32 R26, R0 ;  /* 0x00000000001a7310 */ /* 0x0000e20000201800 */
[----:B------:R-:W-:Y:S05]  /*3320*/  BRA `(.L_x_1269) ;  /* 0x00000b2000007947 */ /* 0x000fea0003800000 */
.L_x_1274:
[----:B------:R0:W5:Y:S01]  /*3330*/  LDG.E.64 R26, [R4.64] ;  /* 0x00000024041a7981 */ /* 0x000162000c1e1b00 */
[----:B------:R-:W-:Y:S05]  /*3340*/  BRA `(.L_x_1269) ;  /* 0x00000b0000007947 */ /* 0x000fea0003800000 */
.L_x_1264:
        /* <DEDUP_REMOVED lines=13> */
.L_x_1278:
[----:B------:R0:W5:Y:S01]  /*3420*/  LDG.E.64 R26, [R4.64] ;  /* 0x00000024041a7981 */ /* 0x000162000c1e1b00 */
[----:B------:R-:W-:Y:S05]  /*3430*/  BRA `(.L_x_1269) ;  /* 0x00000a1000007947 */ /* 0x000fea0003800000 */
.L_x_1277:
        /* <DEDUP_REMOVED lines=26> */
[----:B------:R0:W3:Y:S01]  /*35e0*/  F2F.F64.F32 R26, R7 ;  /* 0x00000007001a7310 */ /* 0x0000e20000201800 */
[----:B------:R-:W-:Y:S05]  /*35f0*/  BRA `(.L_x_1269) ;  /* 0x0000085000007947 */ /* 0x000fea0003800000 */
.L_x_1280:
        /* <DEDUP_REMOVED lines=13> */
[----:B------:R0:W3:Y:S01]  /*36d0*/  F2F.F64.F32 R26, R0 ;  /* 0x00000000001a7310 */ /* 0x0000e20000201800 */
[----:B------:R-:W-:Y:S05]  /*36e0*/  BRA `(.L_x_1269) ;  /* 0x0000076000007947 */ /* 0x000fea0003800000 */
.L_x_1279:
[----:B------:R-:W3:Y:S02]  /*36f0*/  LDG.E.U16 R0, [R4.64] ;  /* 0x0000002404007981 */ /* 0x000ee4000c1e1500 */
[----:B---3--:R-:W-:-:S05]  /*3700*/  PRMT R0, RZ, 0x5410, R0 ;  /* 0x00005410ff007816 */ /* 0x008fca0000000000 */
[----:B------:R-:W-:-:S04]  /*3710*/  FMUL.FTZ R0, R0, 1 ;  /* 0x3f80000000007820 */ /* 0x000fc80000410000 */
[----:B------:R0:W3:Y:S01]  /*3720*/  F2F.F64.F32 R26, R0 ;  /* 0x00000000001a7310 */ /* 0x0000e20000201800 */
[----:B------:R-:W-:Y:S05]  /*3730*/  BRA `(.L_x_1269) ;  /* 0x0000071000007947 */ /* 0x000fea0003800000 */
.L_x_1276:
        /* <DEDUP_REMOVED lines=9> */
[----:B---3--:R0:W3:Y:S01]  /*37d0*/  I2F.F64.U16 R26, R4 ;  /* 0x00000004001a7312 */ /* 0x0080e20000101800 */
[----:B------:R-:W-:Y:S05]  /*37e0*/  BRA `(.L_x_1269) ;  /* 0x0000066000007947 */ /* 0x000fea0003800000 */
.L_x_1283:
        /* <DEDUP_REMOVED lines=21> */
.L_x_1287:
[----:B------:R-:W-:Y:S05]  /*3940*/  BSYNC B1 ;  /* 0x0000000000017941 */ /* 0x000fea0003800000 */
.L_x_1286:
[----:B------:R-:W-:Y:S01]  /*3950*/  LEA R5, R0, 0x3b800000, 0x17 ;  /* 0x3b80000000057811 */ /* 0x000fe200078eb8ff */
[----:B------:R-:W-:-:S05]  /*3960*/  IMAD.SHL.U32 R0, R3, 0x100000, RZ ;  /* 0x0010000003007824 */ /* 0x000fca00078e00ff */
[----:B------:R-:W-:Y:S02]  /*3970*/  LOP3.LUT R0, R5, R0, R6, 0xfe, !PT ;  /* 0x0000000005007212 */ /* 0x000fe400078efe06 */
.L_x_1285:
[----:B------:R-:W-:Y:S05]  /*3980*/  BSYNC B0 ;  /* 0x0000000000007941 */ /* 0x000fea0003800000 */
.L_x_1284:
[----:B------:R-:W-:-:S04]  /*3990*/  FMUL.FTZ R0, R0, 1 ;  /* 0x3f80000000007820 */ /* 0x000fc80000410000 */
[----:B------:R0:W3:Y:S01]  /*39a0*/  F2F.F64.F32 R26, R0 ;  /* 0x00000000001a7310 */ /* 0x0000e20000201800 */
[----:B------:R-:W-:Y:S05]  /*39b0*/  BRA `(.L_x_1269) ;  /* 0x0000049000007947 */ /* 0x000fea0003800000 */
.L_x_1282:
        /* <DEDUP_REMOVED lines=21> */
.L_x_1291:
[----:B------:R-:W-:Y:S05]  /*3b10*/  BSYNC B1 ;  /* 0x0000000000017941 */ /* 0x000fea0003800000 */
.L_x_1290:
[----:B------:R-:W-:Y:S01]  /*3b20*/  LEA R5, R0, 0x37800000, 0x17 ;  /* 0x3780000000057811 */ /* 0x000fe200078eb8ff */
[----:B------:R-:W-:-:S05]  /*3b30*/  IMAD.SHL.U32 R0, R3, 0x200000, RZ ;  /* 0x0020000003007824 */ /* 0x000fca00078e00ff */
[----:B------:R-:W-:Y:S02]  /*3b40*/  LOP3.LUT R0, R5, R0, R6, 0xfe, !PT ;  /* 0x0000000005007212 */ /* 0x000fe400078efe06 */
.L_x_1289:
[----:B------:R-:W-:Y:S05]  /*3b50*/  BSYNC B0 ;  /* 0x0000000000007941 */ /* 0x000fea0003800000 */
.L_x_1288:
[----:B------:R-:W-:-:S04]  /*3b60*/  FMUL.FTZ R0, R0, 1 ;  /* 0x3f80000000007820 */ /* 0x000fc80000410000 */
[----:B------:R0:W3:Y:S01]  /*3b70*/  F2F.F64.F32 R26, R0 ;  /* 0x00000000001a7310 */ /* 0x0000e20000201800 */
[----:B------:R-:W-:Y:S05]  /*3b80*/  BRA `(.L_x_1269) ;  /* 0x000002c000007947 */ /* 0x000fea0003800000 */
.L_x_1281:
        /* <DEDUP_REMOVED lines=14> */
.L_x_1295:
[----:B------:R-:W-:Y:S05]  /*3c70*/  BSYNC B0 ;  /* 0x0000000000007941 */ /* 0x000fea0003800000 */
.L_x_1294:
[----:B------:R-:W-:-:S04]  /*3c80*/  FMUL.FTZ R0, R0, 1 ;  /* 0x3f80000000007820 */ /* 0x000fc80000410000 */
[----:B------:R0:W3:Y:S01]  /*3c90*/  F2F.F64.F32 R26, R0 ;  /* 0x00000000001a7310 */ /* 0x0000e20000201800 */
[----:B------:R-:W-:Y:S05]  /*3ca0*/  BRA `(.L_x_1269) ;  /* 0x000001a000007947 */ /* 0x000fea0003800000 */
.L_x_1268:
        /* <DEDUP_REMOVED lines=18> */
[----:B012--5:R-:W-:Y:S05]  /*3dd0*/  CALL.ABS.NOINC R14 ;  /* 0x000000000e007343 */ /* 0x027fea0003c00000 */
[----:B------:R-:W-:Y:S01]  /*3de0*/  CS2R R26, SRZ ;  /* 0x00000000001a7805 */ /* 0x000fe2000001ff00 */
[----:B------:R-:W-:Y:S05]  /*3df0*/  BRA `(.L_x_1269) ;  /* 0x0000005000007947 */ /* 0x000fea0003800000 */
.L_x_1293:
[----:B------:R-:W3:Y:S02]  /*3e00*/  LDG.E.64 R26, [R4.64] ;  /* 0x00000024041a7981 */ /* 0x000ee4000c1e1b00 */
[----:B---3--:R-:W0:Y:S01]  /*3e10*/  I2F.F64.U64 R26, R26 ;  /* 0x0000001a001a7312 */ /* 0x008e220000301800 */
[----:B------:R-:W-:Y:S05]  /*3e20*/  BRA `(.L_x_1269) ;  /* 0x0000002000007947 */ /* 0x000fea0003800000 */
.L_x_1292:
[----:B------:R-:W3:Y:S02]  /*3e30*/  LDG.E R4, [R4.64] ;  /* 0x0000002404047981 */ /* 0x000ee4000c1e1900 */
[----:B---3--:R0:W3:Y:S02]  /*3e40*/  I2F.F64.U32 R26, R4 ;  /* 0x00000004001a7312 */ /* 0x0080e40000201800 */
.L_x_1269:
[----:B------:R-:W-:-:S03]  /*3e50*/  IADD3 R31, R31, 0x80, RZ ;  /* 0x000000801f1f7810 */ /* 0x000fc60007ffe0ff */
.L_x_1231:
[----:B------:R-:W-:Y:S05]  /*3e60*/  BSYNC B6 ;  /* 0x0000000000067941 */ /* 0x000fea0003800000 */
.L_x_1230:
[----:B------:R-:W-:Y:S01]  /*3e70*/  ISETP.GE.AND P0, PT, R31, R32, PT ;  /* 0x000000201f00720c */ /* 0x000fe20003f06270 */
[----:B------:R-:W-:Y:S01]  /*3e80*/  BSSY B6, `(.L_x_1296) ;  /* 0x00001ed000067945 */ /* 0x000fe20003800000 */
[----:B------:R-:W-:Y:S01]  /*3e90*/  CS2R R34, SRZ ;  /* 0x0000000000227805 */ /* 0x000fe2000001ff00 */
[----:B------:R-:W-:Y:S01]  /*3ea0*/  CS2R R36, SRZ ;  /* 0x0000000000247805 */ /* 0x000fe2000001ff00 */
[----:B------:R-:W-:-:S09]  /*3eb0*/  CS2R R38, SRZ ;  /* 0x0000000000267805 */ /* 0x000fd2000001ff00 */
        /* <DEDUP_REMOVED lines=17> */
[----:B----4-:R0:W4:Y:S01]  /*3fd0*/  I2F.F64.S16 R36, R4 ;  /* 0x0000000400247312 */ /* 0x0101220000101c00 */
[----:B------:R-:W-:Y:S05]  /*3fe0*/  BRA `(.L_x_1303) ;  /* 0x00000e2000007947 */ /* 0x000fea0003800000 */
.L_x_1301:
[----:B------:R-:W4:Y:S02]  /*3ff0*/  LDG.E.U8 R4, [R4.64] ;  /* 0x0000002404047981 */ /* 0x000f24000c1e1100 */
[----:B----4-:R0:W4:Y:S01]  /*4000*/  I2F.F64.U16 R36, R4 ;  /* 0x0000000400247312 */ /* 0x0101220000101800 */
[----:B------:R-:W-:Y:S05]  /*4010*/  BRA `(.L_x_1303) ;  /* 0x00000df000007947 */ /* 0x000fea0003800000 */
.L_x_1300:
[----:B------:R-:W-:-:S13]  /*4020*/  ISETP.NE.AND P0, PT, R0, 0x2, PT ;  /* 0x000000020000780c */ /* 0x000fda0003f05270 */
[----:B------:R-:W-:Y:S05]  /*4030*/  @!P0 BRA `(.L_x_1304) ;  /* 0x000000a000008947 */ /* 0x000fea0003800000 */
[----:B------:R-:W-:-:S13]  /*4040*/  ISETP.NE.AND P0, PT, R0, 0x3, PT ;  /* 0x000000030000780c */ /* 0x000fda0003f05270 */
[----:B------:R-:W-:Y:S05]  /*4050*/  @!P0 BRA `(.L_x_1305) ;  /* 0x0000005000008947 */ /* 0x000fea0003800000 */
[----:B------:R-:W-:-:S13]  /*4060*/  ISETP.NE.AND P0, PT, R0, 0x4, PT ;  /* 0x000000040000780c */ /* 0x000fda0003f05270 */
[----:B------:R-:W-:Y:S05]  /*4070*/  @P0 BRA `(.L_x_1302) ;  /* 0x00000bf000000947 */ /* 0x000fea0003800000 */
[----:B------:R-:W4:Y:S02]  /*4080*/  LDG.E.64 R36, [R4.64] ;  /* 0x0000002404247981 */ /* 0x000f24000c1e1b00 */
[----:B----4-:R-:W0:Y:S01]  /*4090*/  I2F.F64.S64 R36, R36 ;  /* 0x0000002400247312 */ /* 0x010e220000301c00 */
[----:B------:R-:W-:Y:S05]  /*40a0*/  BRA `(.L_x_1303) ;  /* 0x00000d6000007947 */ /* 0x000fea0003800000 */
.L_x_1305:
[----:B------:R-:W4:Y:S02]  /*40b0*/  LDG.E R4, [R4.64] ;  /* 0x0000002404047981 */ /* 0x000f24000c1e1900 */
[----:B----4-:R0:W4:Y:S01]  /*40c0*/  I2F.F64 R36, R4 ;  /* 0x0000000400247312 */ /* 0x0101220000201c00 */
[----:B------:R-:W-:Y:S05]  /*40d0*/  BRA `(.L_x_1303) ;  /* 0x00000d3000007947 */ /* 0x000fea0003800000 */
.L_x_1304:
[----:B------:R-:W4:Y:S02]  /*40e0*/  LDG.E.U16 R4, [R4.64] ;  /* 0x0000002404047981 */ /* 0x000f24000c1e1500 */
[----:B----4-:R0:W4:Y:S01]  /*40f0*/  I2F.F64.S16 R36, R4 ;  /* 0x0000000400247312 */ /* 0x0101220000101c00 */
[----:B------:R-:W-:Y:S05]  /*4100*/  BRA `(.L_x_1303) ;  /* 0x00000d0000007947 */ /* 0x000fea0003800000 */
.L_x_1299:
[----:B------:R-:W-:-:S13]  /*4110*/  ISETP.GT.AND P0, PT, R0, 0x6, PT ;  /* 0x000000060000780c */ /* 0x000fda0003f04270 */
[----:B------:R-:W-:Y:S05]  /*4120*/  @P0 BRA `(.L_x_1306) ;  /* 0x000000d000000947 */ /* 0x000fea0003800000 */
[----:B------:R-:W-:-:S13]  /*4130*/  ISETP.NE.AND P0, PT, R0, 0x5, PT ;  /* 0x000000050000780c */ /* 0x000fda0003f05270 */
[----:B------:R-:W-:Y:S05]  /*4140*/  @!P0 BRA `(.L_x_1307) ;  /* 0x0000006000008947 */ /* 0x000fea0003800000 */
[----:B------:R-:W-:-:S13]  /*4150*/  ISETP.NE.AND P0, PT, R0, 0x6, PT ;  /* 0x000000060000780c */ /* 0x000fda0003f05270 */
[----:B------:R-:W-:Y:S05]  /*4160*/  @P0 BRA `(.L_x_1302) ;  /* 0x00000b0000000947 */ /* 0x000fea0003800000 */
[----:B------:R-:W4:Y:S02]  /*4170*/  LDG.E R36, [R4.64] ;  /* 0x0000002404247981 */ /* 0x000f24000c1e1900 */
[----:B----4-:R-:W-:-:S06]  /*4180*/  FMUL.FTZ R36, R36, 1 ;  /* 0x3f80000024247820 */ /* 0x010fcc0000410000 */
[----:B------:R-:W0:Y:S01]  /*4190*/  F2F.F64.F32 R36, R36 ;  /* 0x0000002400247310 */ /* 0x000e220000201800 */
[----:B------:R-:W-:Y:S05]  /*41a0*/  BRA `(.L_x_1303) ;  /* 0x00000c6000007947 */ /* 0x000fea0003800000 */
.L_x_1307:
[----:B------:R-:W4:Y:S02]  /*41b0*/  LDG.E.U16 R0, [R4.64] ;  /* 0x0000002404007981 */ /* 0x000f24000c1e1500 */
[----:B----4-:R-:W-:-:S05]  /*41c0*/  HADD2.F32 R0, -RZ, R0.H0_H0 ;  /* 0x20000000ff007230 */ /* 0x010fca0000004100 */
[----:B------:R-:W-:-:S04]  /*41d0*/  FMUL.FTZ R0, R0, 1 ;  /* 0x3f80000000007820 */ /* 0x000fc80000410000 */
[----:B------:R0:W4:Y:S01]  /*41e0*/  F2F.F64.F32 R36, R0 ;  /* 0x0000000000247310 */ /* 0x0001220000201800 */
[----:B------:R-:W-:Y:S05]  /*41f0*/  BRA `(.L_x_1303) ;  /* 0x00000c1000007947 */ /* 0x000fea0003800000 */
.L_x_1306:
[----:B------:R-:W-:-:S13]  /*4200*/  ISETP.NE.AND P0, PT, R0, 0x7, PT ;  /* 0x000000070000780c */ /* 0x000fda0003f05270 */
[----:B------:R-:W-:Y:S05]  /*4210*/  @!P0 BRA `(.L_x_1308) ;  /* 0x000000d000008947 */ /* 0x000fea0003800000 */
        /* <DEDUP_REMOVED lines=8> */
.L_x_1309:
[----:B------:R-:W4:Y:S02]  /*42a0*/  LDG.E.U16 R4, [R4.64] ;  /* 0x0000002404047981 */ /* 0x000f24000c1e1500 */
[----:B----4-:R-:W-:-:S05]  /*42b0*/  HADD2.F32 R0, -RZ, R4.H0_H0 ;  /* 0x20000004ff007230 */ /* 0x010fca0000004100 */
[----:B------:R-:W-:-:S04]  /*42c0*/  FMUL.FTZ R0, R0, 1 ;  /* 0x3f80000000007820 */ /* 0x000fc80000410000 */
[----:B------:R0:W4:Y:S01]  /*42d0*/  F2F.F64.F32 R36, R0 ;  /* 0x0000000000247310 */ /* 0x0001220000201800 */
[----:B------:R-:W-:Y:S05]  /*42e0*/  BRA `(.L_x_1303) ;  /* 0x00000b2000007947 */ /* 0x000fea0003800000 */
.L_x_1308:
[----:B------:R0:W5:Y:S01]  /*42f0*/  LDG.E.64 R36, [R4.64] ;  /* 0x0000002404247981 */ /* 0x000162000c1e1b00 */
[----:B------:R-:W-:Y:S05]  /*4300*/  BRA `(.L_x_1303) ;  /* 0x00000b0000007947 */ /* 0x000fea0003800000 */
.L_x_1298:
        /* <DEDUP_REMOVED lines=8> */
[----:B------:R-:W4:Y:S01]  /*4390*/  LDG.E.U8 R4, [R4.64] ;  /* 0x0000002404047981 */ /* 0x000f22000c1e1100 */
[----:B------:R-:W-:Y:S01]  /*43a0*/  IMAD.MOV.U32 R36, RZ, RZ, RZ ;  /* 0x000000ffff247224 */ /* 0x000fe200078e00ff */
[----:B----4-:R-:W-:-:S04]  /*43b0*/  ISETP.NE.AND P0, PT, R4, RZ, PT ;  /* 0x000000ff0400720c */ /* 0x010fc80003f05270 */
[----:B------:R-:W-:Y:S01]  /*43c0*/  FSEL R37, RZ, 1.875, !P0 ;  /* 0x3ff00000ff257808 */ /* 0x000fe20004000000 */
[----:B------:R-:W-:Y:S05]  /*43d0*/  BRA `(.L_x_1303) ;  /* 0x00000a3000007947 */ /* 0x000fea0003800000 */
.L_x_1312:
[----:B------:R0:W5:Y:S01]  /*43e0*/  LDG.E.64 R36, [R4.64] ;  /* 0x0000002404247981 */ /* 0x000162000c1e1b00 */
[----:B------:R-:W-:Y:S05]  /*43f0*/  BRA `(.L_x_1303) ;  /* 0x00000a1000007947 */ /* 0x000fea0003800000 */
.L_x_1311:
        /* <DEDUP_REMOVED lines=26> */
[----:B------:R0:W4:Y:S01]  /*45a0*/  F2F.F64.F32 R36, R7 ;  /* 0x0000000700247310 */ /* 0x0001220000201800 */
[----:B------:R-:W-:Y:S05]  /*45b0*/  BRA `(.L_x_1303) ;  /* 0x0000085000007947 */ /* 0x000fea0003800000 */
.L_x_1314:
        /* <DEDUP_REMOVED lines=13> */
[----:B------:R0:W4:Y:S01]  /*4690*/  F2F.F64.F32 R36, R0 ;  /* 0x0000000000247310 */ /* 0x0001220000201800 */
[----:B------:R-:W-:Y:S05]  /*46a0*/  BRA `(.L_x_1303) ;  /* 0x0000076000007947 */ /* 0x000fea0003800000 */
.L_x_1313:
[----:B------:R-:W4:Y:S02]  /*46b0*/  LDG.E.U16 R0, [R4.64] ;  /* 0x0000002404007981 */ /* 0x000f24000c1e1500 */
[----:B----4-:R-:W-:-:S05]  /*46c0*/  PRMT R0, RZ, 0x5410, R0 ;  /* 0x00005410ff007816 */ /* 0x010fca0000000000 */
[----:B------:R-:W-:-:S04]  /*46d0*/  FMUL.FTZ R0, R0, 1 ;  /* 0x3f80000000007820 */ /* 0x000fc80000410000 */
[----:B------:R0:W4:Y:S01]  /*46e0*/  F2F.F64.F32 R36, R0 ;  /* 0x0000000000247310 */ /* 0x0001220000201800 */
[----:B------:R-:W-:Y:S05]  /*46f0*/  BRA `(.L_x_1303) ;  /* 0x0000071000007947 */ /* 0x000fea0003800000 */
.L_x_1310:
        /* <DEDUP_REMOVED lines=9> */
[----:B----4-:R0:W4:Y:S01]  /*4790*/  I2F.F64.U16 R36, R4 ;  /* 0x0000000400247312 */ /* 0x0101220000101800 */
[----:B------:R-:W-:Y:S05]  /*47a0*/  BRA `(.L_x_1303) ;  /* 0x0000066000007947 */ /* 0x000fea0003800000 */
.L_x_1317:
[----:B------:R-:W4:Y:S01]  /*47b0*/  LDG.E.U8 R3, [R4.64] ;  /* 0x0000002404037981 */ /* 0x000f22000c1e1100 */
[----:B------:R-:W-:Y:S01]  /*47c0*/  BSSY B0, `(.L_x_1318) ;  /* 0x0000018000007945 */ /* 0x000fe20003800000 */
        /* <DEDUP_REMOVED lines=19> */
.L_x_1321:
[----:B------:R-:W-:Y:S05]  /*4900*/  BSYNC B1 ;  /* 0x0000000000017941 */ /* 0x000fea0003800000 */
.L_x_1320:
[----:B------:R-:W-:Y:S01]  /*4910*/  LEA R5, R0, 0x3b800000, 0x17 ;  /* 0x3b80000000057811 */ /* 0x000fe200078eb8ff */
[----:B------:R-:W-:-:S05]  /*4920*/  IMAD.SHL.U32 R0, R3, 0x100000, RZ ;  /* 0x0010000003007824 */ /* 0x000fca00078e00ff */
[----:B------:R-:W-:Y:S02]  /*4930*/  LOP3.LUT R0, R5, R0, R6, 0xfe, !PT ;  /* 0x0000000005007212 */ /* 0x000fe400078efe06 */
.L_x_1319:
[----:B------:R-:W-:Y:S05]  /*4940*/  BSYNC B0 ;  /* 0x0000000000007941 */ /* 0x000fea0003800000 */
.L_x_1318:
[----:B------:R-:W-:-:S04]  /*4950*/  FMUL.FTZ R0, R0, 1 ;  /* 0x3f80000000007820 */ /* 0x000fc80000410000 */
[----:B------:R0:W4:Y:S01]  /*4960*/  F2F.F64.F32 R36, R0 ;  /* 0x0000000000247310 */ /* 0x0001220000201800 */
[----:B------:R-:W-:Y:S05]  /*4970*/  BRA `(.L_x_1303) ;  /* 0x0000049000007947 */ /* 0x000fea0003800000 */
.L_x_1316:
        /* <DEDUP_REMOVED lines=21> */
.L_x_1325:
[----:B------:R-:W-:Y:S05]  /*4ad0*/  BSYNC B1 ;  /* 0x0000000000017941 */ /* 0x000fea0003800000 */
.L_x_1324:
[----:B------:R-:W-:Y:S01]  /*4ae0*/  LEA R5, R0, 0x37800000, 0x17 ;  /* 0x3780000000057811 */ /* 0x000fe200078eb8ff */
[----:B------:R-:W-:-:S05]  /*4af0*/  IMAD.SHL.U32 R0, R3, 0x200000, RZ ;  /* 0x0020000003007824 */ /* 0x000fca00078e00ff */
[----:B------:R-:W-:Y:S02]  /*4b00*/  LOP3.LUT R0, R5, R0, R6, 0xfe, !PT ;  /* 0x0000000005007212 */ /* 0x000fe400078efe06 */
.L_x_1323:
[----:B------:R-:W-:Y:S05]  /*4b10*/  BSYNC B0 ;  /* 0x0000000000007941 */ /* 0x000fea0003800000 */
.L_x_1322:
[----:B------:R-:W-:-:S04]  /*4b20*/  FMUL.FTZ R0, R0, 1 ;  /* 0x3f80000000007820 */ /* 0x000fc80000410000 */
[----:B------:R0:W4:Y:S01]  /*4b30*/  F2F.F64.F32 R36, R0 ;  /* 0x0000000000247310 */ /* 0x0001220000201800 */
[----:B------:R-:W-:Y:S05]  /*4b40*/  BRA `(.L_x_1303) ;  /* 0x000002c000007947 */ /* 0x000fea0003800000 */
.L_x_1315:
[----:B------:R-:W-:-:S13]  /*4b50*/  ISETP.NE.AND P0, PT, R0, 0x1c, PT ;  /* 0x0000001c0000780c */ /* 0x000fda0003f05270 */
[----:B------:R-:W-:Y:S05]  /*4b60*/  @!P0 BRA `(.L_x_1326) ;  /* 0x0000028000008947 */ /* 0x000fea0003800000 */
[----:B------:R-:W-:-:S13]  /*4b70*/  ISETP.NE.AND P0, PT, R0, 0x1d, PT ;  /* 0x0000001d0000780c */ /* 0x000fda0003f05270 */
[----:B------:R-:W-:Y:S05]  /*4b80*/  @!P0 BRA `(.L_x_1327) ;  /* 0x0000023000008947 */ /* 0x000fea0003800000 */
[----:B------:R-:W-:-:S13]  /*4b90*/  ISETP.NE.AND P0, PT, R0, 0x2c, PT ;  /* 0x0000002c0000780c */ /* 0x000fda0003f05270 */
[----:B------:R-:W-:Y:S05]  /*4ba0*/  @P0 BRA `(.L_x_1302) ;  /* 0x000000c000000947 */ /* 0x000fea0003800000 */
[----:B------:R-:W4:Y:S01]  /*4bb0*/  LDG.E.U8 R4, [R4.64] ;  /* 0x0000002404047981 */ /* 0x000f22000c1e1100 */
[----:B------:R-:W-:Y:S01]  /*4bc0*/  BSSY B0, `(.L_x_1328) ;  /* 0x0000007000007945 */ /* 0x000fe20003800000 */
[----:B------:R-:W-:Y:S01]  /*4bd0*/  IMAD.MOV.U32 R0, RZ, RZ, 0x400000 ;  /* 0x00400000ff007424 */ /* 0x000fe200078e00ff */
[----:B----4-:R-:W-:-:S13]  /*4be0*/  ISETP.NE.AND P0, PT, R4, RZ, PT ;  /* 0x000000ff0400720c */ /* 0x010fda0003f05270 */
[----:B------:R-:W-:Y:S05]  /*4bf0*/  @!P0 BRA `(.L_x_1329) ;  /* 0x0000003000008947 */ /* 0x000fea0003800000 */
[----:B------:R-:W-:-:S13]  /*4c00*/  ISETP.NE.AND P0, PT, R4, 0xff, PT ;  /* 0x000000ff0400780c */ /* 0x000fda0003f05270 */
[----:B------:R-:W-:Y:S02]  /*4c10*/  @!P0 IMAD.MOV.U32 R0, RZ, RZ, 0x7f800001 ;  /* 0x7f800001ff008424 */ /* 0x000fe400078e00ff */
[----:B------:R-:W-:Y:S02]  /*4c20*/  @P0 IMAD.SHL.U32 R0, R4, 0x800000, RZ ;  /* 0x0080000004000824 */ /* 0x000fe400078e00ff */
.L_x_1329:
[----:B------:R-:W-:Y:S05]  /*4c30*/  BSYNC B0 ;  /* 0x0000000000007941 */ /* 0x000fea0003800000 */
.L_x_1328:
[----:B------:R-:W-:-:S04]  /*4c40*/  FMUL.FTZ R0, R0, 1 ;  /* 0x3f80000000007820 */ /* 0x000fc80000410000 */
[----:B------:R0:W4:Y:S01]  /*4c50*/  F2F.F64.F32 R36, R0 ;  /* 0x0000000000247310 */ /* 0x0001220000201800 */
[----:B------:R-:W-:Y:S05]  /*4c60*/  BRA `(.L_x_1303) ;  /* 0x000001a000007947 */ /* 0x000fea0003800000 */
.L_x_1302:
        /* <DEDUP_REMOVED lines=18> */
[----:B0123-5:R-:W-:Y:S05]  /*4d90*/  CALL.ABS.NOINC R14 ;  /* 0x000000000e007343 */ /* 0x02ffea0003c00000 */
[----:B------:R-:W-:Y:S01]  /*4da0*/  CS2R R36, SRZ ;  /* 0x0000000000247805 */ /* 0x000fe2000001ff00 */
[----:B------:R-:W-:Y:S05]  /*4db0*/  BRA `(.L_x_1303) ;  /* 0x0000005000007947 */ /* 0x000fea0003800000 */
.L_x_1327:
[----:B------:R-:W4:Y:S02]  /*4dc0*/  LDG.E.64 R36, [R4.64] ;  /* 0x0000002404247981 */ /* 0x000f24000c1e1b00 */
[----:B----4-:R-:W0:Y:S01]  /*4dd0*/  I2F.F64.U64 R36, R36 ;  /* 0x0000002400247312 */ /* 0x010e220000301800 */
[----:B------:R-:W-:Y:S05]  /*4de0*/  BRA `(.L_x_1303) ;  /* 0x0000002000007947 */ /* 0x000fea0003800000 */
.L_x_1326:
[----:B------:R-:W4:Y:S02]  /*4df0*/  LDG.E R4, [R4.64] ;  /* 0x0000002404047981 */ /* 0x000f24000c1e1900 */
[----:B----4-:R0:W4:Y:S02]  /*4e00*/  I2F.F64.U32 R36, R4 ;  /* 0x0000000400247312 */ /* 0x0101240000201800 */
.L_x_1303:
        /* <DEDUP_REMOVED lines=15> */
[----:B----4-:R0:W4:Y:S01]  /*4f00*/  I2F.F64.S16 R38, R4 ;  /* 0x0000000400267312 */ /* 0x0101220000101c00 */
[----:B------:R-:W-:Y:S05]  /*4f10*/  BRA `(.L_x_1335) ;  /* 0x00000e2000007947 */ /* 0x000fea0003800000 */
.L_x_1333:
[----:B----4-:R-:W4:Y:S02]  /*4f20*/  LDG.E.U8 R4, [R4.64] ;  /* 0x0000002404047981 */ /* 0x010f24000c1e1100 */
[----:B----4-:R0:W4:Y:S01]  /*4f30*/  I2F.F64.U16 R38, R4 ;  /* 0x0000000400267312 */ /* 0x0101220000101800 */
[----:B------:R-:W-:Y:S05]  /*4f40*/  BRA `(.L_x_1335) ;  /* 0x00000df000007947 */ /* 0x000fea0003800000 */
.L_x_1332:
[----:B------:R-:W-:-:S13]  /*4f50*/  ISETP.NE.AND P0, PT, R0, 0x2, PT ;  /* 0x000000020000780c */ /* 0x000fda0003f05270 */
[----:B------:R-:W-:Y:S05]  /*4f60*/  @!P0 BRA `(.L_x_1336) ;  /* 0x000000a000008947 */ /* 0x000fea0003800000 */
[----:B------:R-:W-:-:S13]  /*4f70*/  ISETP.NE.AND P0, PT, R0, 0x3, PT ;  /* 0x000000030000780c */ /* 0x000fda0003f05270 */
[----:B------:R-:W-:Y:S05]  /*4f80*/  @!P0 BRA `(.L_x_1337) ;  /* 0x0000005000008947 */ /* 0x000fea0003800000 */
[----:B------:R-:W-:-:S13]  /*4f90*/  ISETP.NE.AND P0, PT, R0, 0x4, PT ;  /* 0x000000040000780c */ /* 0x000fda0003f05270 */
[----:B------:R-:W-:Y:S05]  /*4fa0*/  @P0 BRA `(.L_x_1334) ;  /* 0x00000bf000000947 */ /* 0x000fea0003800000 */
[----:B----4-:R-:W4:Y:S02]  /*4fb0*/  LDG.E.64 R38, [R4.64] ;  /* 0x0000002404267981 */ /* 0x010f24000c1e1b00 */
[----:B----4-:R-:W0:Y:S01]  /*4fc0*/  I2F.F64.S64 R38, R38 ;  /* 0x0000002600267312 */ /* 0x010e220000301c00 */
[----:B------:R-:W-:Y:S05]  /*4fd0*/  BRA `(.L_x_1335) ;  /* 0x00000d6000007947 */ /* 0x000fea0003800000 */
.L_x_1337:
[----:B----4-:R-:W4:Y:S02]  /*4fe0*/  LDG.E R4, [R4.64] ;  /* 0x0000002404047981 */ /* 0x010f24000c1e1900 */
[----:B----4-:R0:W4:Y:S01]  /*4ff0*/  I2F.F64 R38, R4 ;  /* 0x0000000400267312 */ /* 0x0101220000201c00 */
[----:B------:R-:W-:Y:S05]  /*5000*/  BRA `(.L_x_1335) ;  /* 0x00000d3000007947 */ /* 0x000fea0003800000 */
.L_x_1336:
[----:B----4-:R-:W4:Y:S02]  /*5010*/  LDG.E.U16 R4, [R4.64] ;  /* 0x0000002404047981 */ /* 0x010f24000c1e1500 */
[----:B----4-:R0:W4:Y:S01]  /*5020*/  I2F.F64.S16 R38, R4 ;  /* 0x0000000400267312 */ /* 0x0101220000101c00 */
[----:B------:R-:W-:Y:S05]  /*5030*/  BRA `(.L_x_1335) ;  /* 0x00000d0000007947 */ /* 0x000fea0003800000 */
.L_x_1331:
[----:B------:R-:W-:-:S13]  /*5040*/  ISETP.GT.AND P0, PT, R0, 0x6, PT ;  /* 0x000000060000780c */ /* 0x000fda0003f04270 */
[----:B------:R-:W-:Y:S05]  /*5050*/  @P0 BRA `(.L_x_1338) ;  /* 0x000000d000000947 */ /* 0x000fea0003800000 */
[----:B------:R-:W-:-:S13]  /*5060*/  ISETP.NE.AND P0, PT, R0, 0x5, PT ;  /* 0x000000050000780c */ /* 0x000fda0003f05270 */
[----:B------:R-:W-:Y:S05]  /*5070*/  @!P0 BRA `(.L_x_1339) ;  /* 0x0000006000008947 */ /* 0x000fea0003800000 */
[----:B------:R-:W-:-:S13]  /*5080*/  ISETP.NE.AND P0, PT, R0, 0x6, PT ;  /* 0x000000060000780c */ /* 0x000fda0003f05270 */
[----:B------:R-:W-:Y:S05]  /*5090*/  @P0 BRA `(.L_x_1334) ;  /* 0x00000b0000000947 */ /* 0x000fea0003800000 */
[----:B----4-:R-:W4:Y:S02]  /*50a0*/  LDG.E R38, [R4.64] ;  /* 0x0000002404267981 */ /* 0x010f24000c1e1900 */
[----:B----4-:R-:W-:-:S06]  /*50b0*/  FMUL.FTZ R38, R38, 1 ;  /* 0x3f80000026267820 */ /* 0x010fcc0000410000 */
[----:B------:R-:W0:Y:S01]  /*50c0*/  F2F.F64.F32 R38, R38 ;  /* 0x0000002600267310 */ /* 0x000e220000201800 */
[----:B------:R-:W-:Y:S05]  /*50d0*/  BRA `(.L_x_1335) ;  /* 0x00000c6000007947 */ /* 0x000fea0003800000 */
.L_x_1339:
[----:B----4-:R-:W4:Y:S02]  /*50e0*/  LDG.E.U16 R0, [R4.64] ;  /* 0x0000002404007981 */ /* 0x010f24000c1e1500 */
[----:B----4-:R-:W-:-:S05]  /*50f0*/  HADD2.F32 R0, -RZ, R0.H0_H0 ;  /* 0x20000000ff007230 */ /* 0x010fca0000004100 */
[----:B------:R-:W-:-:S04]  /*5100*/  FMUL.FTZ R0, R0, 1 ;  /* 0x3f80000000007820 */ /* 0x000fc80000410000 */
[----:B------:R0:W4:Y:S01]  /*5110*/  F2F.F64.F32 R38, R0 ;  /* 0x0000000000267310 */ /* 0x0001220000201800 */
[----:B------:R-:W-:Y:S05]  /*5120*/  BRA `(.L_x_1335) ;  /* 0x00000c1000007947 */ /* 0x000fea0003800000 */
.L_x_1338:
[----:B------:R-:W-:-:S13]  /*5130*/  ISETP.NE.AND P0, PT, R0, 0x7, PT ;  /* 0x000000070000780c */ /* 0x000fda0003f05270 */
[----:B------:R-:W-:Y:S05]  /*5140*/  @!P0 BRA `(.L_x_1340) ;  /* 0x000000d000008947 */ /* 0x000fea0003800000 */
        /* <DEDUP_REMOVED lines=8> */
.L_x_1341:
[----:B----4-:R-:W4:Y:S02]  /*51d0*/  LDG.E.U16 R4, [R4.64] ;  /* 0x0000002404047981 */ /* 0x010f24000c1e1500 */
[----:B----4-:R-:W-:-:S05]  /*51e0*/  HADD2.F32 R0, -RZ, R4.H0_H0 ;  /* 0x20000004ff007230 */ /* 0x010fca0000004100 */
[----:B------:R-:W-:-:S04]  /*51f0*/  FMUL.FTZ R0, R0, 1 ;  /* 0x3f80000000007820 */ /* 0x000fc80000410000 */
[----:B------:R0:W4:Y:S01]  /*5200*/  F2F.F64.F32 R38, R0 ;  /* 0x0000000000267310 */ /* 0x0001220000201800 */
[----:B------:R-:W-:Y:S05]  /*5210*/  BRA `(.L_x_1335) ;  /* 0x00000b2000007947 */ /* 0x000fea0003800000 */
.L_x_1340:
[----:B------:R0:W5:Y:S01]  /*5220*/  LDG.E.64 R38, [R4.64] ;  /* 0x0000002404267981 */ /* 0x000162000c1e1b00 */
[----:B------:R-:W-:Y:S05]  /*5230*/  BRA `(.L_x_1335) ;  /* 0x00000b0000007947 */ /* 0x000fea0003800000 */
.L_x_1330:
        /* <DEDUP_REMOVED lines=8> */
[----:B----4-:R-:W4:Y:S01]  /*52c0*/  LDG.E.U8 R4, [R4.64] ;  /* 0x0000002404047981 */ /* 0x010f22000c1e1100 */
[----:B------:R-:W-:Y:S01]  /*52d0*/  IMAD.MOV.U32 R38, RZ, RZ, RZ ;  /* 0x000000ffff267224 */ /* 0x000fe200078e00ff */
[----:B----4-:R-:W-:-:S04]  /*52e0*/  ISETP.NE.AND P0, PT, R4, RZ, PT ;  /* 0x000000ff0400720c */ /* 0x010fc80003f05270 */
[----:B------:R-:W-:Y:S01]  /*52f0*/  FSEL R39, RZ, 1.875, !P0 ;  /* 0x3ff00000ff277808 */ /* 0x000fe20004000000 */
[----:B------:R-:W-:Y:S05]  /*5300*/  BRA `(.L_x_1335) ;  /* 0x00000a3000007947 */ /* 0x000fea0003800000 */
.L_x_1344:
[----:B------:R0:W5:Y:S01]  /*5310*/  LDG.E.64 R38, [R4.64] ;  /* 0x0000002404267981 */ /* 0x000162000c1e1b00 */
[----:B------:R-:W-:Y:S05]  /*5320*/  BRA `(.L_x_1335) ;  /* 0x00000a1000007947 */ /* 0x000fea0003800000 */
.L_x_1343:
        /* <DEDUP_REMOVED lines=28> */
.L_x_1346:
        /* <DEDUP_REMOVED lines=15> */
.L_x_1345:
[----:B----4-:R-:W4:Y:S02]  /*55e0*/  LDG.E.U16 R0, [R4.64] ;  /* 0x0000002404007981 */ /* 0x010f24000c1e1500 */
[----:B----4-:R-:W-:-:S05]  /*55f0*/  PRMT R0, RZ, 0x5410, R0 ;  /* 0x00005410ff007816 */ /* 0x010fca0000000000 */
[----:B------:R-:W-:-:S04]  /*5600*/  FMUL.FTZ R0, R0, 1 ;  /* 0x3f80000000007820 */ /* 0x000fc80000410000 */
[----:B------:R0:W4:Y:S01]  /*5610*/  F2F.F64.F32 R38, R0 ;  /* 0x0000000000267310 */ /* 0x0001220000201800 */
[----:B------:R-:W-:Y:S05]  /*5620*/  BRA `(.L_x_1335) ;  /* 0x0000071000007947 */ /* 0x000fea0003800000 */
.L_x_1342:
        /* <DEDUP_REMOVED lines=9> */
[----:B----4-:R0:W4:Y:S01]  /*56c0*/  I2F.F64.U16 R38, R4 ;  /* 0x0000000400267312 */ /* 0x0101220000101800 */
[----:B------:R-:W-:Y:S05]  /*56d0*/  BRA `(.L_x_1335) ;  /* 0x0000066000007947 */ /* 0x000fea0003800000 */
.L_x_1349:
[----:B----4-:R-:W4:Y:S01]  /*56e0*/  LDG.E.U8 R3, [R4.64] ;  /* 0x0000002404037981 */ /* 0x010f22000c1e1100 */
        /* <DEDUP_REMOVED lines=20> */
.L_x_1353:
[----:B------:R-:W-:Y:S05]  /*5830*/  BSYNC B1 ;  /* 0x0000000000017941 */ /* 0x000fea0003800000 */
.L_x_1352:
[----:B------:R-:W-:Y:S01]  /*5840*/  LEA R5, R0, 0x3b800000, 0x17 ;  /* 0x3b80000000057811 */ /* 0x000fe200078eb8ff */
[----:B------:R-:W-:-:S05]  /*5850*/  IMAD.SHL.U32 R0, R3, 0x100000, RZ ;  /* 0x0010000003007824 */ /* 0x000fca00078e00ff */
[----:B------:R-:W-:Y:S02]  /*5860*/  LOP3.LUT R0, R5, R0, R6, 0xfe, !PT ;  /* 0x0000000005007212 */ /* 0x000fe400078efe06 */
.L_x_1351:
[----:B------:R-:W-:Y:S05]  /*5870*/  BSYNC B0 ;  /* 0x0000000000007941 */ /* 0x000fea0003800000 */
.L_x_1350:
[----:B------:R-:W-:-:S04]  /*5880*/  FMUL.FTZ R0, R0, 1 ;  /* 0x3f80000000007820 */ /* 0x000fc80000410000 */
[----:B------:R0:W4:Y:S01]  /*5890*/  F2F.F64.F32 R38, R0 ;  /* 0x0000000000267310 */ /* 0x0001220000201800 */
[----:B------:R-:W-:Y:S05]  /*58a0*/  BRA `(.L_x_1335) ;  /* 0x0000049000007947 */ /* 0x000fea0003800000 */
.L_x_1348:
        /* <DEDUP_REMOVED lines=21> */
.L_x_1357:
[----:B------:R-:W-:Y:S05]  /*5a00*/  BSYNC B1 ;  /* 0x0000000000017941 */ /* 0x000fea0003800000 */
.L_x_1356:
[----:B------:R-:W-:Y:S01]  /*5a10*/  LEA R5, R0, 0x37800000, 0x17 ;  /* 0x3780000000057811 */ /* 0x000fe200078eb8ff */
[----:B------:R-:W-:-:S05]  /*5a20*/  IMAD.SHL.U32 R0, R3, 0x200000, RZ ;  /* 0x0020000003007824 */ /* 0x000fca00078e00ff */
[----:B------:R-:W-:Y:S02]  /*5a30*/  LOP3.LUT R0, R5, R0, R6, 0xfe, !PT ;  /* 0x0000000005007212 */ /* 0x000fe400078efe06 */
.L_x_1355:
[----:B------:R-:W-:Y:S05]  /*5a40*/  BSYNC B0 ;  /* 0x0000000000007941 */ /* 0x000fea0003800000 */
.L_x_1354:
[----:B------:R-:W-:-:S04]  /*5a50*/  FMUL.FTZ R0, R0, 1 ;  /* 0x3f80000000007820 */ /* 0x000fc80000410000 */
[----:B------:R0:W4:Y:S01]  /*5a60*/  F2F.F64.F32 R38, R0 ;  /* 0x0000000000267310 */ /* 0x0001220000201800 */
[----:B------:R-:W-:Y:S05]  /*5a70*/  BRA `(.L_x_1335) ;  /* 0x000002c000007947 */ /* 0x000fea0003800000 */
.L_x_1347:
[----:B------:R-:W-:-:S13]  /*5a80*/  ISETP.NE.AND P0, PT, R0, 0x1c, PT ;  /* 0x0000001c0000780c */ /* 0x000fda0003f05270 */
[----:B------:R-:W-:Y:S05]  /*5a90*/  @!P0 BRA `(.L_x_1358) ;  /* 0x0000028000008947 */ /* 0x000fea0003800000 */
[----:B------:R-:W-:-:S13]  /*5aa0*/  ISETP.NE.AND P0, PT, R0, 0x1d, PT ;  /* 0x0000001d0000780c */ /* 0x000fda0003f05270 */
[----:B------:R-:W-:Y:S05]  /*5ab0*/  @!P0 BRA `(.L_x_1359) ;  /* 0x0000023000008947 */ /* 0x000fea0003800000 */
[----:B------:R-:W-:-:S13]  /*5ac0*/  ISETP.NE.AND P0, PT, R0, 0x2c, PT ;  /* 0x0000002c0000780c */ /* 0x000fda0003f05270 */
[----:B------:R-:W-:Y:S05]  /*5ad0*/  @P0 BRA `(.L_x_1334) ;  /* 0x000000c000000947 */ /* 0x000fea0003800000 */
[----:B----4-:R-:W4:Y:S01]  /*5ae0*/  LDG.E.U8 R4, [R4.64] ;  /* 0x0000002404047981 */ /* 0x010f22000c1e1100 */
[----:B------:R-:W-:Y:S01]  /*5af0*/  BSSY B0, `(.L_x_1360) ;  /* 0x0000007000007945 */ /* 0x000fe20003800000 */
[----:B------:R-:W-:Y:S01]  /*5b00*/  IMAD.MOV.U32 R0, RZ, RZ, 0x400000 ;  /* 0x00400000ff007424 */ /* 0x000fe200078e00ff */
[----:B----4-:R-:W-:-:S13]  /*5b10*/  ISETP.NE.AND P0, PT, R4, RZ, PT ;  /* 0x000000ff0400720c */ /* 0x010fda0003f05270 */
[----:B------:R-:W-:Y:S05]  /*5b20*/  @!P0 BRA `(.L_x_1361) ;  /* 0x0000003000008947 */ /* 0x000fea0003800000 */
[----:B------:R-:W-:-:S13]  /*5b30*/  ISETP.NE.AND P0, PT, R4, 0xff, PT ;  /* 0x000000ff0400780c */ /* 0x000fda0003f05270 */
[----:B------:R-:W-:Y:S02]  /*5b40*/  @!P0 IMAD.MOV.U32 R0, RZ, RZ, 0x7f800001 ;  /* 0x7f800001ff008424 */ /* 0x000fe400078e00ff */
[----:B------:R-:W-:Y:S02]  /*5b50*/  @P0 IMAD.SHL.U32 R0, R4, 0x800000, RZ ;  /* 0x0080000004000824 */ /* 0x000fe400078e00ff */
.L_x_1361:
[----:B------:R-:W-:Y:S05]  /*5b60*/  BSYNC B0 ;  /* 0x0000000000007941 */ /* 0x000fea0003800000 */
.L_x_1360:
[----:B------:R-:W-:-:S04]  /*5b70*/  FMUL.FTZ R0, R0, 1 ;  /* 0x3f80000000007820 */ /* 0x000fc80000410000 */
[----:B------:R0:W4:Y:S01]  /*5b80*/  F2F.F64.F32 R38, R0 ;  /* 0x0000000000267310 */ /* 0x0001220000201800 */
[----:B------:R-:W-:Y:S05]  /*5b90*/  BRA `(.L_x_1335) ;  /* 0x000001a000007947 */ /* 0x000fea0003800000 */
.L_x_1334:
        /* <DEDUP_REMOVED lines=18> */
[----:B012345:R-:W-:Y:S05]  /*5cc0*/  CALL.ABS.NOINC R14 ;  /* 0x000000000e007343 */ /* 0x03ffea0003c00000 */
[----:B------:R-:W-:Y:S01]  /*5cd0*/  CS2R R38, SRZ ;  /* 0x0000000000267805 */ /* 0x000fe2000001ff00 */
[----:B------:R-:W-:Y:S05]  /*5ce0*/  BRA `(.L_x_1335) ;  /* 0x0000005000007947 */ /* 0x000fea0003800000 */
.L_x_1359:
[----:B----4-:R-:W4:Y:S02]  /*5cf0*/  LDG.E.64 R38, [R4.64] ;  /* 0x0000002404267981 */ /* 0x010f24000c1e1b00 */
[----:B----4-:R-:W0:Y:S01]  /*5d00*/  I2F.F64.U64 R38, R38 ;  /* 0x0000002600267312 */ /* 0x010e220000301800 */
[----:B------:R-:W-:Y:S05]  /*5d10*/  BRA `(.L_x_1335) ;  /* 0x0000002000007947 */ /* 0x000fea0003800000 */
.L_x_1358:
[----:B----4-:R-:W4:Y:S02]  /*5d20*/  LDG.E R4, [R4.64] ;  /* 0x0000002404047981 */ /* 0x010f24000c1e1900 */
[----:B----4-:R0:W4:Y:S02]  /*5d30*/  I2F.F64.U32 R38, R4 ;  /* 0x0000000400267312 */ /* 0x0101240000201800 */
.L_x_1335:
[----:B------:R-:W-:-:S03]  /*5d40*/  IADD3 R31, R31, 0x80, RZ ;  /* 0x000000801f1f7810 */ /* 0x000fc60007ffe0ff */
.L_x_1297:
[----:B------:R-:W-:Y:S05]  /*5d50*/  BSYNC B6 ;  /* 0x0000000000067941 */ /* 0x000fea0003800000 */
.L_x_1296:
        /* <DEDUP_REMOVED lines=22> */
.L_x_1367:
[----:B----4-:R-:W4:Y:S02]  /*5ec0*/  LDG.E.U8 R4, [R4.64] ;  /* 0x0000002404047981 */ /* 0x010f24000c1e1100 */
[----:B----4-:R0:W4:Y:S01]  /*5ed0*/  I2F.F64.U16 R22, R4 ;  /* 0x0000000400167312 */ /* 0x0101220000101800 */
[----:B------:R-:W-:Y:S05]  /*5ee0*/  BRA `(.L_x_1369) ;  /* 0x00000df000007947 */ /* 0x000fea0003800000 */
.L_x_1366:
        /* <DEDUP_REMOVED lines=9> */
.L_x_1371:
[----:B----4-:R-:W4:Y:S02]  /*5f80*/  LDG.E R4, [R4.64] ;  /* 0x0000002404047981 */ /* 0x010f24000c1e1900 */
[----:B----4-:R0:W4:Y:S01]  /*5f90*/  I2F.F64 R22, R4 ;  /* 0x0000000400167312 */ /* 0x0101220000201c00 */
[----:B------:R-:W-:Y:S05]  /*5fa0*/  BRA `(.L_x_1369) ;  /* 0x00000d3000007947 */ /* 0x000fea0003800000 */
.L_x_1370:
[----:B----4-:R-:W4:Y:S02]  /*5fb0*/  LDG.E.U16 R4, [R4.64] ;  /* 0x0000002404047981 */ /* 0x010f24000c1e1500 */
[----:B----4-:R0:W4:Y:S01]  /*5fc0*/  I2F.F64.S16 R22, R4 ;  /* 0x0000000400167312 */ /* 0x0101220000101c00 */
[----:B------:R-:W-:Y:S05]  /*5fd0*/  BRA `(.L_x_1369) ;  /* 0x00000d0000007947 */ /* 0x000fea0003800000 */
.L_x_1365:
        /* <DEDUP_REMOVED lines=10> */
.L_x_1373:
[----:B----4-:R-:W4:Y:S02]  /*6080*/  LDG.E.U16 R0, [R4.64] ;  /* 0x0000002404007981 */ /* 0x010f24000c1e1500 */
[----:B----4-:R-:W-:-:S05]  /*6090*/  HADD2.F32 R0, -RZ, R0.H0_H0 ;  /* 0x20000000ff007230 */ /* 0x010fca0000004100 */
[----:B------:R-:W-:-:S04]  /*60a0*/  FMUL.FTZ R0, R0, 1 ;  /* 0x3f80000000007820 */ /* 0x000fc80000410000 */
[----:B------:R0:W4:Y:S01]  /*60b0*/  F2F.F64.F32 R22, R0 ;  /* 0x0000000000167310 */ /* 0x0001220000201800 */
[----:B------:R-:W-:Y:S05]  /*60c0*/  BRA `(.L_x_1369) ;  /* 0x00000c1000007947 */ /* 0x000fea0003800000 */
.L_x_1372:
        /* <DEDUP_REMOVED lines=10> */
.L_x_1375:
[----:B----4-:R-:W4:Y:S02]  /*6170*/  LDG.E.U16 R4, [R4.64] ;  /* 0x0000002404047981 */ /* 0x010f24000c1e1500 */
[----:B----4-:R-:W-:-:S05]  /*6180*/  HADD2.F32 R0, -RZ, R4.H0_H0 ;  /* 0x20000004ff007230 */ /* 0x010fca0000004100 */
[----:B------:R-:W-:-:S04]  /*6190*/  FMUL.FTZ R0, R0, 1 ;  /* 0x3f80000000007820 */ /* 0x000fc80000410000 */
[----:B------:R0:W4:Y:S01]  /*61a0*/  F2F.F64.F32 R22, R0 ;  /* 0x0000000000167310 */ /* 0x0001220000201800 */
[----:B------:R-:W-:Y:S05]  /*61b0*/  BRA `(.L_x_1369) ;  /* 0x00000b2000007947 */ /* 0x000fea0003800000 */
.L_x_1374:
[----:B------:R0:W5:Y:S01]  /*61c0*/  LDG.E.64 R22, [R4.64] ;  /* 0x0000002404167981 */ /* 0x000162000c1e1b00 */
[----:B------:R-:W-:Y:S05]  /*61d0*/  BRA `(.L_x_1369) ;  /* 0x00000b0000007947 */ /* 0x000fea0003800000 */
.L_x_1364:
        /* <DEDUP_REMOVED lines=13> */
.L_x_1378:
[----:B------:R0:W5:Y:S01]  /*62b0*/  LDG.E.64 R22, [R4.64] ;  /* 0x0000002404167981 */ /* 0x000162000c1e1b00 */
[----:B------:R-:W-:Y:S05]  /*62c0*/  BRA `(.L_x_1369) ;  /* 0x00000a1000007947 */ /* 0x000fea0003800000 */
.L_x_1377:
        /* <DEDUP_REMOVED lines=28> */
.L_x_1380:
        /* <DEDUP_REMOVED lines=15> */
.L_x_1379:
[----:B----4-:R-:W4:Y:S02]  /*6580*/  LDG.E.U16 R0, [R4.64] ;  /* 0x0000002404007981 */ /* 0x010f24000c1e1500 */
[----:B----4-:R-:W-:-:S05]  /*6590*/  PRMT R0, RZ, 0x5410, R0 ;  /* 0x00005410ff007816 */ /* 0x010fca0000000000 */
[----:B------:R-:W-:-:S04]  /*65a0*/  FMUL.FTZ R0, R0, 1 ;  /* 0x3f80000000007820 */ /* 0x000fc80000410000 */
[----:B------:R0:W4:Y:S01]  /*65b0*/  F2F.F64.F32 R22, R0 ;  /* 0x0000000000167310 */ /* 0x0001220000201800 */
[----:B------:R-:W-:Y:S05]  /*65c0*/  BRA `(.L_x_1369) ;  /* 0x0000071000007947 */ /* 0x000fea0003800000 */
.L_x_1376:
        /* <DEDUP_REMOVED lines=11> */
.L_x_1383:
        /* <DEDUP_REMOVED lines=21> */
.L_x_1387:
[----:B------:R-:W-:Y:S05]  /*67d0*/  BSYNC B1 ;  /* 0x0000000000017941 */ /* 0x000fea0003800000 */
.L_x_1386:
[----:B------:R-:W-:Y:S01]  /*67e0*/  LEA R5, R0, 0x3b800000, 0x17 ;  /* 0x3b80000000057811 */ /* 0x000fe200078eb8ff */
[----:B------:R-:W-:-:S05]  /*67f0*/  IMAD.SHL.U32 R0, R3, 0x100000, RZ ;  /* 0x0010000003007824 */ /* 0x000fca00078e00ff */
[----:B------:R-:W-:Y:S02]  /*6800*/  LOP3.LUT R0, R5, R0, R6, 0xfe, !PT ;  /* 0x0000000005007212 */ /* 0x000fe400078efe06 */
.L_x_1385:
[----:B------:R-:W-:Y:S05]  /*6810*/  BSYNC B0 ;  /* 0x0000000000007941 */ /* 0x000fea0003800000 */
.L_x_1384:
[----:B------:R-:W-:-:S04]  /*6820*/  FMUL.FTZ R0, R0, 1 ;  /* 0x3f80000000007820 */ /* 0x000fc80000410000 */
[----:B------:R0:W4:Y:S01]  /*6830*/  F2F.F64.F32 R22, R0 ;  /* 0x0000000000167310 */ /* 0x0001220000201800 */
[----:B------:R-:W-:Y:S05]  /*6840*/  BRA `(.L_x_1369) ;  /* 0x0000049000007947 */ /* 0x000fea0003800000 */
.L_x_1382:
        /* <DEDUP_REMOVED lines=21> */
.L_x_1391:
[----:B------:R-:W-:Y:S05]  /*69a0*/  BSYNC B1 ;  /* 0x0000000000017941 */ /* 0x000fea0003800000 */
.L_x_1390:
[----:B------:R-:W-:Y:S01]  /*69b0*/  LEA R5, R0, 0x37800000, 0x17 ;  /* 0x3780000000057811 */ /* 0x000fe200078eb8ff */
[----:B------:R-:W-:-:S05]  /*69c0*/  IMAD.SHL.U32 R0, R3, 0x200000, RZ ;  /* 0x0020000003007824 */ /* 0x000fca00078e00ff */
[----:B------:R-:W-:Y:S02]  /*69d0*/  LOP3.LUT R0, R5, R0, R6, 0xfe, !PT ;  /* 0x0000000005007212 */ /* 0x000fe400078efe06 */
.L_x_1389:
[----:B------:R-:W-:Y:S05]  /*69e0*/  BSYNC B0 ;  /* 0x0000000000007941 */ /* 0x000fea0003800000 */
.L_x_1388:
[----:B------:R-:W-:-:S04]  /*69f0*/  FMUL.FTZ R0, R0, 1 ;  /* 0x3f80000000007820 */ /* 0x000fc80000410000 */
[----:B------:R0:W4:Y:S01]  /*6a00*/  F2F.F64.F32 R22, R0 ;  /* 0x0000000000167310 */ /* 0x0001220000201800 */
[----:B------:R-:W-:Y:S05]  /*6a10*/  BRA `(.L_x_1369) ;  /* 0x000002c000007947 */ /* 0x000fea0003800000 */
.L_x_1381:
        /* <DEDUP_REMOVED lines=14> */
.L_x_1395:
[----:B------:R-:W-:Y:S05]  /*6b00*/  BSYNC B0 ;  /* 0x0000000000007941 */ /* 0x000fea0003800000 */
.L_x_1394:
[----:B------:R-:W-:-:S04]  /*6b10*/  FMUL.FTZ R0, R0, 1 ;  /* 0x3f80000000007820 */ /* 0x000fc80000410000 */
[----:B------:R0:W4:Y:S01]  /*6b20*/  F2F.F64.F32 R22, R0 ;  /* 0x0000000000167310 */ /* 0x0001220000201800 */
[----:B------:R-:W-:Y:S05]  /*6b30*/  BRA `(.L_x_1369) ;  /* 0x000001a000007947 */ /* 0x000fea0003800000 */
.L_x_1368:
        /* <DEDUP_REMOVED lines=21> */
.L_x_1393:
[----:B----4-:R-:W4:Y:S02]  /*6c90*/  LDG.E.64 R22, [R4.64] ;  /* 0x0000002404167981 */ /* 0x010f24000c1e1b00 */
[----:B----4-:R-:W0:Y:S01]  /*6ca0*/  I2F.F64.U64 R22, R22 ;  /* 0x0000001600167312 */ /* 0x010e220000301800 */
[----:B------:R-:W-:Y:S05]  /*6cb0*/  BRA `(.L_x_1369) ;  /* 0x0000002000007947 */ /* 0x000fea0003800000 */
.L_x_1392:
[----:B----4-:R-:W4:Y:S02]  /*6cc0*/  LDG.E R4, [R4.64] ;  /* 0x0000002404047981 */ /* 0x010f24000c1e1900 */
[----:B----4-:R0:W4:Y:S02]  /*6cd0*/  I2F.F64.U32 R22, R4 ;  /* 0x0000000400167312 */ /* 0x0101240000201800 */
.L_x_1369:
        /* <DEDUP_REMOVED lines=17> */
.L_x_1399:
[----:B----4-:R-:W4:Y:S02]  /*6df0*/  LDG.E.U8 R4, [R4.64] ;  /* 0x0000002404047981 */ /* 0x010f24000c1e1100 */
[----:B----4-:R0:W4:Y:S01]  /*6e00*/  I2F.F64.U16 R34, R4 ;  /* 0x0000000400227312 */ /* 0x0101220000101800 */
[----:B------:R-:W-:Y:S05]  /*6e10*/  BRA `(.L_x_1363) ;  /* 0x00000de000007947 */ /* 0x000fea0003800000 */
.L_x_1398:
        /* <DEDUP_REMOVED lines=9> */
.L_x_1402:
[----:B----4-:R-:W4:Y:S02]  /*6eb0*/  LDG.E R4, [R4.64] ;  /* 0x0000002404047981 */ /* 0x010f24000c1e1900 */
[----:B----4-:R0:W4:Y:S01]  /*6ec0*/  I2F.F64 R34, R4 ;  /* 0x0000000400227312 */ /* 0x0101220000201c00 */
[----:B------:R-:W-:Y:S05]  /*6ed0*/  BRA `(.L_x_1363) ;  /* 0x00000d2000007947 */ /* 0x000fea0003800000 */
.L_x_1401:
[----:B----4-:R-:W4:Y:S02]  /*6ee0*/  LDG.E.U16 R4, [R4.64] ;  /* 0x0000002404047981 */ /* 0x010f24000c1e1500 */
[----:B----4-:R0:W4:Y:S01]  /*6ef0*/  I2F.F64.S16 R34, R4 ;  /* 0x0000000400227312 */ /* 0x0101220000101c00 */
[----:B------:R-:W-:Y:S05]  /*6f00*/  BRA `(.L_x_1363) ;  /* 0x00000cf000007947 */ /* 0x000fea0003800000 */
.L_x_1397:
        /* <DEDUP_REMOVED lines=10> */
.L_x_1404:
[----:B----4-:R-:W4:Y:S02]  /*6fb0*/  LDG.E.U16 R0, [R4.64] ;  /* 0x0000002404007981 */ /* 0x010f24000c1e1500 */
[----:B----4-:R-:W-:-:S05]  /*6fc0*/  HADD2.F32 R0, -RZ, R0.H0_H0 ;  /* 0x20000000ff007230 */ /* 0x010fca0000004100 */
[----:B------:R-:W-:-:S04]  /*6fd0*/  FMUL.FTZ R0, R0, 1 ;  /* 0x3f80000000007820 */ /* 0x000fc80000410000 */
[----:B------:R0:W4:Y:S01]  /*6fe0*/  F2F.F64.F32 R34, R0 ;  /* 0x0000000000227310 */ /* 0x0001220000201800 */
[----:B------:R-:W-:Y:S05]  /*6ff0*/  BRA `(.L_x_1363) ;  /* 0x00000c0000007947 */ /* 0x000fea0003800000 */
.L_x_1403:
        /* <DEDUP_REMOVED lines=10> */
.L_x_1406:
[----:B----4-:R-:W4:Y:S02]  /*70a0*/  LDG.E.U16 R4, [R4.64] ;  /* 0x0000002404047981 */ /* 0x010f24000c1e1500 */
[----:B----4-:R-:W-:-:S05]  /*70b0*/  HADD2.F32 R0, -RZ, R4.H0_H0 ;  /* 0x20000004ff007230 */ /* 0x010fca0000004100 */
[----:B------:R-:W-:-:S04]  /*70c0*/  FMUL.FTZ R0, R0, 1 ;  /* 0x3f80000000007820 */ /* 0x000fc80000410000 */
[----:B------:R0:W4:Y:S01]  /*70d0*/  F2F.F64.F32 R34, R0 ;  /* 0x0000000000227310 */ /* 0x0001220000201800 */
[----:B------:R-:W-:Y:S05]  /*70e0*/  BRA `(.L_x_1363) ;  /* 0x00000b1000007947 */ /* 0x000fea0003800000 */
.L_x_1405:
[----:B------:R0:W5:Y:S01]  /*70f0*/  LDG.E.64 R34, [R4.64] ;  /* 0x0000002404227981 */ /* 0x000162000c1e1b00 */
[----:B------:R-:W-:Y:S05]  /*7100*/  BRA `(.L_x_1363) ;  /* 0x00000af000007947 */ /* 0x000fea0003800000 */
.L_x_1396:
        /* <DEDUP_REMOVED lines=13> */
.L_x_1409:
[----:B------:R0:W5:Y:S01]  /*71e0*/  LDG.E.64 R34, [R4.64] ;  /* 0x0000002404227981 */ /* 0x000162000c1e1b00 */
[----:B------:R-:W-:Y:S05]  /*71f0*/  BRA `(.L_x_1363) ;  /* 0x00000a0000007947 */ /* 0x000fea0003800000 */
.L_x_1408:
        /* <DEDUP_REMOVED lines=28> */
.L_x_1411:
        /* <DEDUP_REMOVED lines=15> */
.L_x_1410:
[----:B----4-:R-:W4:Y:S02]  /*74b0*/  LDG.E.U16 R0, [R4.64] ;  /* 0x0000002404007981 */ /* 0x010f24000c1e1500 */
[----:B----4-:R-:W-:-:S05]  /*74c0*/  PRMT R0, RZ, 0x5410, R0 ;  /* 0x00005410ff007816 */ /* 0x010fca0000000000 */
[----:B------:R-:W-:-:S04]  /*74d0*/  FMUL.FTZ R0, R0, 1 ;  /* 0x3f80000000007820 */ /* 0x000fc80000410000 */
[----:B------:R0:W4:Y:S01]  /*74e0*/  F2F.F64.F32 R34, R0 ;  /* 0x0000000000227310 */ /* 0x0001220000201800 */
[----:B------:R-:W-:Y:S05]  /*74f0*/  BRA `(.L_x_1363) ;  /* 0x0000070000007947 */ /* 0x000fea0003800000 */
.L_x_1407:
        /* <DEDUP_REMOVED lines=11> */
.L_x_1414:
        /* <DEDUP_REMOVED lines=21> */
.L_x_1418:
[----:B------:R-:W-:Y:S05]  /*7700*/  BSYNC B1 ;  /* 0x0000000000017941 */ /* 0x000fea0003800000 */
.L_x_1417:
[----:B------:R-:W-:Y:S01]  /*7710*/  LEA R5, R0, 0x3b800000, 0x17 ;  /* 0x3b80000000057811 */ /* 0x000fe200078eb8ff */
[----:B------:R-:W-:-:S05]  /*7720*/  IMAD.SHL.U32 R0, R3, 0x100000, RZ ;  /* 0x0010000003007824 */ /* 0x000fca00078e00ff */
[----:B------:R-:W-:Y:S02]  /*7730*/  LOP3.LUT R0, R5, R0, R6, 0xfe, !PT ;  /* 0x0000000005007212 */ /* 0x000fe400078efe06 */
.L_x_1416:
[----:B------:R-:W-:Y:S05]  /*7740*/  BSYNC B0 ;  /* 0x0000000000007941 */ /* 0x000fea0003800000 */
.L_x_1415:
[----:B------:R-:W-:-:S04]  /*7750*/  FMUL.FTZ R0, R0, 1 ;  /* 0x3f80000000007820 */ /* 0x000fc80000410000 */
[----:B------:R0:W4:Y:S01]  /*7760*/  F2F.F64.F32 R34, R0 ;  /* 0x0000000000227310 */ /* 0x0001220000201800 */
[----:B------:R-:W-:Y:S05]  /*7770*/  BRA `(.L_x_1363) ;  /* 0x0000048000007947 */ /* 0x000fea0003800000 */
.L_x_1413:
        /* <DEDUP_REMOVED lines=21> */
.L_x_1422:
[----:B------:R-:W-:Y:S05]  /*78d0*/  BSYNC B1 ;  /* 0x0000000000017941 */ /* 0x000fea0003800000 */
.L_x_1421:
[----:B------:R-:W-:Y:S01]  /*78e0*/  LEA R5, R0, 0x37800000, 0x17 ;  /* 0x3780000000057811 */ /* 0x000fe200078eb8ff */
[----:B------:R-:W-:-:S05]  /*78f0*/  IMAD.SHL.U32 R0, R3, 0x200000, RZ ;  /* 0x0020000003007824 */ /* 0x000fca00078e00ff */
[----:B------:R-:W-:Y:S02]  /*7900*/  LOP3.LUT R0, R5, R0, R6, 0xfe, !PT ;  /* 0x0000000005007212 */ /* 0x000fe400078efe06 */
.L_x_1420:
[----:B------:R-:W-:Y:S05]  /*7910*/  BSYNC B0 ;  /* 0x0000000000007941 */ /* 0x000fea0003800000 */
.L_x_1419:
[----:B------:R-:W-:-:S04]  /*7920*/  FMUL.FTZ R0, R0, 1 ;  /* 0x3f80000000007820 */ /* 0x000fc80000410000 */
[----:B------:R0:W4:Y:S01]  /*7930*/  F2F.F64.F32 R34, R0 ;  /* 0x0000000000227310 */ /* 0x0001220000201800 */
[----:B------:R-:W-:Y:S05]  /*7940*/  BRA `(.L_x_1363) ;  /* 0x000002b000007947 */ /* 0x000fea0003800000 */
.L_x_1412:
        /* <DEDUP_REMOVED lines=14> */
.L_x_1426:
[----:B------:R-:W-:Y:S05]  /*7a30*/  BSYNC B0 ;  /* 0x0000000000007941 */ /* 0x000fea0003800000 */
.L_x_1425:
[----:B------:R-:W-:-:S04]  /*7a40*/  FMUL.FTZ R0, R0, 1 ;  /* 0x3f80000000007820 */ /* 0x000fc80000410000 */
[----:B------:R0:W4:Y:S01]  /*7a50*/  F2F.F64.F32 R34, R0 ;  /* 0x0000000000227310 */ /* 0x0001220000201800 */
[----:B------:R-:W-:Y:S05]  /*7a60*/  BRA `(.L_x_1363) ;  /* 0x0000019000007947 */ /* 0x000fea0003800000 */
.L_x_1400:
        /* <DEDUP_REMOVED lines=19> */
[----:B------:R-:W-:Y:S05]  /*7ba0*/  BRA `(.L_x_1363) ;  /* 0x0000005000007947 */ /* 0x000fea0003800000 */
.L_x_1424:
[----:B----4-:R-:W4:Y:S02]  /*7bb0*/  LDG.E.64 R34, [R4.64] ;  /* 0x0000002404227981 */ /* 0x010f24000c1e1b00 */
[----:B----4-:R-:W0:Y:S01]  /*7bc0*/  I2F.F64.U64 R34, R34 ;  /* 0x0000002200227312 */ /* 0x010e220000301800 */
[----:B------:R-:W-:Y:S05]  /*7bd0*/  BRA `(.L_x_1363) ;  /* 0x0000002000007947 */ /* 0x000fea0003800000 */
.L_x_1423:
[----:B----4-:R-:W4:Y:S02]  /*7be0*/  LDG.E R4, [R4.64] ;  /* 0x0000002404047981 */ /* 0x010f24000c1e1900 */
[----:B----4-:R0:W4:Y:S02]  /*7bf0*/  I2F.F64.U32 R34, R4 ;  /* 0x0000000400227312 */ /* 0x0101240000201800 */
.L_x_1363:
[----:B------:R-:W-:Y:S05]  /*7c00*/  BSYNC B6 ;  /* 0x0000000000067941 */ /* 0x000fea0003800000 */
.L_x_1362:
[----:B------:R-:W4:Y:S01]  /*7c10*/  S2R R3, SR_TID.X ;  /* 0x0000000000037919 */ /* 0x000f220000002100 */
[----:B------:R-:W-:Y:S01]  /*7c20*/  BSSY B1, `(.L_x_1427) ;  /* 0x000005e000017945 */ /* 0x000fe20003800000 */
[----:B0-----:R-:W-:Y:S01]  /*7c30*/  CS2R R6, SRZ ;  /* 0x0000000000067805 */ /* 0x001fe2000001ff00 */
[----:B------:R-:W-:Y:S01]  /*7c40*/  CS2R R4, SRZ ;  /* 0x0000000000047805 */ /* 0x000fe2000001ff00 */
[----:B----4-:R-:W-:-:S13]  /*7c50*/  ISETP.GE.AND P5, PT, R3, R32, PT ;  /* 0x000000200300720c */ /* 0x010fda0003fa6270 */
[----:B------:R-:W-:Y:S05]  /*7c60*/  @P5 BRA `(.L_x_1428) ;  /* 0x0000059000005947 */ /* 0x000fea0003800000 */
[----:B--2--5:R-:W0:Y:S01]  /*7c70*/  DSETP.NEU.AND P2, PT, |R18|, +INF , PT ;  /* 0x7ff000001200742a */ /* 0x024e220003f4d200 */
        /* <DEDUP_REMOVED lines=13> */
[----:B0123--:R-:W-:Y:S05]  /*7d50*/  CALL.REL.NOINC `($_ZN2at6native27unrolled_elementwise_kernelIZZZNS0_54_GLOBAL__N__7dbc7496_16_ComplexKernel_cu_b2145a98_310717polar_kernel_cudaERNS_14TensorIteratorEENKUlvE_clEvENKUlvE_clEvEUlddE_St5arrayIPcLm3EELi4E23TrivialOffsetCalculatorILi2EjESB_ILi1EjENS0_6memory12LoadWithCastILi2EEENSE_13StoreWithCastILi1EEEEEviT_T0_T2_T3_T4_T5_$__internal_trig_reduction_slowpathd) ;  /* 0x00005ae000007944 */ /* 0x00ffea0003c00000 */
[----:B------:R-:W-:Y:S02]  /*7d60*/  IMAD.MOV.U32 R28, RZ, RZ, R8 ;  /* 0x000000ffff1c7224 */ /* 0x000fe400078e0008 */
[----:B------:R-:W-:Y:S01]  /*7d70*/  IMAD.MOV.U32 R29, RZ, RZ, R9 ;  /* 0x000000ffff1d7224 */ /* 0x000fe200078e0009 */
[----:B------:R-:W-:Y:S05]  /*7d80*/  BRA `(.L_x_1431) ;  /* 0x0000002000007947 */ /* 0x000fea0003800000 */
.L_x_1430:
[----:B------:R0:W2:Y:S01]  /*7d90*/  DMUL R28, RZ, R18 ;  /* 0x00000012ff1c7228 */ /* 0x0000a20000000000 */
[----:B------:R-:W-:-:S05]  /*7da0*/  IMAD.MOV.U32 R10, RZ, RZ, RZ ;  /* 0x000000ffff0a7224 */ /* 0x000fca00078e00ff */
.L_x_1431:
[----:B------:R-:W-:Y:S05]  /*7db0*/  BSYNC B2 ;  /* 0x0000000000027941 */ /* 0x000fea0003800000 */
.L_x_1429:
[----:B------:R-:W-:Y:S01]  /*7dc0*/  IADD3 R3, R10, 0x1, RZ ;  /* 0x000000010a037810 */ /* 0x000fe20007ffe0ff */
[----:B------:R-:W-:-:S04]  /*7dd0*/  IMAD.MOV.U32 R31, RZ, RZ, 0x8 ;  /* 0x00000008ff1f7424 */ /* 0x000fc800078e00ff */
[----:B------:R-:W-:-:S05]  /*7de0*/  IMAD.SHL.U32 R0, R3, 0x8, RZ ;  /* 0x0000000803007824 */ /* 0x000fca00078e00ff */
[----:B------:R-:W-:-:S05]  /*7df0*/  LOP3.LUT R0, R0, 0x8, RZ, 0xc0, !PT ;  /* 0x0000000800007812 */ /* 0x000fca00078ec0ff */
[----:B------:R-:W-:-:S05]  /*7e00*/  IMAD.WIDE.U32 R30, R0, R31, c[0x4][0x128] ;  /* 0x01004a00001e7625 */ /* 0x000fca00078e001f */
[----:B0-----:R-:W4:Y:S04]  /*7e10*/  LDG.E.128.CONSTANT R4, [R30.64] ;  /* 0x000000241e047981 */ /* 0x001f28000c1e9d00 */
[----:B------:R-:W5:Y:S04]  /*7e20*/  LDG.E.128.CONSTANT R8, [R30.64+0x10] ;  /* 0x000010241e087981 */ /* 0x000f68000c1e9d00 */
[----:B---3--:R-:W3:Y:S01]  /*7e30*/  LDG.E.128.CONSTANT R12, [R30.64+0x20] ;  /* 0x000020241e0c7981 */ /* 0x008ee2000c1e9d00 */
[----:B------:R-:W-:Y:S01]  /*7e40*/  R2P PR, R3, 0x3 ;  /* 0x0000000303007804 */ /* 0x000fe20000000000 */
[----:B------:R-:W-:Y:S01]  /*7e50*/  IMAD.MOV.U32 R40, RZ, RZ, 0x79785eba ;  /* 0x79785ebaff287424 */ /* 0x000fe200078e00ff */
[----:B--2---:R-:W4:Y:S01]  /*7e60*/  DMUL R20, R28, R28 ;  /* 0x0000001c1c147228 */ /* 0x004f220000000000 */
[----:B------:R-:W-:Y:S01]  /*7e70*/  IMAD.MOV.U32 R0, RZ, RZ, 0x3de5db65 ;  /* 0x3de5db65ff007424 */ /* 0x000fe200078e00ff */
[----:B------:R-:W-:Y:S02]  /*7e80*/  BSSY B2, `(.L_x_1432) ;  /* 0x000001f000027945 */ /* 0x000fe40003800000 */
[----:B------:R-:W-:-:S02]  /*7e90*/  FSEL R40, -R40, 4.2945490664224492434e-19, !P0 ;  /* 0x20fd816428287808 */ /* 0x000fc40004000100 */
[----:B------:R-:W-:-:S06]  /*7ea0*/  FSEL R41, R0, -0.082518599927425384521, !P0 ;  /* 0xbda8ff8300297808 */ /* 0x000fcc0004000000 */
[----:B----4-:R-:W0:-:S06]  /*7eb0*/  DFMA R4, R20, R40, R4 ;  /* 0x000000281404722b */ /* 0x010e0c0000000004 */
[----:B0-----:R-:W5:-:S06]  /*7ec0*/  DFMA R4, R20, R4, R6 ;  /* 0x000000041404722b */ /* 0x001f4c0000000006 */
[----:B-----5:R-:W0:-:S06]  /*7ed0*/  DFMA R4, R20, R4, R8 ;  /* 0x000000041404722b */ /* 0x020e0c0000000008 */
[----:B0-----:R-:W3:-:S06]  /*7ee0*/  DFMA R4, R20, R4, R10 ;  /* 0x000000041404722b */ /* 0x001ecc000000000a */
[----:B---3--:R-:W0:-:S06]  /*7ef0*/  DFMA R4, R20, R4, R12 ;  /* 0x000000041404722b */ /* 0x008e0c000000000c */
[----:B0-----:R-:W0:-:S06]  /*7f00*/  DFMA R4, R20, R4, R14 ;  /* 0x000000041404722b */ /* 0x001e0c000000000e */
[----:B0-----:R-:W-:-:S04]  /*7f10*/  DFMA R28, R4, R28, R28 ;  /* 0x0000001c041c722b */ /* 0x001fc8000000001c */
[----:B------:R-:W0:-:S06]  /*7f20*/  @P0 DFMA R28, R20, R4, 1 ;  /* 0x3ff00000141c042b */ /* 0x000e0c0000000004 */
[----:B0-----:R-:W0:Y:S01]  /*7f30*/  @P1 DFMA R28, R28, -1, RZ ;  /* 0xbff000001c1c182b */ /* 0x001e2200000000ff */
        /* <DEDUP_REMOVED lines=12> */
[----:B0123--:R-:W-:Y:S05]  /*8000*/  CALL.REL.NOINC `($_ZN2at6native27unrolled_elementwise_kernelIZZZNS0_54_GLOBAL__N__7dbc7496_16_ComplexKernel_cu_b2145a98_310717polar_kernel_cudaERNS_14TensorIteratorEENKUlvE_clEvENKUlvE_clEvEUlddE_St5arrayIPcLm3EELi4E23TrivialOffsetCalculatorILi2EjESB_ILi1EjENS0_6memory12LoadWithCastILi2EEENSE_13StoreWithCastILi1EEEEEviT_T0_T2_T3_T4_T5_$__internal_trig_reduction_slowpathd) ;  /* 0x0000583000007944 */ /* 0x00ffea0003c00000 */
[----:B------:R-:W-:Y:S02]  /*8010*/  IMAD.MOV.U32 R0, RZ, RZ, R10 ;  /* 0x000000ffff007224 */ /* 0x000fe400078e000a */
[----:B------:R-:W-:Y:S02]  /*8020*/  IMAD.MOV.U32 R20, RZ, RZ, R8 ;  /* 0x000000ffff147224 */ /* 0x000fe400078e0008 */
[----:B------:R-:W-:Y:S01]  /*8030*/  IMAD.MOV.U32 R21, RZ, RZ, R9 ;  /* 0x000000ffff157224 */ /* 0x000fe200078e0009 */
[----:B------:R-:W-:Y:S05]  /*8040*/  BRA `(.L_x_1434) ;  /* 0x0000002000007947 */ /* 0x000fea0003800000 */
.L_x_1433:
[----:B------:R2:W3:Y:S01]  /*8050*/  DMUL R20, RZ, R18 ;  /* 0x00000012ff147228 */ /* 0x0004e20000000000 */
[----:B------:R-:W-:-:S05]  /*8060*/  IMAD.MOV.U32 R0, RZ, RZ, RZ ;  /* 0x000000ffff007224 */ /* 0x000fca00078e00ff */
.L_x_1434:
[----:B------:R-:W-:Y:S05]  /*8070*/  BSYNC B2 ;  /* 0x0000000000027941 */ /* 0x000fea0003800000 */
.L_x_1432:
        /* <DEDUP_REMOVED lines=14> */
[----:B--2---:R-:W4:-:S06]  /*8160*/  DFMA R4, R18, R4, R6 ;  /* 0x000000041204722b */ /* 0x004f0c0000000006 */
[----:B----4-:R-:W2:-:S06]  /*8170*/  DFMA R4, R18, R4, R8 ;  /* 0x000000041204722b */ /* 0x010e8c0000000008 */
[----:B--2---:R-:W5:-:S06]  /*8180*/  DFMA R4, R18, R4, R10 ;  /* 0x000000041204722b */ /* 0x004f4c000000000a */
[----:B-----5:R-:W2:-:S06]  /*8190*/  DFMA R4, R18, R4, R12 ;  /* 0x000000041204722b */ /* 0x020e8c000000000c */
[----:B--2---:R-:W2:-:S06]  /*81a0*/  DFMA R4, R18, R4, R14 ;  /* 0x000000041204722b */ /* 0x004e8c000000000e */
[----:B--2---:R-:W-:-:S04]  /*81b0*/  DFMA R6, R4, R20, R20 ;  /* 0x000000140406722b */ /* 0x004fc80000000014 */
[----:B------:R-:W2:-:S04]  /*81c0*/  @P0 DFMA R6, R18, R4, 1 ;  /* 0x3ff000001206042b */ /* 0x000e880000000004 */
[----:B0-----:R-:W-:-:S04]  /*81d0*/  DMUL R4, R28, R16 ;  /* 0x000000101c047228 */ /* 0x001fc80000000000 */
[----:B--2---:R-:W0:-:S06]  /*81e0*/  @P1 DFMA R6, R6, -1, RZ ;  /* 0xbff000000606182b */ /* 0x004e0c00000000ff */
[----:B0-----:R0:W2:-:S06]  /*81f0*/  DMUL R6, R6, R16 ;  /* 0x0000001006067228 */ /* 0x00108c0000000000 */
.L_x_1428:
[----:B------:R-:W-:Y:S05]  /*8200*/  BSYNC B1 ;  /* 0x0000000000017941 */ /* 0x000fea0003800000 */
.L_x_1427:
[----:B------:R-:W4:Y:S01]  /*8210*/  S2R R0, SR_TID.X ;  /* 0x0000000000007919 */ /* 0x000f220000002100 */
[----:B------:R-:W-:Y:S01]  /*8220*/  BSSY B1, `(.L_x_1435) ;  /* 0x0000060000017945 */ /* 0x000fe20003800000 */
[----:B------:R-:W-:Y:S01]  /*8230*/  CS2R R30, SRZ ;  /* 0x00000000001e7805 */ /* 0x000fe2000001ff00 */
[----:B------:R-:W-:Y:S01]  /*8240*/  CS2R R28, SRZ ;  /* 0x00000000001c7805 */ /* 0x000fe2000001ff00 */
[----:B----4-:R-:W-:-:S04]  /*8250*/  IADD3 R33, R0, 0x80, RZ ;  /* 0x0000008000217810 */ /* 0x010fc80007ffe0ff */
[----:B------:R-:W-:-:S13]  /*8260*/  ISETP.GE.AND P0, PT, R33, R32, PT ;  /* 0x000000202100720c */ /* 0x000fda0003f06270 */
[----:B------:R-:W-:Y:S05]  /*8270*/  @P0 BRA `(.L_x_1436) ;  /* 0x000005a000000947 */ /* 0x000fea0003800000 */
[----:B---3-5:R-:W3:Y:S01]  /*8280*/  DSETP.NEU.AND P2, PT, |R26|, +INF , PT ;  /* 0x7ff000001a00742a */ /* 0x028ee20003f4d200 */
[----:B------:R-:W-:-:S13]  /*8290*/  BSSY B2, `(.L_x_1437) ;  /* 0x0000014000027945 */ /* 0x000fda0003800000 */
[----:B---3--:R-:W-:Y:S05]  /*82a0*/  @!P2 BRA `(.L_x_1438) ;  /* 0x000001000000a947 */ /* 0x008fea0003800000 */
[----:B------:R-:W3:-:S04]  /*82b0*/  DMUL R8, R26, c[0x2][0x0] ;  /* 0x008000001a087a28 */ /* 0x000ec80000000000 */
[----:B------:R-:W-:Y:S02]  /*82c0*/  DSETP.GE.AND P0, PT, |R26|, 2.14748364800000000000e+09, PT ;  /* 0x41e000001a00742a */ /* 0x000fe40003f06200 */
[----:B---3--:R-:W3:Y:S08]  /*82d0*/  F2I.F64 R3, R8 ;  /* 0x0000000800037311 */ /* 0x008ef00000301100 */
[----:B---3--:R-:W3:Y:S02]  /*82e0*/  I2F.F64 R28, R3 ;  /* 0x00000003001c7312 */ /* 0x008ee40000201c00 */
[----:B---3--:R-:W3:-:S06]  /*82f0*/  DFMA R10, -R28, c[0x2][0x8], R26 ;  /* 0x008002001c0a7a2b */ /* 0x008ecc000000011a */
[----:B---3--:R-:W3:-:S06]  /*8300*/  DFMA R10, -R28, c[0x2][0x10], R10 ;  /* 0x008004001c0a7a2b */ /* 0x008ecc000000010a */
[----:B---3--:R3:W4:Y:S01]  /*8310*/  DFMA R28, -R28, c[0x2][0x18], R10 ;  /* 0x008006001c1c7a2b */ /* 0x008722000000010a */
[----:B------:R-:W-:Y:S05]  /*8320*/  @!P0 BRA `(.L_x_1439) ;  /* 0x000000a000008947 */ /* 0x000fea0003800000 */
[----:B------:R-:W-:Y:S01]  /*8330*/  IMAD.MOV.U32 R8, RZ, RZ, R26 ;  /* 0x000000ffff087224 */ /* 0x000fe200078e001a */
[----:B------:R-:W-:Y:S01]  /*8340*/  MOV R12, 0x8370 ;  /* 0x00008370000c7802 */ /* 0x000fe20000000f00 */
[----:B------:R-:W-:-:S03]  /*8350*/  IMAD.MOV.U32 R3, RZ, RZ, R27 ;  /* 0x000000ffff037224 */ /* 0x000fc600078e001b */
[----:B01234-:R-:W-:Y:S05]  /*8360*/  CALL.REL.NOINC `($_ZN2at6native27unrolled_elementwise_kernelIZZZNS0_54_GLOBAL__N__7dbc7496_16_ComplexKernel_cu_b2145a98_310717polar_kernel_cudaERNS_14TensorIteratorEENKUlvE_clEvENKUlvE_clEvEUlddE_St5arrayIPcLm3EELi4E23TrivialOffsetCalculatorILi2EjESB_ILi1EjENS0_6memory12LoadWithCastILi2EEENSE_13StoreWithCastILi1EEEEEviT_T0_T2_T3_T4_T5_$__internal_trig_reduction_slowpathd) ;  /* 0x000054d000007944 */ /* 0x01ffea0003c00000 */
[----:B------:R-:W-:Y:S02]  /*8370*/  IMAD.MOV.U32 R3, RZ, RZ, R10 ;  /* 0x000000ffff037224 */ /* 0x000fe400078e000a */
[----:B------:R-:W-:Y:S02]  /*8380*/  IMAD.MOV.U32 R28, RZ, RZ, R8 ;  /* 0x000000ffff1c7224 */ /* 0x000fe400078e0008 */
[----:B------:R-:W-:Y:S01]  /*8390*/  IMAD.MOV.U32 R29, RZ, RZ, R9 ;  /* 0x000000ffff1d7224 */ /* 0x000fe200078e0009 */
[----:B------:R-:W-:Y:S05]  /*83a0*/  BRA `(.L_x_1439) ;  /* 0x0000002000007947 */ /* 0x000fea0003800000 */
.L_x_1438:
[----:B------:R3:W4:Y:S01]  /*83b0*/  DMUL R28, RZ, R26 ;  /* 0x0000001aff1c7228 */ /* 0x0007220000000000 */
[----:B------:R-:W-:-:S05]  /*83c0*/  IMAD.MOV.U32 R3, RZ, RZ, RZ ;  /* 0x000000ffff037224 */ /* 0x000fca00078e00ff */
.L_x_1439:
[----:B------:R-:W-:Y:S05]  /*83d0*/  BSYNC B2 ;  /* 0x0000000000027941 */ /* 0x000fea0003800000 */
.L_x_1437:
[----:B------:R-:W-:Y:S01]  /*83e0*/  IADD3 R20, R3, 0x1, RZ ;  /* 0x0000000103147810 */ /* 0x000fe20007ffe0ff */
[----:B------:R-:W-:-:S04]  /*83f0*/  IMAD.MOV.U32 R30, RZ, RZ, 0x8 ;  /* 0x00000008ff1e7424 */ /* 0x000fc800078e00ff */
[----:B------:R-:W-:-:S05]  /*8400*/  IMAD.SHL.U32 R3, R20, 0x8, RZ ;  /* 0x0000000814037824 */ /* 0x000fca00078e00ff */
[----:B------:R-:W-:-:S05]  /*8410*/  LOP3.LUT R3, R3, 0x8, RZ, 0xc0, !PT ;  /* 0x0000000803037812 */ /* 0x000fca00078ec0ff */
[----:B------:R-:W-:-:S05]  /*8420*/  IMAD.WIDE.U32 R30, R3, R30, c[0x4][0x128] ;  /* 0x01004a00031e7625 */ /* 0x000fca00078e001e */
[----:B---3--:R-:W3:Y:S04]  /*8430*/  LDG.E.128.CONSTANT R8, [R30.64] ;  /* 0x000000241e087981 */ /* 0x008ee8000c1e9d00 */
[----:B------:R-:W5:Y:S04]  /*8440*/  LDG.E.128.CONSTANT R12, [R30.64+0x10] ;  /* 0x000010241e0c7981 */ /* 0x000f68000c1e9d00 */
[----:B0-2---:R-:W2:Y:S01]  /*8450*/  LDG.E.128.CONSTANT R16, [R30.64+0x20] ;  /* 0x000020241e107981 */ /* 0x005ea2000c1e9d00 */
[----:B------:R-:W-:Y:S01]  /*8460*/  R2P PR, R20, 0x3 ;  /* 0x0000000314007804 */ /* 0x000fe20000000000 */
[----:B------:R-:W-:Y:S01]  /*8470*/  IMAD.MOV.U32 R40, RZ, RZ, 0x79785eba ;  /* 0x79785ebaff287424 */ /* 0x000fe200078e00ff */
[----:B----4-:R-:W3:Y:S01]  /*8480*/  DMUL R20, R28, R28 ;  /* 0x0000001c1c147228 */ /* 0x010ee20000000000 */
[----:B------:R-:W-:Y:S01]  /*8490*/  IMAD.MOV.U32 R3, RZ, RZ, 0x3de5db65 ;  /* 0x3de5db65ff037424 */ /* 0x000fe200078e00ff */
[----:B------:R-:W-:Y:S02]  /*84a0*/  BSSY B2, `(.L_x_1440) ;  /* 0x000001f000027945 */ /* 0x000fe40003800000 */
[----:B------:R-:W-:-:S02]  /*84b0*/  FSEL R40, -R40, 4.2945490664224492434e-19, !P0 ;  /* 0x20fd816428287808 */ /* 0x000fc40004000100 */
[----:B------:R-:W-:-:S06]  /*84c0*/  FSEL R41, R3, -0.082518599927425384521, !P0 ;  /* 0xbda8ff8303297808 */ /* 0x000fcc0004000000 */
[----:B---3--:R-:W0:-:S06]  /*84d0*/  DFMA R8, R20, R40, R8 ;  /* 0x000000281408722b */ /* 0x008e0c0000000008 */
[----:B0-----:R-:W5:-:S06]  /*84e0*/  DFMA R8, R20, R8, R10 ;  /* 0x000000081408722b */ /* 0x001f4c000000000a */
[----:B-----5:R-:W0:-:S06]  /*84f0*/  DFMA R8, R20, R8, R12 ;  /* 0x000000081408722b */ /* 0x020e0c000000000c */
[----:B0-----:R-:W2:-:S06]  /*8500*/  DFMA R8, R20, R8, R14 ;  /* 0x000000081408722b */ /* 0x001e8c000000000e */
[----:B--2---:R-:W0:-:S06]  /*8510*/  DFMA R8, R20, R8, R16 ;  /* 0x000000081408722b */ /* 0x004e0c0000000010 */
        /* <DEDUP_REMOVED lines=21> */
.L_x_1441:
[----:B------:R2:W3:Y:S01]  /*8670*/  DMUL R20, RZ, R26 ;  /* 0x0000001aff147228 */ /* 0x0004e20000000000 */
[----:B------:R-:W-:-:S05]  /*8680*/  IMAD.MOV.U32 R3, RZ, RZ, RZ ;  /* 0x000000ffff037224 */ /* 0x000fca00078e00ff */
.L_x_1442:
[----:B------:R-:W-:Y:S05]  /*8690*/  BSYNC B2 ;  /* 0x0000000000027941 */ /* 0x000fea0003800000 */
.L_x_1440:
        /* <DEDUP_REMOVED lines=11> */
[----:B------:R-:W-:Y:S01]  /*8750*/  FSEL R40, -R40, 4.2945490664224492434e-19, !P0 ;  /* 0x20fd816428287808 */ /* 0x000fe20004000100 */
[----:B01----:R-:W-:Y:S01]  /*8760*/  DMUL R28, R28, R24 ;  /* 0x000000181c1c7228 */ /* 0x003fe20000000000 */
[----:B------:R-:W-:-:S06]  /*8770*/  FSEL R41, R3, -0.082518599927425384521, !P0 ;  /* 0xbda8ff8303297808 */ /* 0x000fcc0004000000 */
[----:B--2---:R-:W0:-:S06]  /*8780*/  DFMA R8, R26, R40, R8 ;  /* 0x000000281a08722b */ /* 0x004e0c0000000008 */
        /* <DEDUP_REMOVED lines=8> */
[----:B0-----:R0:W1:-:S06]  /*8810*/  DMUL R30, R20, R24 ;  /* 0x00000018141e7228 */ /* 0x00104c0000000000 */
.L_x_1436:
[----:B------:R-:W-:Y:S05]  /*8820*/  BSYNC B1 ;  /* 0x0000000000017941 */ /* 0x000fea0003800000 */
.L_x_1435:
[----:B------:R-:W-:Y:S01]  /*8830*/  IADD3 R3, R0, 0x100, RZ ;  /* 0x0000010000037810 */ /* 0x000fe20007ffe0ff */
[----:B------:R-:W-:Y:S01]  /*8840*/  BSSY B1, `(.L_x_1443) ;  /* 0x0000060000017945 */ /* 0x000fe20003800000 */
[----:B--2--5:R-:W-:Y:S01]  /*8850*/  CS2R R18, SRZ ;  /* 0x0000000000127805 */ /* 0x024fe2000001ff00 */
[----:B---3--:R-:W-:Y:S01]  /*8860*/  CS2R R26, SRZ ;  /* 0x00000000001a7805 */ /* 0x008fe2000001ff00 */
[----:B------:R-:W-:Y:S01]  /*8870*/  ISETP.GE.AND P0, PT, R3, R32, PT ;  /* 0x000000200300720c */ /* 0x000fe20003f06270 */
[----:B01----:R-:W-:-:S12]  /*8880*/  CS2R R24, SRZ ;  /* 0x0000000000187805 */ /* 0x003fd8000001ff00 */
[----:B------:R-:W-:Y:S05]  /*8890*/  @P0 BRA `(.L_x_1444) ;  /* 0x000005a000000947 */ /* 0x000fea0003800000 */
[----:B------:R-:W0:Y:S01]  /*88a0*/  DSETP.NEU.AND P2, PT, |R38|, +INF , PT ;  /* 0x7ff000002600742a */ /* 0x000e220003f4d200 */
        /* <DEDUP_REMOVED lines=8> */
[----:B0-----:R0:W1:Y:S01]  /*8930*/  DFMA R16, -R16, c[0x2][0x18], R10 ;  /* 0x0080060010107a2b */ /* 0x001062000000010a */
[----:B------:R-:W-:Y:S05]  /*8940*/  @!P0 BRA `(.L_x_1447) ;  /* 0x000000a000008947 */ /* 0x000fea0003800000 */
[----:B------:R-:W-:Y:S01]  /*8950*/  IMAD.MOV.U32 R8, RZ, RZ, R38 ;  /* 0x000000ffff087224 */ /* 0x000fe200078e0026 */
[----:B------:R-:W-:Y:S01]  /*8960*/  MOV R12, 0x8990 ;  /* 0x00008990000c7802 */ /* 0x000fe20000000f00 */
[----:B------:R-:W-:-:S03]  /*8970*/  IMAD.MOV.U32 R3, RZ, RZ, R39 ;  /* 0x000000ffff037224 */ /* 0x000fc600078e0027 */
[----:B01----:R-:W-:Y:S05]  /*8980*/  CALL.REL.NOINC `($_ZN2at6native27unrolled_elementwise_kernelIZZZNS0_54_GLOBAL__N__7dbc7496_16_ComplexKernel_cu_b2145a98_310717polar_kernel_cudaERNS_14TensorIteratorEENKUlvE_clEvENKUlvE_clEvEUlddE_St5arrayIPcLm3EELi4E23TrivialOffsetCalculatorILi2EjESB_ILi1EjENS0_6memory12LoadWithCastILi2EEENSE_13StoreWithCastILi1EEEEEviT_T0_T2_T3_T4_T5_$__internal_trig_reduction_slowpathd) ;  /* 0x00004eb000007944 */ /* 0x003fea0003c00000 */
[----:B------:R-:W-:Y:S02]  /*8990*/  IMAD.MOV.U32 R3, RZ, RZ, R10 ;  /* 0x000000ffff037224 */ /* 0x000fe400078e000a */
[----:B------:R-:W-:Y:S02]  /*89a0*/  IMAD.MOV.U32 R16, RZ, RZ, R8 ;  /* 0x000000ffff107224 */ /* 0x000fe400078e0008 */
[----:B------:R-:W-:Y:S01]  /*89b0*/  IMAD.MOV.U32 R17, RZ, RZ, R9 ;  /* 0x000000ffff117224 */ /* 0x000fe200078e0009 */
[----:B------:R-:W-:Y:S05]  /*89c0*/  BRA `(.L_x_1447) ;  /* 0x0000002000007947 */ /* 0x000fea0003800000 */
.L_x_1446:
[----:B------:R0:W1:Y:S01]  /*89d0*/  DMUL R16, RZ, R38 ;  /* 0x00000026ff107228 */ /* 0x0000620000000000 */
[----:B------:R-:W-:-:S05]  /*89e0*/  IMAD.MOV.U32 R3, RZ, RZ, RZ ;  /* 0x000000ffff037224 */ /* 0x000fca00078e00ff */
.L_x_1447:
[----:B------:R-:W-:Y:S05]  /*89f0*/  BSYNC B2 ;  /* 0x0000000000027941 */ /* 0x000fea0003800000 */
.L_x_1445:
[----:B------:R-:W-:Y:S01]  /*8a00*/  IADD3 R20, R3, 0x1, RZ ;  /* 0x0000000103147810 */ /* 0x000fe20007ffe0ff */
[----:B------:R-:W-:-:S04]  /*8a10*/  IMAD.MOV.U32 R42, RZ, RZ, 0x8 ;  /* 0x00000008ff2a7424 */ /* 0x000fc800078e00ff */
[----:B------:R-:W-:-:S05]  /*8a20*/  IMAD.SHL.U32 R3, R20, 0x8, RZ ;  /* 0x0000000814037824 */ /* 0x000fca00078e00ff */
[----:B------:R-:W-:-:S05]  /*8a30*/  LOP3.LUT R3, R3, 0x8, RZ, 0xc0, !PT ;  /* 0x0000000803037812 */ /* 0x000fca00078ec0ff */
[----:B------:R-:W-:-:S05]  /*8a40*/  IMAD.WIDE.U32 R42, R3, R42, c[0x4][0x128] ;  /* 0x01004a00032a7625 */ /* 0x000fca00078e002a */
[----:B0-----:R-:W2:Y:S04]  /*8a50*/  LDG.E.128.CONSTANT R8, [R42.64] ;  /* 0x000000242a087981 */ /* 0x001ea8000c1e9d00 */
[----:B------:R-:W3:Y:S04]  /*8a60*/  LDG.E.128.CONSTANT R12, [R42.64+0x10] ;  /* 0x000010242a0c7981 */ /* 0x000ee8000c1e9d00 */
[----:B------:R-:W4:Y:S01]  /*8a70*/  LDG.E.128.CONSTANT R24, [R42.64+0x20] ;  /* 0x000020242a187981 */ /* 0x000f22000c1e9d00 */
[----:B------:R-:W-:Y:S01]  /*8a80*/  R2P PR, R20, 0x3 ;  /* 0x0000000314007804 */ /* 0x000fe20000000000 */
[----:B------:R-:W-:Y:S01]  /*8a90*/  IMAD.MOV.U32 R40, RZ, RZ, 0x79785eba ;  /* 0x79785ebaff287424 */ /* 0x000fe200078e00ff */
[----:B-1----:R-:W2:Y:S01]  /*8aa0*/  DMUL R20, R16, R16 ;  /* 0x0000001010147228 */ /* 0x002ea20000000000 */
[----:B------:R-:W-:Y:S01]  /*8ab0*/  IMAD.MOV.U32 R3, RZ, RZ, 0x3de5db65 ;  /* 0x3de5db65ff037424 */ /* 0x000fe200078e00ff */
[----:B------:R-:W-:Y:S02]  /*8ac0*/  BSSY B2, `(.L_x_1448) ;  /* 0x000001f000027945 */ /* 0x000fe40003800000 */
[----:B------:R-:W-:-:S02]  /*8ad0*/  FSEL R40, -R40, 4.2945490664224492434e-19, !P0 ;  /* 0x20fd816428287808 */ /* 0x000fc40004000100 */
[----:B------:R-:W-:-:S06]  /*8ae0*/  FSEL R41, R3, -0.082518599927425384521, !P0 ;  /* 0xbda8ff8303297808 */ /* 0x000fcc0004000000 */
[----:B--2---:R-:W0:-:S06]  /*8af0*/  DFMA R8, R20, R40, R8 ;  /* 0x000000281408722b */ /* 0x004e0c0000000008 */
[----:B0-----:R-:W3:-:S06]  /*8b00*/  DFMA R8, R20, R8, R10 ;  /* 0x000000081408722b */ /* 0x001ecc000000000a */
[----:B---3--:R-:W0:-:S06]  /*8b10*/  DFMA R8, R20, R8, R12 ;  /* 0x000000081408722b */ /* 0x008e0c000000000c */
[----:B0-----:R-:W4:-:S06]  /*8b20*/  DFMA R8, R20, R8, R14 ;  /* 0x000000081408722b */ /* 0x001f0c000000000e */
[----:B----4-:R-:W0:-:S06]  /*8b30*/  DFMA R8, R20, R8, R24 ;  /* 0x000000081408722b */ /* 0x010e0c0000000018 */
[----:B0-----:R-:W0:-:S06]  /*8b40*/  DFMA R8, R20, R8, R26 ;  /* 0x000000081408722b */ /* 0x001e0c000000001a */
[----:B0-----:R-:W-:-:S04]  /*8b50*/  DFMA R16, R8, R16, R16 ;  /* 0x000000100810722b */ /* 0x001fc80000000010 */
[----:B------:R-:W0:-:S06]  /*8b60*/  @P0 DFMA R16, R20, R8, 1 ;  /* 0x3ff000001410042b */ /* 0x000e0c0000000008 */
[----:B0-----:R-:W0:Y:S01]  /*8b70*/  @P1 DFMA R16, R16, -1, RZ ;  /* 0xbff000001010182b */ /* 0x001e2200000000ff */
[----:B------:R-:W-:Y:S05]  /*8b80*/  @!P2 BRA `(.L_x_1449) ;  /* 0x000001000000a947 */ /* 0x000fea0003800000 */
[----:B------:R-:W1:-:S04]  /*8b90*/  DMUL R8, R38, c[0x2][0x0] ;  /* 0x0080000026087a28 */ /* 0x000e480000000000 */
[----:B------:R-:W-:Y:S02]  /*8ba0*/  DSETP.GE.AND P0, PT, |R38|, 2.14748364800000000000e+09, PT ;  /* 0x41e000002600742a */ /* 0x000fe40003f06200 */
[----:B-1----:R-:W1:Y:S08]  /*8bb0*/  F2I.F64 R3, R8 ;  /* 0x0000000800037311 */ /* 0x002e700000301100 */
[----:B-1----:R-:W1:Y:S02]  /*8bc0*/  I2F.F64 R20, R3 ;  /* 0x0000000300147312 */ /* 0x002e640000201c00 */
[----:B-1----:R-:W1:-:S06]  /*8bd0*/  DFMA R10, -R20, c[0x2][0x8], R38 ;  /* 0x00800200140a7a2b */ /* 0x002e4c0000000126 */
[----:B-1----:R-:W1:-:S06]  /*8be0*/  DFMA R10, -R20, c[0x2][0x10], R10 ;  /* 0x00800400140a7a2b */ /* 0x002e4c000000010a */
[----:B-1----:R1:W2:Y:S01]  /*8bf0*/  DFMA R20, -R20, c[0x2][0x18], R10 ;  /* 0x0080060014147a2b */ /* 0x0022a2000000010a */
[----:B------:R-:W-:Y:S05]  /*8c00*/  @!P0 BRA `(.L_x_1450) ;  /* 0x000000a000008947 */ /* 0x000fea0003800000 */
[----:B------:R-:W-:Y:S01]  /*8c10*/  IMAD.MOV.U32 R8, RZ, RZ, R38 ;  /* 0x000000ffff087224 */ /* 0x000fe200078e0026 */
[----:B------:R-:W-:Y:S01]  /*8c20*/  MOV R12, 0x8c50 ;  /* 0x00008c50000c7802 */ /* 0x000fe20000000f00 */
[----:B------:R-:W-:-:S03]  /*8c30*/  IMAD.MOV.U32 R3, RZ, RZ, R39 ;  /* 0x000000ffff037224 */ /* 0x000fc600078e0027 */
[----:B012---:R-:W-:Y:S05]  /*8c40*/  CALL.REL.NOINC `($_ZN2at6native27unrolled_elementwise_kernelIZZZNS0_54_GLOBAL__N__7dbc7496_16_ComplexKernel_cu_b2145a98_310717polar_kernel_cudaERNS_14TensorIteratorEENKUlvE_clEvENKUlvE_clEvEUlddE_St5arrayIPcLm3EELi4E23TrivialOffsetCalculatorILi2EjESB_ILi1EjENS0_6memory12LoadWithCastILi2EEENSE_13StoreWithCastILi1EEEEEviT_T0_T2_T3_T4_T5_$__internal_trig_reduction_slowpathd) ;  /* 0x00004bf000007944 */ /* 0x007fea0003c00000 */
[----:B------:R-:W-:Y:S02]  /*8c50*/  IMAD.MOV.U32 R3, RZ, RZ, R10 ;  /* 0x000000ffff037224 */ /* 0x000fe400078e000a */
[----:B------:R-:W-:Y:S02]  /*8c60*/  IMAD.MOV.U32 R20, RZ, RZ, R8 ;  /* 0x000000ffff147224 */ /* 0x000fe400078e0008 */
[----:B------:R-:W-:Y:S01]  /*8c70*/  IMAD.MOV.U32 R21, RZ, RZ, R9 ;  /* 0x000000ffff157224 */ /* 0x000fe200078e0009 */
[----:B------:R-:W-:Y:S05]  /*8c80*/  BRA `(.L_x_1450) ;  /* 0x0000002000007947 */ /* 0x000fea0003800000 */
.L_x_1449:
[----:B------:R1:W2:Y:S01]  /*8c90*/  DMUL R20, RZ, R38 ;  /* 0x00000026ff147228 */ /* 0x0002a20000000000 */
[----:B------:R-:W-:-:S05]  /*8ca0*/  IMAD.MOV.U32 R3, RZ, RZ, RZ ;  /* 0x000000ffff037224 */ /* 0x000fca00078e00ff */
.L_x_1450:
[----:B------:R-:W-:Y:S05]  /*8cb0*/  BSYNC B2 ;  /* 0x0000000000027941 */ /* 0x000fea0003800000 */
.L_x_1448:
[----:B------:R-:W-:Y:S02]  /*8cc0*/  IMAD.SHL.U32 R8, R3, 0x8, RZ ;  /* 0x0000000803087824 */ /* 0x000fe400078e00ff */
[----:B------:R-:W-:-:S03]  /*8cd0*/  IMAD.MOV.U32 R43, RZ, RZ, 0x8 ;  /* 0x00000008ff2b7424 */ /* 0x000fc600078e00ff */
[----:B------:R-:W-:-:S05]  /*8ce0*/  LOP3.LUT R8, R8, 0x8, RZ, 0xc0, !PT ;  /* 0x0000000808087812 */ /* 0x000fca00078ec0ff */
[----:B------:R-:W-:-:S05]  /*8cf0*/  IMAD.WIDE.U32 R42, R8, R43, c[0x4][0x128] ;  /* 0x01004a00082a7625 */ /* 0x000fca00078e002b */
[----:B-1----:R-:W3:Y:S04]  /*8d00*/  LDG.E.128.CONSTANT R8, [R42.64] ;  /* 0x000000242a087981 */ /* 0x002ee8000c1e9d00 */
        /* <DEDUP_REMOVED lines=8> */
[----:B---3--:R-:W1:-:S06]  /*8d90*/  DFMA R8, R38, R40, R8 ;  /* 0x000000282608722b */ /* 0x008e4c0000000008 */
[----:B-1----:R-:W4:-:S06]  /*8da0*/  DFMA R8, R38, R8, R10 ;  /* 0x000000082608722b */ /* 0x002f0c000000000a */
[----:B----4-:R-:W1:-:S06]  /*8db0*/  DFMA R8, R38, R8, R12 ;  /* 0x000000082608722b */ /* 0x010e4c000000000c */
[----:B-1----:R-:W5:-:S06]  /*8dc0*/  DFMA R8, R38, R8, R14 ;  /* 0x000000082608722b */ /* 0x002f4c000000000e */
[----:B-----5:R-:W1:-:S04]  /*8dd0*/  DFMA R8, R38, R8, R24 ;  /* 0x000000082608722b */ /* 0x020e480000000018 */
[----:B0-----:R-:W-:-:S04]  /*8de0*/  DMUL R24, R16, R36 ;  /* 0x0000002410187228 */ /* 0x001fc80000000000 */
[----:B-1----:R-:W0:-:S06]  /*8df0*/  DFMA R8, R38, R8, R26 ;  /* 0x000000082608722b */ /* 0x002e0c000000001a */
[----:B0-----:R-:W-:-:S04]  /*8e00*/  DFMA R20, R8, R20, R20 ;  /* 0x000000140814722b */ /* 0x001fc80000000014 */
[----:B------:R-:W0:-:S06]  /*8e10*/  @P0 DFMA R20, R38, R8, 1 ;  /* 0x3ff000002614042b */ /* 0x000e0c0000000008 */
[----:B0-----:R-:W0:-:S06]  /*8e20*/  @P1 DFMA R20, R20, -1, RZ ;  /* 0xbff000001414182b */ /* 0x001e0c00000000ff */
[----:B0-----:R0:W1:-:S06]  /*8e30*/  DMUL R26, R20, R36 ;  /* 0x00000024141a7228 */ /* 0x00104c0000000000 */
.L_x_1444:
[----:B------:R-:W-:Y:S05]  /*8e40*/  BSYNC B1 ;  /* 0x0000000000017941 */ /* 0x000fea0003800000 */
.L_x_1443:
[----:B------:R-:W-:Y:S01]  /*8e50*/  IADD3 R3, R0, 0x180, RZ ;  /* 0x0000018000037810 */ /* 0x000fe20007ffe0ff */
[----:B------:R-:W-:Y:S01]  /*8e60*/  BSSY B1, `(.L_x_1451) ;  /* 0x000005e000017945 */ /* 0x000fe20003800000 */
[----:B------:R-:W-:Y:S02]  /*8e70*/  CS2R R16, SRZ ;  /* 0x0000000000107805 */ /* 0x000fe4000001ff00 */
[----:B------:R-:W-:-:S13]  /*8e80*/  ISETP.GE.AND P0, PT, R3, R32, PT ;  /* 0x000000200300720c */ /* 0x000fda0003f06270 */
[----:B------:R-:W-:Y:S05]  /*8e90*/  @P0 BRA `(.L_x_1452) ;  /* 0x000005a000000947 */ /* 0x000fea0003800000 */
[----:B------:R-:W2:Y:S01]  /*8ea0*/  DSETP.NEU.AND P2, PT, |R34|, +INF , PT ;  /* 0x7ff000002200742a */ /* 0x000ea20003f4d200 */
[----:B------:R-:W-:-:S13]  /*8eb0*/  BSSY B2, `(.L_x_1453) ;  /* 0x0000014000027945 */ /* 0x000fda0003800000 */
[----:B--2---:R-:W-:Y:S05]  /*8ec0*/  @!P2 BRA `(.L_x_1454) ;  /* 0x000001000000a947 */ /* 0x004fea0003800000 */
[----:B------:R-:W2:-:S04]  /*8ed0*/  DMUL R8, R34, c[0x2][0x0] ;  /* 0x0080000022087a28 */ /* 0x000e880000000000 */
[----:B------:R-:W-:Y:S02]  /*8ee0*/  DSETP.GE.AND P0, PT, |R34|, 2.14748364800000000000e+09, PT ;  /* 0x41e000002200742a */ /* 0x000fe40003f06200 */
        /* <DEDUP_REMOVED lines=14> */
.L_x_1454:
[----:B0-----:R0:W2:Y:S01]  /*8fd0*/  DMUL R36, RZ, R34 ;  /* 0x00000022ff247228 */ /* 0x0010a20000000000 */
[----:B------:R-:W-:-:S05]  /*8fe0*/  IMAD.MOV.U32 R0, RZ, RZ, RZ ;  /* 0x000000ffff007224 */ /* 0x000fca00078e00ff */
.L_x_1455:
[----:B------:R-:W-:Y:S05]  /*8ff0*/  BSYNC B2 ;  /* 0x0000000000027941 */ /* 0x000fea0003800000 */
.L_x_1453:
        /* <DEDUP_REMOVED lines=41> */
.L_x_1457:
[----:B------:R2:W3:Y:S01]  /*9290*/  DMUL R20, RZ, R34 ;  /* 0x00000022ff147228 */ /* 0x0004e20000000000 */
[----:B------:R-:W-:-:S05]  /*92a0*/  IMAD.MOV.U32 R0, RZ, RZ, RZ ;  /* 0x000000ffff007224 */ /* 0x000fca00078e00ff */
.L_x_1458:
[----:B------:R-:W-:Y:S05]  /*92b0*/  BSYNC B2 ;  /* 0x0000000000027941 */ /* 0x000fea0003800000 */
.L_x_1456:
        /* <DEDUP_REMOVED lines=17> */
[----:B-----5:R-:W2:-:S04]  /*93d0*/  DFMA R8, R34, R8, R16 ;  /* 0x000000082208722b */ /* 0x020e880000000010 */
[----:B0-----:R-:W-:-:S04]  /*93e0*/  DMUL R16, R36, R22 ;  /* 0x0000001624107228 */ /* 0x001fc80000000000 */
[----:B--2---:R-:W0:-:S06]  /*93f0*/  DFMA R8, R34, R8, R18 ;  /* 0x000000082208722b */ /* 0x004e0c0000000012 */
[----:B0-----:R-:W-:-:S04]  /*9400*/  DFMA R18, R8, R20, R20 ;  /* 0x000000140812722b */ /* 0x001fc80000000014 */
[----:B------:R-:W0:-:S06]  /*9410*/  @P0 DFMA R18, R34, R8, 1 ;  /* 0x3ff000002212042b */ /* 0x000e0c0000000008 */
[----:B0-----:R-:W0:-:S06]  /*9420*/  @P1 DFMA R18, R18, -1, RZ ;  /* 0xbff000001212182b */ /* 0x001e0c00000000ff */
[----:B0-----:R0:W2:-:S06]  /*9430*/  DMUL R18, R18, R22 ;  /* 0x0000001612127228 */ /* 0x00108c0000000000 */
.L_x_1452:
[----:B------:R-:W-:Y:S05]  /*9440*/  BSYNC B1 ;  /* 0x0000000000017941 */ /* 0x000fea0003800000 */
.L_x_1451:
[----:B0-----:R-:W0:Y:S01]  /*9450*/  S2R R23, SR_TID.X ;  /* 0x0000000000177919 */ /* 0x001e220000002100 */
[----:B------:R-:W3:Y:S01]  /*9460*/  LDC.U8 R22, c[0x0][0x190] ;  /* 0x00006400ff167b82 */ /* 0x000ee20000000000 */
[----:B------:R-:W-:Y:S01]  /*9470*/  BSSY B6, `(.L_x_1459) ;  /* 0x000011e000067945 */ /* 0x000fe20003800000 */
[----:B------:R-:W-:Y:S05]  /*9480*/  @P5 BRA `(.L_x_1460) ;  /* 0x000011c000005947 */ /* 0x000fea0003800000 */
[----:B0-----:R-:W-:Y:S01]  /*9490*/  IMAD R0, R2, 0x200, R23 ;  /* 0x0000020002007824 */ /* 0x001fe200078e0217 */
[----:B---3--:R-:W-:-:S03]  /*94a0*/  PRMT R3, R22, 0x9910, RZ ;  /* 0x0000991016037816 */ /* 0x008fc600000000ff */
        /* <DEDUP_REMOVED lines=14> */
[----:B------:R-:W0:Y:S01]  /*9590*/  F2I.F64.TRUNC R5, R4 ;  /* 0x0000000400057311 */ /* 0x000e22000030d100 */
[----:B------:R-:W-:Y:S01]  /*95a0*/  IMAD.MOV.U32 R23, RZ, RZ, R33 ;  /* 0x000000ffff177224 */ /* 0x000fe200078e0021 */
[----:B0-----:R0:W-:Y:S01]  /*95b0*/  STG.E.U8 [R8.64], R5 ;  /* 0x0000000508007986 */ /* 0x0011e2000c101124 */
[----:B------:R-:W-:Y:S05]  /*95c0*/  BRA `(.L_x_1460) ;  /* 0x0000108000007947 */ /* 0x000fea0003800000 */
.L_x_1464:
[----:B------:R-:W0:Y:S01]  /*95d0*/  F2I.S64.F64.TRUNC R4, R4 ;  /* 0x0000000400047311 */ /* 0x000e22000030d900 */
[----:B------:R-:W-:Y:S02]  /*95e0*/  IMAD.MOV.U32 R23, RZ, RZ, R33 ;  /* 0x000000ffff177224 */ /* 0x000fe400078e0021 */
[----:B0-----:R-:W-:-:S05]  /*95f0*/  IMAD.MOV.U32 R3, RZ, RZ, R4 ;  /* 0x000000ffff037224 */ /* 0x001fca00078e0004 */
[----:B------:R0:W-:Y:S01]  /*9600*/  STG.E.U8 [R8.64], R3 ;  /* 0x0000000308007986 */ /* 0x0001e2000c101124 */
[----:B------:R-:W-:Y:S05]  /*9610*/  BRA `(.L_x_1460) ;  /* 0x0000103000007947 */ /* 0x000fea0003800000 */
.L_x_1463:
[----:B------:R-:W-:-:S13]  /*9620*/  ISETP.NE.AND P0, PT, R0, 0x2, PT ;  /* 0x000000020000780c */ /* 0x000fda0003f05270 */
[----:B------:R-:W-:Y:S05]  /*9630*/  @!P0 BRA `(.L_x_1466) ;  /* 0x000000c000008947 */ /* 0x000fea0003800000 */
[----:B------:R-:W-:-:S13]  /*9640*/  ISETP.NE.AND P0, PT, R0, 0x3, PT ;  /* 0x000000030000780c */ /* 0x000fda0003f05270 */
[----:B------:R-:W-:Y:S05]  /*9650*/  @!P0 BRA `(.L_x_1467) ;  /* 0x0000006000008947 */ /* 0x000fea0003800000 */
[----:B------:R-:W-:-:S13]  /*9660*/  ISETP.NE.AND P0, PT, R0, 0x4, PT ;  /* 0x000000040000780c */ /* 0x000fda0003f05270 */
[----:B------:R-:W-:Y:S05]  /*9670*/  @P0 BRA `(.L_x_1465) ;  /* 0x00000e1000000947 */ /* 0x000fea0003800000 */
[----:B------:R-:W0:Y:S01]  /*9680*/  F2I.S64.F64.TRUNC R4, R4 ;  /* 0x0000000400047311 */ /* 0x000e22000030d900 */
[----:B------:R-:W-:Y:S01]  /*9690*/  IMAD.MOV.U32 R23, RZ, RZ, R33 ;  /* 0x000000ffff177224 */ /* 0x000fe200078e0021 */
[----:B0-----:R0:W-:Y:S01]  /*96a0*/  STG.E.64 [R8.64], R4 ;  /* 0x0000000408007986 */ /* 0x0011e2000c101b24 */
[----:B------:R-:W-:Y:S05]  /*96b0*/  BRA `(.L_x_1460) ;  /* 0x00000f9000007947 */ /* 0x000fea0003800000 */
.L_x_1467:
[----:B------:R-:W0:Y:S01]  /*96c0*/  F2I.F64.TRUNC R5, R4 ;  /* 0x0000000400057311 */ /* 0x000e22000030d100 */
[----:B------:R-:W-:Y:S01]  /*96d0*/  IMAD.MOV.U32 R23, RZ, RZ, R33 ;  /* 0x000000ffff177224 */ /* 0x000fe200078e0021 */
[----:B0-----:R0:W-:Y:S01]  /*96e0*/  STG.E [R8.64], R5 ;  /* 0x0000000508007986 */ /* 0x0011e2000c101924 */
[----:B------:R-:W-:Y:S05]  /*96f0*/  BRA `(.L_x_1460) ;  /* 0x00000f5000007947 */ /* 0x000fea0003800000 */
.L_x_1466:
[----:B------:R-:W0:Y:S01]  /*9700*/  F2I.F64.TRUNC R5, R4 ;  /* 0x0000000400057311 */ /* 0x000e22000030d100 */
[----:B------:R-:W-:Y:S01]  /*9710*/  IMAD.MOV.U32 R23, RZ, RZ, R33 ;  /* 0x000000ffff177224 */ /* 0x000fe200078e0021 */
[----:B0-----:R0:W-:Y:S01]  /*9720*/  STG.E.U16 [R8.64], R5 ;  /* 0x0000000508007986 */ /* 0x0011e2000c101524 */
[----:B------:R-:W-:Y:S05]  /*9730*/  BRA `(.L_x_1460) ;  /* 0x00000f1000007947 */ /* 0x000fea0003800000 */
.L_x_1462:
[----:B------:R-:W-:-:S13]  /*9740*/  ISETP.GT.AND P0, PT, R0, 0x6, PT ;  /* 0x000000060000780c */ /* 0x000fda0003f04270 */
[----:B------:R-:W-:Y:S05]  /*9750*/  @P0 BRA `(.L_x_1468) ;  /* 0x0000011000000947 */ /* 0x000fea0003800000 */
[----:B------:R-:W-:-:S13]  /*9760*/  ISETP.NE.AND P0, PT, R0, 0x5, PT ;  /* 0x000000050000780c */ /* 0x000fda0003f05270 */
[----:B------:R-:W-:Y:S05]  /*9770*/  @!P0 BRA `(.L_x_1469) ;  /* 0x0000008000008947 */ /* 0x000fea0003800000 */
[----:B------:R-:W-:-:S13]  /*9780*/  ISETP.NE.AND P0, PT, R0, 0x6, PT ;  /* 0x000000060000780c */ /* 0x000fda0003f05270 */
[----:B------:R-:W-:Y:S05]  /*9790*/  @P0 BRA `(.L_x_1465) ;  /* 0x00000cf000000947 */ /* 0x000fea0003800000 */
[----:B------:R-:W0:Y:S01]  /*97a0*/  F2F.F32.F64 R3, R4 ;  /* 0x0000000400037310 */ /* 0x000e220000301000 */
[----:B------:R-:W0:Y:S01]  /*97b0*/  DSETP.GEU.AND P0, PT, |R4|, c[0x2][0x20], PT ;  /* 0x008008000400762a */ /* 0x000e220003f0e200 */
[----:B------:R-:W-:-:S13]  /*97c0*/  IMAD.MOV.U32 R23, RZ, RZ, R33 ;  /* 0x000000ffff177224 */ /* 0x000fda00078e0021 */
[----:B0-----:R-:W-:-:S05]  /*97d0*/  @!P0 FMUL R3, R3, 1.175494350822287508e-38 ;  /* 0x0080000003038820 */ /* 0x001fca0000400000 */
[----:B------:R0:W-:Y:S01]  /*97e0*/  STG.E [R8.64], R3 ;  /* 0x0000000308007986 */ /* 0x0001e2000c101924 */
[----:B------:R-:W-:Y:S05]  /*97f0*/  BRA `(.L_x_1460) ;  /* 0x00000e5000007947 */ /* 0x000fea0003800000 */
.L_x_1469:
[----:B------:R-:W0:Y:S01]  /*9800*/  F2F.F32.F64 R0, R4 ;  /* 0x0000000400007310 */ /* 0x000e220000301000 */
[----:B------:R-:W0:Y:S01]  /*9810*/  DSETP.GEU.AND P0, PT, |R4|, c[0x2][0x20], PT ;  /* 0x008008000400762a */ /* 0x000e220003f0e200 */
[----:B------:R-:W-:-:S13]  /*9820*/  IMAD.MOV.U32 R23, RZ, RZ, R33 ;  /* 0x000000ffff177224 */ /* 0x000fda00078e0021 */
[----:B0-----:R-:W-:-:S05]  /*9830*/  @!P0 FMUL R0, R0, 1.175494350822287508e-38 ;  /* 0x0080000000008820 */ /* 0x001fca0000400000 */
[----:B------:R-:W-:-:S05]  /*9840*/  F2FP.PACK_AB R0, RZ, R0 ;  /* 0x00000000ff00723e */ /* 0x000fca00000000ff */
[----:B------:R0:W-:Y:S01]  /*9850*/  STG.E.U16 [R8.64], R0 ;  /* 0x0000000008007986 */ /* 0x0001e2000c101524 */
[----:B------:R-:W-:Y:S05]  /*9860*/  BRA `(.L_x_1460) ;  /* 0x00000de000007947 */ /* 0x000fea0003800000 */
.L_x_1468:
[----:B------:R-:W-:-:S13]  /*9870*/  ISETP.NE.AND P0, PT, R0, 0x7, PT ;  /* 0x000000070000780c */ /* 0x000fda0003f05270 */
[----:B------:R-:W-:Y:S05]  /*9880*/  @!P0 BRA `(.L_x_1470) ;  /* 0x0000017000008947 */ /* 0x000fea0003800000 */
[----:B------:R-:W-:-:S13]  /*9890*/  ISETP.NE.AND P0, PT, R0, 0x8, PT ;  /* 0x000000080000780c */ /* 0x000fda0003f05270 */
[----:B------:R-:W-:Y:S05]  /*98a0*/  @!P0 BRA `(.L_x_1471) ;  /* 0x000000b000008947 */ /* 0x000fea0003800000 */
[----:B------:R-:W-:-:S13]  /*98b0*/  ISETP.NE.AND P0, PT, R0, 0x9, PT ;  /* 0x000000090000780c */ /* 0x000fda0003f05270 */
[----:B------:R-:W-:Y:S05]  /*98c0*/  @P0 BRA `(.L_x_1465) ;  /* 0x00000bc000000947 */ /* 0x000fea0003800000 */
[----:B------:R-:W0:Y:S01]  /*98d0*/  F2F.F32.F64 R11, R6 ;  /* 0x00000006000b7310 */ /* 0x000e220000301000 */
[----:B------:R-:W0:Y:S01]  /*98e0*/  DSETP.GEU.AND P0, PT, |R6|, c[0x2][0x20], PT ;  /* 0x008008000600762a */ /* 0x000e220003f0e200 */
[----:B------:R-:W-:-:S03]  /*98f0*/  IMAD.MOV.U32 R23, RZ, RZ, R33 ;  /* 0x000000ffff177224 */ /* 0x000fc600078e0021 */
[----:B------:R-:W3:-:S03]  /*9900*/  DSETP.GEU.AND P1, PT, |R4|, c[0x2][0x20], PT ;  /* 0x008008000400762a */ /* 0x000ec60003f2e200 */
[----:B------:R-:W3:Y:S07]  /*9910*/  F2F.F32.F64 R10, R4 ;  /* 0x00000004000a7310 */ /* 0x000eee0000301000 */
[----:B0-----:R-:W-:-:S04]  /*9920*/  @!P0 FMUL R11, R11, 1.175494350822287508e-38 ;  /* 0x008000000b0b8820 */ /* 0x001fc80000400000 */
[----:B---3--:R-:W-:-:S05]  /*9930*/  @!P1 FMUL R10, R10, 1.175494350822287508e-38 ;  /* 0x008000000a0a9820 */ /* 0x008fca0000400000 */
[----:B------:R0:W-:Y:S01]  /*9940*/  STG.E.64 [R8.64], R10 ;  /* 0x0000000a08007986 */ /* 0x0001e2000c101b24 */
[----:B------:R-:W-:Y:S05]  /*9950*/  BRA `(.L_x_1460) ;  /* 0x00000cf000007947 */ /* 0x000fea0003800000 */
.L_x_1471:
[----:B------:R-:W0:Y:S01]  /*9960*/  F2F.F32.F64 R3, R4 ;  /* 0x0000000400037310 */ /* 0x000e220000301000 */
[----:B------:R-:W0:Y:S01]  /*9970*/  DSETP.GEU.AND P0, PT, |R4|, c[0x2][0x20], PT ;  /* 0x008008000400762a */ /* 0x000e220003f0e200 */
[----:B------:R-:W-:-:S03]  /*9980*/  IMAD.MOV.U32 R23, RZ, RZ, R33 ;  /* 0x000000ffff177224 */ /* 0x000fc600078e0021 */
[----:B------:R-:W3:-:S03]  /*9990*/  DSETP.GEU.AND P1, PT, |R6|, c[0x2][0x20], PT ;  /* 0x008008000600762a */ /* 0x000ec60003f2e200 */
[----:B------:R-:W3:Y:S07]  /*99a0*/  F2F.F32.F64 R0, R6 ;  /* 0x0000000600007310 */ /* 0x000eee0000301000 */
[----:B0-----:R-:W-:-:S04]  /*99b0*/  @!P0 FMUL R3, R3, 1.175494350822287508e-38 ;  /* 0x0080000003038820 */ /* 0x001fc80000400000 */
[----:B---3--:R-:W-:-:S05]  /*99c0*/  @!P1 FMUL R0, R0, 1.175494350822287508e-38 ;  /* 0x0080000000009820 */ /* 0x008fca0000400000 */
[----:B------:R-:W-:-:S05]  /*99d0*/  F2FP.PACK_AB R3, R0, R3 ;  /* 0x000000030003723e */ /* 0x000fca00000000ff */
[----:B------:R0:W-:Y:S01]  /*99e0*/  STG.E [R8.64], R3 ;  /* 0x0000000308007986 */ /* 0x0001e2000c101924 */
[----:B------:R-:W-:Y:S05]  /*99f0*/  BRA `(.L_x_1460) ;  /* 0x00000c5000007947 */ /* 0x000fea0003800000 */
.L_x_1470:
[----:B------:R0:W-:Y:S01]  /*9a00*/  STG.E.64 [R8.64], R4 ;  /* 0x0000000408007986 */ /* 0x0001e2000c101b24 */
[----:B------:R-:W-:Y:S01]  /*9a10*/  IMAD.MOV.U32 R23, RZ, RZ, R33 ;  /* 0x000000ffff177224 */ /* 0x000fe200078e0021 */
[----:B------:R-:W-:Y:S05]  /*9a20*/  BRA `(.L_x_1460) ;  /* 0x00000c2000007947 */ /* 0x000fea0003800000 */
.L_x_1461:
        /* <DEDUP_REMOVED lines=8> */
[----:B------:R-:W0:Y:S01]  /*9ab0*/  DSETP.NEU.AND P0, PT, R6, RZ, PT ;  /* 0x000000ff0600722a */ /* 0x000e220003f0d000 */
[----:B------:R-:W-:-:S05]  /*9ac0*/  IMAD.MOV.U32 R23, RZ, RZ, R33 ;  /* 0x000000ffff177224 */ /* 0x000fca00078e0021 */
[----:B0-----:R-:W0:-:S06]  /*9ad0*/  DSETP.NEU.OR P0, PT, R4, RZ, P0 ;  /* 0x000000ff0400722a */ /* 0x001e0c000070d400 */
[----:B0-----:R-:W-:-:S05]  /*9ae0*/  SEL R3, RZ, 0x1, !P0 ;  /* 0x00000001ff037807 */ /* 0x001fca0004000000 */
[----:B------:R0:W-:Y:S01]  /*9af0*/  STG.E.U8 [R8.64], R3 ;  /* 0x0000000308007986 */ /* 0x0001e2000c101124 */
[----:B------:R-:W-:Y:S05]  /*9b00*/  BRA `(.L_x_1460) ;  /* 0x00000b4000007947 */ /* 0x000fea0003800000 */
.L_x_1474:
[----:B------:R0:W-:Y:S01]  /*9b10*/  STG.E.128 [R8.64], R4 ;  /* 0x0000000408007986 */ /* 0x0001e2000c101d24 */
[----:B------:R-:W-:Y:S01]  /*9b20*/  IMAD.MOV.U32 R23, RZ, RZ, R33 ;  /* 0x000000ffff177224 */ /* 0x000fe200078e0021 */
[----:B------:R-:W-:Y:S05]  /*9b30*/  BRA `(.L_x_1460) ;  /* 0x00000b1000007947 */ /* 0x000fea0003800000 */
.L_x_1473:
        /* <DEDUP_REMOVED lines=23> */
.L_x_1478:
[----:B------:R-:W-:Y:S05]  /*9cb0*/  BSYNC B0 ;  /* 0x0000000000007941 */ /* 0x000fea0003800000 */
.L_x_1477:
[----:B------:R-:W-:Y:S01]  /*9cc0*/  LOP3.LUT R7, R0, R7, RZ, 0xfc, !PT ;  /* 0x0000000700077212 */ /* 0x000fe200078efcff */
[----:B------:R-:W-:-:S04]  /*9cd0*/  IMAD.MOV.U32 R23, RZ, RZ, R33 ;  /* 0x000000ffff177224 */ /* 0x000fc800078e0021 */
[----:B------:R0:W-:Y:S01]  /*9ce0*/  STG.E.U8 [R8.64], R7 ;  /* 0x0000000708007986 */ /* 0x0001e2000c101124 */
[----:B------:R-:W-:Y:S05]  /*9cf0*/  BRA `(.L_x_1460) ;  /* 0x0000095000007947 */ /* 0x000fea0003800000 */
.L_x_1476:
[----:B------:R-:W0:Y:S01]  /*9d00*/  F2F.F32.F64 R7, R4 ;  /* 0x0000000400077310 */ /* 0x000e220000301000 */
        /* <DEDUP_REMOVED lines=14> */
.L_x_1480:
[----:B------:R-:W-:Y:S01]  /*9df0*/  IMAD.MOV.U32 R0, RZ, RZ, 0x7f ;  /* 0x0000007fff007424 */ /* 0x000fe200078e00ff */
[----:B------:R-:W-:-:S04]  /*9e00*/  ISETP.GT.U32.AND P0, PT, R3, 0x7f800000, PT ;  /* 0x7f8000000300780c */ /* 0x000fc80003f04070 */
[----:B------:R-:W-:-:S04]  /*9e10*/  SEL R0, R0, 0x7c, P0 ;  /* 0x0000007c00007807 */ /* 0x000fc80000000000 */
.L_x_1481:
[----:B------:R-:W-:Y:S05]  /*9e20*/  BSYNC B0 ;  /* 0x0000000000007941 */ /* 0x000fea0003800000 */
.L_x_1479:
[----:B------:R-:W-:Y:S01]  /*9e30*/  LOP3.LUT R3, R7, 0x80000000, RZ, 0xc0, !PT ;  /* 0x8000000007037812 */ /* 0x000fe200078ec0ff */
[----:B------:R-:W-:-:S03]  /*9e40*/  IMAD.MOV.U32 R23, RZ, RZ, R33 ;  /* 0x000000ffff177224 */ /* 0x000fc600078e0021 */
[----:B------:R-:W-:-:S04]  /*9e50*/  SHF.R.U32.HI R3, RZ, 0x18, R3 ;  /* 0x00000018ff037819 */ /* 0x000fc80000011603 */
[----:B------:R-:W-:-:S05]  /*9e60*/  LOP3.LUT R3, R0, R3, RZ, 0xfc, !PT ;  /* 0x0000000300037212 */ /* 0x000fca00078efcff */
[----:B------:R0:W-:Y:S01]  /*9e70*/  STG.E.U8 [R8.64], R3 ;  /* 0x0000000308007986 */ /* 0x0001e2000c101124 */
[----:B------:R-:W-:Y:S05]  /*9e80*/  BRA `(.L_x_1460) ;  /* 0x000007c000007947 */ /* 0x000fea0003800000 */
.L_x_1475:
[----:B------:R-:W0:Y:S01]  /*9e90*/  F2F.F32.F64 R0, R4 ;  /* 0x0000000400007310 */ /* 0x000e220000301000 */
[----:B------:R-:W0:Y:S01]  /*9ea0*/  DSETP.GEU.AND P0, PT, |R4|, c[0x2][0x20], PT ;  /* 0x008008000400762a */ /* 0x000e220003f0e200 */
[----:B------:R-:W-:-:S13]  /*9eb0*/  IMAD.MOV.U32 R23, RZ, RZ, R33 ;  /* 0x000000ffff177224 */ /* 0x000fda00078e0021 */
[----:B0-----:R-:W-:-:S05]  /*9ec0*/  @!P0 FMUL R0, R0, 1.175494350822287508e-38 ;  /* 0x0080000000008820 */ /* 0x001fca0000400000 */
[----:B------:R-:W-:-:S05]  /*9ed0*/  F2FP.BF16.PACK_AB R0, RZ, R0 ;  /* 0x00000000ff00723e */ /* 0x000fca00000010ff */
[----:B------:R0:W-:Y:S01]  /*9ee0*/  STG.E.U16 [R8.64], R0 ;  /* 0x0000000008007986 */ /* 0x0001e2000c101524 */
[----:B------:R-:W-:Y:S05]  /*9ef0*/  BRA `(.L_x_1460) ;  /* 0x0000075000007947 */ /* 0x000fea0003800000 */
.L_x_1472:
        /* <DEDUP_REMOVED lines=8> */
[----:B------:R-:W0:Y:S01]  /*9f80*/  F2I.U32.F64.TRUNC R5, R4 ;  /* 0x0000000400057311 */ /* 0x000e22000030d000 */
[----:B------:R-:W-:Y:S01]  /*9f90*/  IMAD.MOV.U32 R23, RZ, RZ, R33 ;  /* 0x000000ffff177224 */ /* 0x000fe200078e0021 */
[----:B0-----:R0:W-:Y:S01]  /*9fa0*/  STG.E.U16 [R8.64], R5 ;  /* 0x0000000508007986 */ /* 0x0011e2000c101524 */
[----:B------:R-:W-:Y:S05]  /*9fb0*/  BRA `(.L_x_1460) ;  /* 0x0000069000007947 */ /* 0x000fea0003800000 */
.L_x_1484:
[----:B------:R-:W0:Y:S01]  /*9fc0*/  F2F.F32.F64 R7, R4 ;  /* 0x0000000400077310 */ /* 0x000e220000301000 */
        /* <DEDUP_REMOVED lines=18> */
.L_x_1487:
[----:B------:R-:W-:-:S04]  /*a0f0*/  LOP3.LUT R0, R7, 0x80000000, RZ, 0xc0, !PT ;  /* 0x8000000007007812 */ /* 0x000fc800078ec0ff */
[----:B------:R-:W-:-:S04]  /*a100*/  SHF.R.U32.HI R0, RZ, 0x18, R0 ;  /* 0x00000018ff007819 */ /* 0x000fc80000011600 */
[----:B------:R-:W-:Y:S02]  /*a110*/  LOP3.LUT R0, R3, R0, RZ, 0xfc, !PT ;  /* 0x0000000003007212 */ /* 0x000fe400078efcff */
.L_x_1486:
[----:B------:R-:W-:Y:S05]  /*a120*/  BSYNC B0 ;  /* 0x0000000000007941 */ /* 0x000fea0003800000 */
.L_x_1485:
[----:B------:R0:W-:Y:S01]  /*a130*/  STG.E.U8 [R8.64], R0 ;  /* 0x0000000008007986 */ /* 0x0001e2000c101124 */
[----:B------:R-:W-:Y:S01]  /*a140*/  IMAD.MOV.U32 R23, RZ, RZ, R33 ;  /* 0x000000ffff177224 */ /* 0x000fe200078e0021 */
[----:B------:R-:W-:Y:S05]  /*a150*/  BRA `(.L_x_1460) ;  /* 0x000004f000007947 */ /* 0x000fea0003800000 */
.L_x_1483:
        /* <DEDUP_REMOVED lines=19> */
.L_x_1490:
[----:B------:R-:W-:-:S04]  /*a290*/  LOP3.LUT R0, R7, 0x80000000, RZ, 0xc0, !PT ;  /* 0x8000000007007812 */ /* 0x000fc800078ec0ff */
[----:B------:R-:W-:-:S04]  /*a2a0*/  SHF.R.U32.HI R0, RZ, 0x18, R0 ;  /* 0x00000018ff007819 */ /* 0x000fc80000011600 */
[----:B------:R-:W-:Y:S02]  /*a2b0*/  LOP3.LUT R0, R3, R0, RZ, 0xfc, !PT ;  /* 0x0000000003007212 */ /* 0x000fe400078efcff */
.L_x_1489:
[----:B------:R-:W-:Y:S05]  /*a2c0*/  BSYNC B0 ;  /* 0x0000000000007941 */ /* 0x000fea0003800000 */
.L_x_1488:
[----:B------:R0:W-:Y:S01]  /*a2d0*/  STG.E.U8 [R8.64], R0 ;  /* 0x0000000008007986 */ /* 0x0001e2000c101124 */
[----:B------:R-:W-:Y:S01]  /*a2e0*/  IMAD.MOV.U32 R23, RZ, RZ, R33 ;  /* 0x000000ffff177224 */ /* 0x000fe200078e0021 */
[----:B------:R-:W-:Y:S05]  /*a2f0*/  BRA `(.L_x_1460) ;  /* 0x0000035000007947 */ /* 0x000fea0003800000 */
.L_x_1482:
        /* <DEDUP_REMOVED lines=8> */
[----:B------:R-:W-:-:S13]  /*a380*/  IMAD.MOV.U32 R23, RZ, RZ, R33 ;  /* 0x000000ffff177224 */ /* 0x000fda00078e0021 */
        /* <DEDUP_REMOVED lines=16> */
.L_x_1465:
        /* <DEDUP_REMOVED lines=18> */
[----:B012---:R-:W-:Y:S05]  /*a5b0*/  CALL.ABS.NOINC R14 ;  /* 0x000000000e007343 */ /* 0x007fea0003c00000 */
[----:B------:R-:W-:Y:S01]  /*a5c0*/  IMAD.MOV.U32 R23, RZ, RZ, R33 ;  /* 0x000000ffff177224 */ /* 0x000fe200078e0021 */
[----:B------:R-:W-:Y:S05]  /*a5d0*/  BRA `(.L_x_1460) ;  /* 0x0000007000007947 */ /* 0x000fea0003800000 */
.L_x_1492:
[----:B------:R-:W0:Y:S01]  /*a5e0*/  F2I.U64.F64.TRUNC R4, R4 ;  /* 0x0000000400047311 */ /* 0x000e22000030d800 */
[----:B------:R-:W-:Y:S01]  /*a5f0*/  IMAD.MOV.U32 R23, RZ, RZ, R33 ;  /* 0x000000ffff177224 */ /* 0x000fe200078e0021 */
[----:B0-----:R0:W-:Y:S01]  /*a600*/  STG.E.64 [R8.64], R4 ;  /* 0x0000000408007986 */ /* 0x0011e2000c101b24 */
[----:B------:R-:W-:Y:S05]  /*a610*/  BRA `(.L_x_1460) ;  /* 0x0000003000007947 */ /* 0x000fea0003800000 */
.L_x_1491:
[----:B------:R-:W0:Y:S01]  /*a620*/  F2I.U32.F64.TRUNC R5, R4 ;  /* 0x0000000400057311 */ /* 0x000e22000030d000 */
[----:B------:R-:W-:Y:S01]  /*a630*/  IMAD.MOV.U32 R23, RZ, RZ, R33 ;  /* 0x000000ffff177224 */ /* 0x000fe200078e0021 */
[----:B0-----:R0:W-:Y:S06]  /*a640*/  STG.E [R8.64], R5 ;  /* 0x0000000508007986 */ /* 0x0011ec000c101924 */
.L_x_1460:
[----:B------:R-:W-:Y:S05]  /*a650*/  BSYNC B6 ;  /* 0x0000000000067941 */ /* 0x000fea0003800000 */
.L_x_1459:
[----:B0-----:R-:W-:Y:S01]  /*a660*/  ISETP.GE.AND P0, PT, R23, R32, PT ;  /* 0x000000201700720c */ /* 0x001fe20003f06270 */
[----:B------:R-:W-:-:S12]  /*a670*/  BSSY B6, `(.L_x_1493) ;  /* 0x0000212000067945 */ /* 0x000fd80003800000 */
[----:B------:R-:W-:Y:S05]  /*a680*/  @P0 BRA `(.L_x_1494) ;  /* 0x0000210000000947 */ /* 0x000fea0003800000 */
[----:B------:R-:W-:Y:S01]  /*a690*/  IMAD R0, R2, 0x200, R23 ;  /* 0x0000020002007824 */ /* 0x000fe200078e0217 */
        /* <DEDUP_REMOVED lines=15> */
[----:B------:R-:W0:Y:S02]  /*a790*/  F2I.F64.TRUNC R29, R28 ;  /* 0x0000001c001d7311 */ /* 0x000e24000030d100 */
[----:B0-----:R0:W-:Y:S01]  /*a7a0*/  STG.E.U8 [R4.64], R29 ;  /* 0x0000001d04007986 */ /* 0x0011e2000c101124 */
[----:B------:R-:W-:Y:S05]  /*a7b0*/  BRA `(.L_x_1500) ;  /* 0x00000f3000007947 */ /* 0x000fea0003800000 */
.L_x_1498:
[----:B------:R-:W0:Y:S02]  /*a7c0*/  F2I.S64.F64.TRUNC R28, R28 ;  /* 0x0000001c001c7311 */ /* 0x000e24000030d900 */
[----:B0-----:R-:W-:-:S05]  /*a7d0*/  IMAD.MOV.U32 R3, RZ, RZ, R28 ;  /* 0x000000ffff037224 */ /* 0x001fca00078e001c */
[----:B------:R0:W-:Y:S01]  /*a7e0*/  STG.E.U8 [R4.64], R3 ;  /* 0x0000000304007986 */ /* 0x0001e2000c101124 */
[----:B------:R-:W-:Y:S05]  /*a7f0*/  BRA `(.L_x_1500) ;  /* 0x00000ef000007947 */ /* 0x000fea0003800000 */
.L_x_1497:
[----:B------:R-:W-:-:S13]  /*a800*/  ISETP.NE.AND P0, PT, R0, 0x2, PT ;  /* 0x000000020000780c */ /* 0x000fda0003f05270 */
[----:B------:R-:W-:Y:S05]  /*a810*/  @!P0 BRA `(.L_x_1501) ;  /* 0x000000a000008947 */ /* 0x000fea0003800000 */
[----:B------:R-:W-:-:S13]  /*a820*/  ISETP.NE.AND P0, PT, R0, 0x3, PT ;  /* 0x000000030000780c */ /* 0x000fda0003f05270 */
[----:B------:R-:W-:Y:S05]  /*a830*/  @!P0 BRA `(.L_x_1502) ;  /* 0x0000005000008947 */ /* 0x000fea0003800000 */
[----:B------:R-:W-:-:S13]  /*a840*/  ISETP.NE.AND P0, PT, R0, 0x4, PT ;  /* 0x000000040000780c */ /* 0x000fda0003f05270 */
[----:B------:R-:W-:Y:S05]  /*a850*/  @P0 BRA `(.L_x_1499) ;  /* 0x00000d0000000947 */ /* 0x000fea0003800000 */
[----:B------:R-:W0:Y:S02]  /*a860*/  F2I.S64.F64.TRUNC R28, R28 ;  /* 0x0000001c001c7311 */ /* 0x000e24000030d900 */
[----:B0-----:R0:W-:Y:S01]  /*a870*/  STG.E.64 [R4.64], R28 ;  /* 0x0000001c04007986 */ /* 0x0011e2000c101b24 */
[----:B------:R-:W-:Y:S05]  /*a880*/  BRA `(.L_x_1500) ;  /* 0x00000e6000007947 */ /* 0x000fea0003800000 */
.L_x_1502:
[----:B------:R-:W0:Y:S02]  /*a890*/  F2I.F64.TRUNC R29, R28 ;  /* 0x0000001c001d7311 */ /* 0x000e24000030d100 */
[----:B0-----:R0:W-:Y:S01]  /*a8a0*/  STG.E [R4.64], R29 ;  /* 0x0000001d04007986 */ /* 0x0011e2000c101924 */
[----:B------:R-:W-:Y:S05]  /*a8b0*/  BRA `(.L_x_1500) ;  /* 0x00000e3000007947 */ /* 0x000fea0003800000 */
.L_x_1501:
[----:B------:R-:W0:Y:S02]  /*a8c0*/  F2I.F64.TRUNC R29, R28 ;  /* 0x0000001c001d7311 */ /* 0x000e24000030d100 */
[----:B0-----:R0:W-:Y:S01]  /*a8d0*/  STG.E.U16 [R4.64], R29 ;  /* 0x0000001d04007986 */ /* 0x0011e2000c101524 */
[----:B------:R-:W-:Y:S05]  /*a8e0*/  BRA `(.L_x_1500) ;  /* 0x00000e0000007947 */ /* 0x000fea0003800000 */
.L_x_1496:
[----:B------:R-:W-:-:S13]  /*a8f0*/  ISETP.GT.AND P0, PT, R0, 0x6, PT ;  /* 0x000000060000780c */ /* 0x000fda0003f04270 */
[----:B------:R-:W-:Y:S05]  /*a900*/  @P0 BRA `(.L_x_1503) ;  /* 0x000000f000000947 */ /* 0x000fea0003800000 */
[----:B------:R-:W-:-:S13]  /*a910*/  ISETP.NE.AND P0, PT, R0, 0x5, PT ;  /* 0x000000050000780c */ /* 0x000fda0003f05270 */
[----:B------:R-:W-:Y:S05]  /*a920*/  @!P0 BRA `(.L_x_1504) ;  /* 0x0000007000008947 */ /* 0x000fea0003800000 */
[----:B------:R-:W-:-:S13]  /*a930*/  ISETP.NE.AND P0, PT, R0, 0x6, PT ;  /* 0x000000060000780c */ /* 0x000fda0003f05270 */
[----:B------:R-:W-:Y:S05]  /*a940*/  @P0 BRA `(.L_x_1499) ;  /* 0x00000c1000000947 */ /* 0x000fea0003800000 */
[----:B------:R-:W0:Y:S01]  /*a950*/  F2F.F32.F64 R3, R28 ;  /* 0x0000001c00037310 */ /* 0x000e220000301000 */
[----:B------:R-:W0:-:S14]  /*a960*/  DSETP.GEU.AND P0, PT, |R28|, c[0x2][0x20], PT ;  /* 0x008008001c00762a */ /* 0x000e1c0003f0e200 */
[----:B0-----:R-:W-:-:S05]  /*a970*/  @!P0 FMUL R3, R3, 1.175494350822287508e-38 ;  /* 0x0080000003038820 */ /* 0x001fca0000400000 */
[----:B------:R0:W-:Y:S01]  /*a980*/  STG.E [R4.64], R3 ;  /* 0x0000000304007986 */ /* 0x0001e2000c101924 */
[----:B------:R-:W-:Y:S05]  /*a990*/  BRA `(.L_x_1500) ;  /* 0x00000d5000007947 */ /* 0x000fea0003800000 */
.L_x_1504:
[----:B------:R-:W0:Y:S01]  /*a9a0*/  F2F.F32.F64 R0, R28 ;  /* 0x0000001c00007310 */ /* 0x000e220000301000 */
[----:B------:R-:W0:-:S14]  /*a9b0*/  DSETP.GEU.AND P0, PT, |R28|, c[0x2][0x20], PT ;  /* 0x008008001c00762a */ /* 0x000e1c0003f0e200 */
[----:B0-----:R-:W-:-:S05]  /*a9c0*/  @!P0 FMUL R0, R0, 1.175494350822287508e-38 ;  /* 0x0080000000008820 */ /* 0x001fca0000400000 */
[----:B------:R-:W-:-:S05]  /*a9d0*/  F2FP.PACK_AB R0, RZ, R0 ;  /* 0x00000000ff00723e */ /* 0x000fca00000000ff */
[----:B------:R0:W-:Y:S01]  /*a9e0*/  STG.E.U16 [R4.64], R0 ;  /* 0x0000000004007986 */ /* 0x0001e2000c101524 */
[----:B------:R-:W-:Y:S05]  /*a9f0*/  BRA `(.L_x_1500) ;  /* 0x00000cf000007947 */ /* 0x000fea0003800000 */
.L_x_1503:
        /* <DEDUP_REMOVED lines=8> */
[----:B------:R-:W3:-:S03]  /*aa80*/  DSETP.GEU.AND P1, PT, |R28|, c[0x2][0x20], PT ;  /* 0x008008001c00762a */ /* 0x000ec60003f2e200 */
[----:B------:R-:W3:Y:S07]  /*aa90*/  F2F.F32.F64 R6, R28 ;  /* 0x0000001c00067310 */ /* 0x000eee0000301000 */
[----:B0-----:R-:W-:-:S04]  /*aaa0*/  @!P0 FMUL R7, R7, 1.175494350822287508e-38 ;  /* 0x0080000007078820 */ /* 0x001fc80000400000 */
[----:B---3--:R-:W-:-:S05]  /*aab0*/  @!P1 FMUL R6, R6, 1.175494350822287508e-38 ;  /* 0x0080000006069820 */ /* 0x008fca0000400000 */
[----:B------:R0:W-:Y:S01]  /*aac0*/  STG.E.64 [R4.64], R6 ;  /* 0x0000000604007986 */ /* 0x0001e2000c101b24 */
[----:B------:R-:W-:Y:S05]  /*aad0*/  BRA `(.L_x_1500) ;  /* 0x00000c1000007947 */ /* 0x000fea0003800000 */
.L_x_1506:
[----:B------:R-:W0:Y:S01]  /*aae0*/  F2F.F32.F64 R3, R28 ;  /* 0x0000001c00037310 */ /* 0x000e220000301000 */
[----:B------:R-:W0:-:S04]  /*aaf0*/  DSETP.GEU.AND P0, PT, |R28|, c[0x2][0x20], PT ;  /* 0x008008001c00762a */ /* 0x000e080003f0e200 */
[----:B------:R-:W3:-:S03]  /*ab00*/  DSETP.GEU.AND P1, PT, |R30|, c[0x2][0x20], PT ;  /* 0x008008001e00762a */ /* 0x000ec60003f2e200 */
[----:B------:R-:W3:Y:S07]  /*ab10*/  F2F.F32.F64 R0, R30 ;  /* 0x0000001e00007310 */ /* 0x000eee0000301000 */
[----:B0-----:R-:W-:-:S04]  /*ab20*/  @!P0 FMUL R3, R3, 1.175494350822287508e-38 ;  /* 0x0080000003038820 */ /* 0x001fc80000400000 */
[----:B---3--:R-:W-:-:S05]  /*ab30*/  @!P1 FMUL R0, R0, 1.175494350822287508e-38 ;  /* 0x0080000000009820 */ /* 0x008fca0000400000 */
[----:B------:R-:W-:-:S05]  /*ab40*/  F2FP.PACK_AB R3, R0, R3 ;  /* 0x000000030003723e */ /* 0x000fca00000000ff */
[----:B------:R0:W-:Y:S01]  /*ab50*/  STG.E [R4.64], R3 ;  /* 0x0000000304007986 */ /* 0x0001e2000c101924 */
[----:B------:R-:W-:Y:S05]  /*ab60*/  BRA `(.L_x_1500) ;  /* 0x00000b8000007947 */ /* 0x000fea0003800000 */
.L_x_1505:
[----:B------:R0:W-:Y:S01]  /*ab70*/  STG.E.64 [R4.64], R28 ;  /* 0x0000001c04007986 */ /* 0x0001e2000c101b24 */
[----:B------:R-:W-:Y:S05]  /*ab80*/  BRA `(.L_x_1500) ;  /* 0x00000b6000007947 */ /* 0x000fea0003800000 */
.L_x_1495:
        /* <DEDUP_REMOVED lines=9> */
[----:B0-----:R-:W0:-:S06]  /*ac20*/  DSETP.NEU.OR P0, PT, R28, RZ, P0 ;  /* 0x000000ff1c00722a */ /* 0x001e0c000070d400 */
[----:B0-----:R-:W-:-:S05]  /*ac30*/  SEL R3, RZ, 0x1, !P0 ;  /* 0x00000001ff037807 */ /* 0x001fca0004000000 */
[----:B------:R0:W-:Y:S01]  /*ac40*/  STG.E.U8 [R4.64], R3 ;  /* 0x0000000304007986 */ /* 0x0001e2000c101124 */
[----:B------:R-:W-:Y:S05]  /*ac50*/  BRA `(.L_x_1500) ;  /* 0x00000a9000007947 */ /* 0x000fea0003800000 */
.L_x_1509:
[----:B------:R0:W-:Y:S01]  /*ac60*/  STG.E.128 [R4.64], R28 ;  /* 0x0000001c04007986 */ /* 0x0001e2000c101d24 */
[----:B------:R-:W-:Y:S05]  /*ac70*/  BRA `(.L_x_1500) ;  /* 0x00000a7000007947 */ /* 0x000fea0003800000 */
.L_x_1508:
        /* <DEDUP_REMOVED lines=23> */
.L_x_1513:
[----:B------:R-:W-:Y:S05]  /*adf0*/  BSYNC B0 ;  /* 0x0000000000007941 */ /* 0x000fea0003800000 */
.L_x_1512:
[----:B------:R-:W-:-:S05]  /*ae00*/  LOP3.LUT R7, R0, R7, RZ, 0xfc, !PT ;  /* 0x0000000700077212 */ /* 0x000fca00078efcff */
[----:B------:R0:W-:Y:S01]  /*ae10*/  STG.E.U8 [R4.64], R7 ;  /* 0x0000000704007986 */ /* 0x0001e2000c101124 */
[----:B------:R-:W-:Y:S05]  /*ae20*/  BRA `(.L_x_1500) ;  /* 0x000008c000007947 */ /* 0x000fea0003800000 */
.L_x_1511:
        /* <DEDUP_REMOVED lines=15> */
.L_x_1515:
[----:B------:R-:W-:Y:S01]  /*af20*/  IMAD.MOV.U32 R0, RZ, RZ, 0x7f ;  /* 0x0000007fff007424 */ /* 0x000fe200078e00ff */
[----:B------:R-:W-:-:S04]  /*af30*/  ISETP.GT.U32.AND P0, PT, R3, 0x7f800000, PT ;  /* 0x7f8000000300780c */ /* 0x000fc80003f04070 */
[----:B------:R-:W-:-:S04]  /*af40*/  SEL R0, R0, 0x7c, P0 ;  /* 0x0000007c00007807 */ /* 0x000fc80000000000 */
.L_x_1516:
[----:B------:R-:W-:Y:S05]  /*af50*/  BSYNC B0 ;  /* 0x0000000000007941 */ /* 0x000fea0003800000 */
.L_x_1514:
[----:B------:R-:W-:-:S04]  /*af60*/  LOP3.LUT R3, R7, 0x80000000, RZ, 0xc0, !PT ;  /* 0x8000000007037812 */ /* 0x000fc800078ec0ff */
[----:B------:R-:W-:-:S04]  /*af70*/  SHF.R.U32.HI R3, RZ, 0x18, R3 ;  /* 0x00000018ff037819 */ /* 0x000fc80000011603 */
[----:B------:R-:W-:-:S05]  /*af80*/  LOP3.LUT R3, R0, R3, RZ, 0xfc, !PT ;  /* 0x0000000300037212 */ /* 0x000fca00078efcff */
[----:B------:R0:W-:Y:S01]  /*af90*/  STG.E.U8 [R4.64], R3 ;  /* 0x0000000304007986 */ /* 0x0001e2000c101124 */
[----:B------:R-:W-:Y:S05]  /*afa0*/  BRA `(.L_x_1500) ;  /* 0x0000074000007947 */ /* 0x000fea0003800000 */
.L_x_1510:
[----:B------:R-:W0:Y:S01]  /*afb0*/  F2F.F32.F64 R0, R28 ;  /* 0x0000001c00007310 */ /* 0x000e220000301000 */
[----:B------:R-:W0:-:S14]  /*afc0*/  DSETP.GEU.AND P0, PT, |R28|, c[0x2][0x20], PT ;  /* 0x008008001c00762a */ /* 0x000e1c0003f0e200 */
[----:B0-----:R-:W-:-:S05]  /*afd0*/  @!P0 FMUL R0, R0, 1.175494350822287508e-38 ;  /* 0x0080000000008820 */ /* 0x001fca0000400000 */
[----:B------:R-:W-:-:S05]  /*afe0*/  F2FP.BF16.PACK_AB R0, RZ, R0 ;  /* 0x00000000ff00723e */ /* 0x000fca00000010ff */
[----:B------:R0:W-:Y:S01]  /*aff0*/  STG.E.U16 [R4.64], R0 ;  /* 0x0000000004007986 */ /* 0x0001e2000c101524 */
[----:B------:R-:W-:Y:S05]  /*b000*/  BRA `(.L_x_1500) ;  /* 0x000006e000007947 */ /* 0x000fea0003800000 */
.L_x_1507:
        /* <DEDUP_REMOVED lines=8> */
[----:B------:R-:W0:Y:S02]  /*b090*/  F2I.U32.F64.TRUNC R29, R28 ;  /* 0x0000001c001d7311 */ /* 0x000e24000030d000 */
[----:B0-----:R0:W-:Y:S01]  /*b0a0*/  STG.E.U16 [R4.64], R29 ;  /* 0x0000001d04007986 */ /* 0x0011e2000c101524 */
[----:B------:R-:W-:Y:S05]  /*b0b0*/  BRA `(.L_x_1500) ;  /* 0x0000063000007947 */ /* 0x000fea0003800000 */
.L_x_1519:
        /* <DEDUP_REMOVED lines=19> */
.L_x_1522:
[----:B------:R-:W-:-:S04]  /*b1f0*/  LOP3.LUT R0, R7, 0x80000000, RZ, 0xc0, !PT ;  /* 0x8000000007007812 */ /* 0x000fc800078ec0ff */
[----:B------:R-:W-:-:S04]  /*b200*/  SHF.R.U32.HI R0, RZ, 0x18, R0 ;  /* 0x00000018ff007819 */ /* 0x000fc80000011600 */
[----:B------:R-:W-:Y:S02]  /*b210*/  LOP3.LUT R0, R3, R0, RZ, 0xfc, !PT ;  /* 0x0000000003007212 */ /* 0x000fe400078efcff */
.L_x_1521:
[----:B------:R-:W-:Y:S05]  /*b220*/  BSYNC B0 ;  /* 0x0000000000007941 */ /* 0x000fea0003800000 */
.L_x_1520:
[----:B------:R0:W-:Y:S01]  /*b230*/  STG.E.U8 [R4.64], R0 ;  /* 0x0000000004007986 */ /* 0x0001e2000c101124 */
[----:B------:R-:W-:Y:S05]  /*b240*/  BRA `(.L_x_1500) ;  /* 0x000004a000007947 */ /* 0x000fea0003800000 */
.L_x_1518:
        /* <DEDUP_REMOVED lines=19> */
.L_x_1525:
[----:B------:R-:W-:-:S04]  /*b380*/  LOP3.LUT R0, R7, 0x80000000, RZ, 0xc0, !PT ;  /* 0x8000000007007812 */ /* 0x000fc800078ec0ff */
[----:B------:R-:W-:-:S04]  /*b390*/  SHF.R.U32.HI R0, RZ, 0x18, R0 ;  /* 0x00000018ff007819 */ /* 0x000fc80000011600 */
[----:B------:R-:W-:Y:S02]  /*b3a0*/  LOP3.LUT R0, R3, R0, RZ, 0xfc, !PT ;  /* 0x0000000003007212 */ /* 0x000fe400078efcff */
.L_x_1524:
[----:B------:R-:W-:Y:S05]  /*b3b0*/  BSYNC B0 ;  /* 0x0000000000007941 */ /* 0x000fea0003800000 */
.L_x_1523:
[----:B------:R0:W-:Y:S01]  /*b3c0*/  STG.E.U8 [R4.64], R0 ;  /* 0x0000000004007986 */ /* 0x0001e2000c101124 */
[----:B------:R-:W-:Y:S05]  /*b3d0*/  BRA `(.L_x_1500) ;  /* 0x0000031000007947 */ /* 0x000fea0003800000 */
.L_x_1517:
[----:B------:R-:W-:-:S13]  /*b3e0*/  ISETP.NE.AND P0, PT, R0, 0x1c, PT ;  /* 0x0000001c0000780c */ /* 0x000fda0003f05270 */
[----:B------:R-:W-:Y:S05]  /*b3f0*/  @!P0 BRA `(.L_x_1526) ;  /* 0x000002d000008947 */ /* 0x000fea0003800000 */
[----:B------:R-:W-:-:S13]  /*b400*/  ISETP.NE.AND P0, PT, R0, 0x1d, PT ;  /* 0x0000001d0000780c */ /* 0x000fda0003f05270 */
[----:B------:R-:W-:Y:S05]  /*b410*/  @!P0 BRA `(.L_x_1527) ;  /* 0x0000028000008947 */ /* 0x000fea0003800000 */
[----:B------:R-:W-:-:S13]  /*b420*/  ISETP.NE.AND P0, PT, R0, 0x2c, PT ;  /* 0x0000002c0000780c */ /* 0x000fda0003f05270 */
[----:B------:R-:W-:Y:S05]  /*b430*/  @P0 BRA `(.L_x_1499) ;  /* 0x0000012000000947 */ /* 0x000fea0003800000 */
[----:B------:R-:W0:Y:S01]  /*b440*/  F2F.F32.F64 R8, R28 ;  /* 0x0000001c00087310 */ /* 0x000e220000301000 */
        /* <DEDUP_REMOVED lines=17> */
.L_x_1499:
        /* <DEDUP_REMOVED lines=19> */
[----:B------:R-:W-:Y:S05]  /*b690*/  BRA `(.L_x_1500) ;  /* 0x0000005000007947 */ /* 0x000fea0003800000 */
.L_x_1527:
[----:B------:R-:W0:Y:S02]  /*b6a0*/  F2I.U64.F64.TRUNC R28, R28 ;  /* 0x0000001c001c7311 */ /* 0x000e24000030d800 */
[----:B0-----:R0:W-:Y:S01]  /*b6b0*/  STG.E.64 [R4.64], R28 ;  /* 0x0000001c04007986 */ /* 0x0011e2000c101b24 */
[----:B------:R-:W-:Y:S05]  /*b6c0*/  BRA `(.L_x_1500) ;  /* 0x0000002000007947 */ /* 0x000fea0003800000 */
.L_x_1526:
[----:B------:R-:W0:Y:S02]  /*b6d0*/  F2I.U32.F64.TRUNC R29, R28 ;  /* 0x0000001c001d7311 */ /* 0x000e24000030d000 */
[----:B0-----:R0:W-:Y:S02]  /*b6e0*/  STG.E [R4.64], R29 ;  /* 0x0000001d04007986 */ /* 0x0011e4000c101924 */
.L_x_1500:
        /* <DEDUP_REMOVED lines=22> */
.L_x_1531:
[----:B------:R-:W0:Y:S02]  /*b850*/  F2I.S64.F64.TRUNC R24, R24 ;  /* 0x0000001800187311 */ /* 0x000e24000030d900 */
[----:B0-----:R-:W-:-:S05]  /*b860*/  IMAD.MOV.U32 R3, RZ, RZ, R24 ;  /* 0x000000ffff037224 */ /* 0x001fca00078e0018 */
[----:B------:R0:W-:Y:S01]  /*b870*/  STG.E.U8 [R4.64], R3 ;  /* 0x0000000304007986 */ /* 0x0001e2000c101124 */
[----:B------:R-:W-:Y:S05]  /*b880*/  BRA `(.L_x_1533) ;  /* 0x00000ef000007947 */ /* 0x000fea0003800000 */
.L_x_1530:
        /* <DEDUP_REMOVED lines=9> */
.L_x_1535:
[----:B------:R-:W0:Y:S02]  /*b920*/  F2I.F64.TRUNC R25, R24 ;  /* 0x0000001800197311 */ /* 0x000e24000030d100 */
[----:B0-----:R0:W-:Y:S01]  /*b930*/  STG.E [R4.64], R25 ;  /* 0x0000001904007986 */ /* 0x0011e2000c101924 */
[----:B------:R-:W-:Y:S05]  /*b940*/  BRA `(.L_x_1533) ;  /* 0x00000e3000007947 */ /* 0x000fea0003800000 */
.L_x_1534:
[----:B------:R-:W0:Y:S02]  /*b950*/  F2I.F64.TRUNC R25, R24 ;  /* 0x0000001800197311 */ /* 0x000e24000030d100 */
[----:B0-----:R0:W-:Y:S01]  /*b960*/  STG.E.U16 [R4.64], R25 ;  /* 0x0000001904007986 */ /* 0x0011e2000c101524 */
[----:B------:R-:W-:Y:S05]  /*b970*/  BRA `(.L_x_1533) ;  /* 0x00000e0000007947 */ /* 0x000fea0003800000 */
.L_x_1529:
        /* <DEDUP_REMOVED lines=11> */
.L_x_1537:
[----:B------:R-:W0:Y:S01]  /*ba30*/  F2F.F32.F64 R0, R24 ;  /* 0x0000001800007310 */ /* 0x000e220000301000 */
[----:B------:R-:W0:-:S14]  /*ba40*/  DSETP.GEU.AND P0, PT, |R24|, c[0x2][0x20], PT ;  /* 0x008008001800762a */ /* 0x000e1c0003f0e200 */
[----:B0-----:R-:W-:-:S05]  /*ba50*/  @!P0 FMUL R0, R0, 1.175494350822287508e-38 ;  /* 0x0080000000008820 */ /* 0x001fca0000400000 */
[----:B------:R-:W-:-:S05]  /*ba60*/  F2FP.PACK_AB R0, RZ, R0 ;  /* 0x00000000ff00723e */ /* 0x000fca00000000ff */
[----:B------:R0:W-:Y:S01]  /*ba70*/  STG.E.U16 [R4.64], R0 ;  /* 0x0000000004007986 */ /* 0x0001e2000c101524 */
[----:B------:R-:W-:Y:S05]  /*ba80*/  BRA `(.L_x_1533) ;  /* 0x00000cf000007947 */ /* 0x000fea0003800000 */
.L_x_1536:
[----:B------:R-:W-:-:S13]  /*ba90*/  ISETP.NE.AND P0, PT, R0, 0x7, PT ;  /* 0x000000070000780c */ /* 0x000fda0003f05270 */
[----:B------:R-:W-:Y:S05]  /*baa0*/  @!P0 BRA `(.L_x_1538) ;  /* 0x0000015000008947 */ /* 0x000fea0003800000 */
[----:B------:R-:W-:-:S13]  /*bab0*/  ISETP.NE.AND P0, PT, R0, 0x8, PT ;  /* 0x000000080000780c */ /* 0x000fda0003f05270 */
[----:B------:R-:W-:Y:S05]  /*bac0*/  @!P0 BRA `(.L_x_1539) ;  /* 0x000000a000008947 */ /* 0x000fea0003800000 */
[----:B------:R-:W-:-:S13]  /*bad0*/  ISETP.NE.AND P0, PT, R0, 0x9, PT ;  /* 0x000000090000780c */ /* 0x000fda0003f05270 */
[----:B------:R-:W-:Y:S05]  /*bae0*/  @P0 BRA `(.L_x_1532) ;  /* 0x00000b0000000947 */ /* 0x000fea0003800000 */
[----:B-1----:R-:W0:Y:S01]  /*baf0*/  F2F.F32.F64 R7, R26 ;  /* 0x0000001a00077310 */ /* 0x002e220000301000 */
[----:B------:R-:W0:-:S04]  /*bb00*/  DSETP.GEU.AND P0, PT, |R26|, c[0x2][0x20], PT ;  /* 0x008008001a00762a */ /* 0x000e080003f0e200 */
[----:B------:R-:W1:-:S03]  /*bb10*/  DSETP.GEU.AND P1, PT, |R24|, c[0x2][0x20], PT ;  /* 0x008008001800762a */ /* 0x000e460003f2e200 */
[----:B------:R-:W1:Y:S07]  /*bb20*/  F2F.F32.F64 R6, R24 ;  /* 0x0000001800067310 */ /* 0x000e6e0000301000 */
[----:B0-----:R-:W-:-:S04]  /*bb30*/  @!P0 FMUL R7, R7, 1.175494350822287508e-38 ;  /* 0x0080000007078820 */ /* 0x001fc80000400000 */
[----:B-1----:R-:W-:-:S05]  /*bb40*/  @!P1 FMUL R6, R6, 1.175494350822287508e-38 ;  /* 0x0080000006069820 */ /* 0x002fca0000400000 */
[----:B------:R0:W-:Y:S01]  /*bb50*/  STG.E.64 [R4.64], R6 ;  /* 0x0000000604007986 */ /* 0x0001e2000c101b24 */
[----:B------:R-:W-:Y:S05]  /*bb60*/  BRA `(.L_x_1533) ;  /* 0x00000c1000007947 */ /* 0x000fea0003800000 */
.L_x_1539:
[----:B------:R-:W0:Y:S01]  /*bb70*/  F2F.F32.F64 R3, R24 ;  /* 0x0000001800037310 */ /* 0x000e220000301000 */
[----:B------:R-:W0:-:S04]  /*bb80*/  DSETP.GEU.AND P0, PT, |R24|, c[0x2][0x20], PT ;  /* 0x008008001800762a */ /* 0x000e080003f0e200 */
[----:B-1----:R-:W1:-:S03]  /*bb90*/  DSETP.GEU.AND P1, PT, |R26|, c[0x2][0x20], PT ;  /* 0x008008001a00762a */ /* 0x002e460003f2e200 */
[----:B------:R-:W1:Y:S07]  /*bba0*/  F2F.F32.F64 R0, R26 ;  /* 0x0000001a00007310 */ /* 0x000e6e0000301000 */
[----:B0-----:R-:W-:-:S04]  /*bbb0*/  @!P0 FMUL R3, R3, 1.175494350822287508e-38 ;  /* 0x0080000003038820 */ /* 0x001fc80000400000 */
[----:B-1----:R-:W-:-:S05]  /*bbc0*/  @!P1 FMUL R0, R0, 1.175494350822287508e-38 ;  /* 0x0080000000009820 */ /* 0x002fca0000400000 */
[----:B------:R-:W-:-:S05]  /*bbd0*/  F2FP.PACK_AB R3, R0, R3 ;  /* 0x000000030003723e */ /* 0x000fca00000000ff */
[----:B------:R0:W-:Y:S01]  /*bbe0*/  STG.E [R4.64], R3 ;  /* 0x0000000304007986 */ /* 0x0001e2000c101924 */
[----:B------:R-:W-:Y:S05]  /*bbf0*/  BRA `(.L_x_1533) ;  /* 0x00000b8000007947 */ /* 0x000fea0003800000 */
.L_x_1538:
[----:B------:R0:W-:Y:S01]  /*bc00*/  STG.E.64 [R4.64], R24 ;  /* 0x0000001804007986 */ /* 0x0001e2000c101b24 */
[----:B------:R-:W-:Y:S05]  /*bc10*/  BRA `(.L_x_1533) ;  /* 0x00000b6000007947 */ /* 0x000fea0003800000 */
.L_x_1528:
        /* <DEDUP_REMOVED lines=8> */
[----:B-1----:R-:W0:-:S06]  /*bca0*/  DSETP.NEU.AND P0, PT, R26, RZ, PT ;  /* 0x000000ff1a00722a */ /* 0x002e0c0003f0d000 */
[----:B0-----:R-:W0:-:S06]  /*bcb0*/  DSETP.NEU.OR P0, PT, R24, RZ, P0 ;  /* 0x000000ff1800722a */ /* 0x001e0c000070d400 */
[----:B0-----:R-:W-:-:S05]  /*bcc0*/  SEL R3, RZ, 0x1, !P0 ;  /* 0x00000001ff037807 */ /* 0x001fca0004000000 */
[----:B------:R0:W-:Y:S01]  /*bcd0*/  STG.E.U8 [R4.64], R3 ;  /* 0x0000000304007986 */ /* 0x0001e2000c101124 */
[----:B------:R-:W-:Y:S05]  /*bce0*/  BRA `(.L_x_1533) ;  /* 0x00000a9000007947 */ /* 0x000fea0003800000 */
.L_x_1542:
[----:B-1----:R0:W-:Y:S01]  /*bcf0*/  STG.E.128 [R4.64], R24 ;  /* 0x0000001804007986 */ /* 0x0021e2000c101d24 */
[----:B------:R-:W-:Y:S05]  /*bd00*/  BRA `(.L_x_1533) ;  /* 0x00000a7000007947 */ /* 0x000fea0003800000 */
.L_x_1541:
        /* <DEDUP_REMOVED lines=23> */
.L_x_1546:
[----:B------:R-:W-:Y:S05]  /*be80*/  BSYNC B0 ;  /* 0x0000000000007941 */ /* 0x000fea0003800000 */
.L_x_1545:
[----:B------:R-:W-:-:S05]  /*be90*/  LOP3.LUT R7, R0, R7, RZ, 0xfc, !PT ;  /* 0x0000000700077212 */ /* 0x000fca00078efcff */
[----:B------:R0:W-:Y:S01]  /*bea0*/  STG.E.U8 [R4.64], R7 ;  /* 0x0000000704007986 */ /* 0x0001e2000c101124 */
[----:B------:R-:W-:Y:S05]  /*beb0*/  BRA `(.L_x_1533) ;  /* 0x000008c000007947 */ /* 0x000fea0003800000 */
.L_x_1544:
        /* <DEDUP_REMOVED lines=15> */
.L_x_1548:
[----:B------:R-:W-:Y:S01]  /*bfb0*/  IMAD.MOV.U32 R0, RZ, RZ, 0x7f ;  /* 0x0000007fff007424 */ /* 0x000fe200078e00ff */
[----:B------:R-:W-:-:S04]  /*bfc0*/  ISETP.GT.U32.AND P0, PT, R3, 0x7f800000, PT ;  /* 0x7f8000000300780c */ /* 0x000fc80003f04070 */
[----:B------:R-:W-:-:S04]  /*bfd0*/  SEL R0, R0, 0x7c, P0 ;  /* 0x0000007c00007807 */ /* 0x000fc80000000000 */
.L_x_1549:
[----:B------:R-:W-:Y:S05]  /*bfe0*/  BSYNC B0 ;  /* 0x0000000000007941 */ /* 0x000fea0003800000 */
.L_x_1547:
[----:B------:R-:W-:-:S04]  /*bff0*/  LOP3.LUT R3, R7, 0x80000000, RZ, 0xc0, !PT ;  /* 0x8000000007037812 */ /* 0x000fc800078ec0ff */
[----:B------:R-:W-:-:S04]  /*c000*/  SHF.R.U32.HI R3, RZ, 0x18, R3 ;  /* 0x00000018ff037819 */ /* 0x000fc80000011603 */
[----:B------:R-:W-:-:S05]  /*c010*/  LOP3.LUT R3, R0, R3, RZ, 0xfc, !PT ;  /* 0x0000000300037212 */ /* 0x000fca00078efcff */
[----:B------:R0:W-:Y:S01]  /*c020*/  STG.E.U8 [R4.64], R3 ;  /* 0x0000000304007986 */ /* 0x0001e2000c101124 */
[----:B------:R-:W-:Y:S05]  /*c030*/  BRA `(.L_x_1533) ;  /* 0x0000074000007947 */ /* 0x000fea0003800000 */
.L_x_1543:
[----:B------:R-:W0:Y:S01]  /*c040*/  F2F.F32.F64 R0, R24 ;  /* 0x0000001800007310 */ /* 0x000e220000301000 */
[----:B------:R-:W0:-:S14]  /*c050*/  DSETP.GEU.AND P0, PT, |R24|, c[0x2][0x20], PT ;  /* 0x008008001800762a */ /* 0x000e1c0003f0e200 */
[----:B0-----:R-:W-:-:S05]  /*c060*/  @!P0 FMUL R0, R0, 1.175494350822287508e-38 ;  /* 0x0080000000008820 */ /* 0x001fca0000400000 */
[----:B------:R-:W-:-:S05]  /*c070*/  F2FP.BF16.PACK_AB R0, RZ, R0 ;  /* 0x00000000ff00723e */ /* 0x000fca00000010ff */
[----:B------:R0:W-:Y:S01]  /*c080*/  STG.E.U16 [R4.64], R0 ;  /* 0x0000000004007986 */ /* 0x0001e2000c101524 */
[----:B------:R-:W-:Y:S05]  /*c090*/  BRA `(.L_x_1533) ;  /* 0x000006e000007947 */ /* 0x000fea0003800000 */
.L_x_1540:
        /* <DEDUP_REMOVED lines=11> */
.L_x_1552:
        /* <DEDUP_REMOVED lines=19> */
.L_x_1555:
[----:B------:R-:W-:-:S04]  /*c280*/  LOP3.LUT R0, R7, 0x80000000, RZ, 0xc0, !PT ;  /* 0x8000000007007812 */ /* 0x000fc800078ec0ff */
[----:B------:R-:W-:-:S04]  /*c290*/  SHF.R.U32.HI R0, RZ, 0x18, R0 ;  /* 0x00000018ff007819 */ /* 0x000fc80000011600 */
[----:B------:R-:W-:Y:S02]  /*c2a0*/  LOP3.LUT R0, R3, R0, RZ, 0xfc, !PT ;  /* 0x0000000003007212 */ /* 0x000fe400078efcff */
.L_x_1554:
[----:B------:R-:W-:Y:S05]  /*c2b0*/  BSYNC B0 ;  /* 0x0000000000007941 */ /* 0x000fea0003800000 */
.L_x_1553:
[----:B------:R0:W-:Y:S01]  /*c2c0*/  STG.E.U8 [R4.64], R0 ;  /* 0x0000000004007986 */ /* 0x0001e2000c101124 */
[----:B------:R-:W-:Y:S05]  /*c2d0*/  BRA `(.L_x_1533) ;  /* 0x000004a000007947 */ /* 0x000fea0003800000 */
.L_x_1551:
        /* <DEDUP_REMOVED lines=19> */
.L_x_1558:
[----:B------:R-:W-:-:S04]  /*c410*/  LOP3.LUT R0, R7, 0x80000000, RZ, 0xc0, !PT ;  /* 0x8000000007007812 */ /* 0x000fc800078ec0ff */
[----:B------:R-:W-:-:S04]  /*c420*/  SHF.R.U32.HI R0, RZ, 0x18, R0 ;  /* 0x00000018ff007819 */ /* 0x000fc80000011600 */
[----:B------:R-:W-:Y:S02]  /*c430*/  LOP3.LUT R0, R3, R0, RZ, 0xfc, !PT ;  /* 0x0000000003007212 */ /* 0x000fe400078efcff */
.L_x_1557:
[----:B------:R-:W-:Y:S05]  /*c440*/  BSYNC B0 ;  /* 0x0000000000007941 */ /* 0x000fea0003800000 */
.L_x_1556:
[----:B------:R0:W-:Y:S01]  /*c450*/  STG.E.U8 [R4.64], R0 ;  /* 0x0000000004007986 */ /* 0x0001e2000c101124 */
[----:B------:R-:W-:Y:S05]  /*c460*/  BRA `(.L_x_1533) ;  /* 0x0000031000007947 */ /* 0x000fea0003800000 */
.L_x_1550:
        /* <DEDUP_REMOVED lines=24> */
.L_x_1532:
        /* <DEDUP_REMOVED lines=20> */
.L_x_1560:
[----:B------:R-:W0:Y:S02]  /*c730*/  F2I.U64.F64.TRUNC R24, R24 ;  /* 0x0000001800187311 */ /* 0x000e24000030d800 */
[----:B0-----:R0:W-:Y:S01]  /*c740*/  STG.E.64 [R4.64], R24 ;  /* 0x0000001804007986 */ /* 0x0011e2000c101b24 */
[----:B------:R-:W-:Y:S05]  /*c750*/  BRA `(.L_x_1533) ;  /* 0x0000002000007947 */ /* 0x000fea0003800000 */
.L_x_1559:
[----:B------:R-:W0:Y:S02]  /*c760*/  F2I.U32.F64.TRUNC R25, R24 ;  /* 0x0000001800197311 */ /* 0x000e24000030d000 */
[----:B0-----:R0:W-:Y:S02]  /*c770*/  STG.E [R4.64], R25 ;  /* 0x0000001904007986 */ /* 0x0011e4000c101924 */
.L_x_1533:
[----:B------:R-:W-:Y:S02]  /*c780*/  IADD3 R23, R23, 0x80, RZ ;  /* 0x0000008017177810 */ /* 0x000fe40007ffe0ff */
.L_x_1494:
[----:B------:R-:W-:Y:S05]  /*c790*/  BSYNC B6 ;  /* 0x0000000000067941 */ /* 0x000fea0003800000 */
.L_x_1493:
[----:B------:R-:W-:-:S13]  /*c7a0*/  ISETP.GE.AND P0, PT, R23, R32, PT ;  /* 0x000000201700720c */ /* 0x000fda0003f06270 */
[----:B------:R-:W-:Y:S05]  /*c7b0*/  @P0 EXIT ;  /* 0x000000000000094d */ /* 0x000fea0003800000 */
[----:B0--3--:R-:W-:Y:S01]  /*c7c0*/  PRMT R0, R22, 0x9910, RZ ;  /* 0x0000991016007816 */ /* 0x009fe200000000ff */
        /* <DEDUP_REMOVED lines=15> */
[----:B0-----:R-:W-:Y:S01]  /*c8c0*/  STG.E.U8 [R2.64], R17 ;  /* 0x0000001102007986 */ /* 0x001fe2000c101124 */
[----:B------:R-:W-:Y:S05]  /*c8d0*/  EXIT ;  /* 0x000000000000794d */ /* 0x000fea0003800000 */
.L_x_1564:
[----:B------:R-:W0:Y:S02]  /*c8e0*/  F2I.S64.F64.TRUNC R16, R16 ;  /* 0x0000001000107311 */ /* 0x000e24000030d900 */
[----:B0-----:R-:W-:-:S05]  /*c8f0*/  IMAD.MOV.U32 R5, RZ, RZ, R16 ;  /* 0x000000ffff057224 */ /* 0x001fca00078e0010 */
[----:B------:R-:W-:Y:S01]  /*c900*/  STG.E.U8 [R2.64], R5 ;  /* 0x0000000502007986 */ /* 0x000fe2000c101124 */
[----:B------:R-:W-:Y:S05]  /*c910*/  EXIT ;  /* 0x000000000000794d */ /* 0x000fea0003800000 */
.L_x_1563:
[----:B------:R-:W-:-:S13]  /*c920*/  ISETP.NE.AND P0, PT, R0, 0x2, PT ;  /* 0x000000020000780c */ /* 0x000fda0003f05270 */
[----:B------:R-:W-:Y:S05]  /*c930*/  @!P0 BRA `(.L_x_1566) ;  /* 0x000000a000008947 */ /* 0x000fea0003800000 */
[----:B------:R-:W-:-:S13]  /*c940*/  ISETP.NE.AND P0, PT, R0, 0x3, PT ;  /* 0x000000030000780c */ /* 0x000fda0003f05270 */
[----:B------:R-:W-:Y:S05]  /*c950*/  @!P0 BRA `(.L_x_1567) ;  /* 0x0000005000008947 */ /* 0x000fea0003800000 */
[----:B------:R-:W-:-:S13]  /*c960*/  ISETP.NE.AND P0, PT, R0, 0x4, PT ;  /* 0x000000040000780c */ /* 0x000fda0003f05270 */
[----:B------:R-:W-:Y:S05]  /*c970*/  @P0 BRA `(.L_x_1565) ;  /* 0x00000d2000000947 */ /* 0x000fea0003800000 */
[----:B------:R-:W0:Y:S02]  /*c980*/  F2I.S64.F64.TRUNC R16, R16 ;  /* 0x0000001000107311 */ /* 0x000e24000030d900 */
[----:B0-----:R-:W-:Y:S01]  /*c990*/  STG.E.64 [R2.64], R16 ;  /* 0x0000001002007986 */ /* 0x001fe2000c101b24 */
[----:B------:R-:W-:Y:S05]  /*c9a0*/  EXIT ;  /* 0x000000000000794d */ /* 0x000fea0003800000 */
.L_x_1567:
[----:B------:R-:W0:Y:S02]  /*c9b0*/  F2I.F64.TRUNC R17, R16 ;  /* 0x0000001000117311 */ /* 0x000e24000030d100 */
[----:B0-----:R-:W-:Y:S01]  /*c9c0*/  STG.E [R2.64], R17 ;  /* 0x0000001102007986 */ /* 0x001fe2000c101924 */
[----:B------:R-:W-:Y:S05]  /*c9d0*/  EXIT ;  /* 0x000000000000794d */ /* 0x000fea0003800000 */
.L_x_1566:
[----:B------:R-:W0:Y:S02]  /*c9e0*/  F2I.F64.TRUNC R17, R16 ;  /* 0x0000001000117311 */ /* 0x000e24000030d100 */
[----:B0-----:R-:W-:Y:S01]  /*c9f0*/  STG.E.U16 [R2.64], R17 ;  /* 0x0000001102007986 */ /* 0x001fe2000c101524 */
[----:B------:R-:W-:Y:S05]  /*ca00*/  EXIT ;  /* 0x000000000000794d */ /* 0x000fea0003800000 */
.L_x_1562:
        /* <DEDUP_REMOVED lines=9> */
[----:B------:R-:W-:Y:S01]  /*caa0*/  STG.E [R2.64], R5 ;  /* 0x0000000502007986 */ /* 0x000fe2000c101924 */
[----:B------:R-:W-:Y:S05]  /*cab0*/  EXIT ;  /* 0x000000000000794d */ /* 0x000fea0003800000 */
.L_x_1569:
[----:B------:R-:W0:Y:S01]  /*cac0*/  F2F.F32.F64 R0, R16 ;  /* 0x0000001000007310 */ /* 0x000e220000301000 */
[----:B------:R-:W0:-:S14]  /*cad0*/  DSETP.GEU.AND P0, PT, |R16|, c[0x2][0x20], PT ;  /* 0x008008001000762a */ /* 0x000e1c0003f0e200 */
[----:B0-----:R-:W-:-:S05]  /*cae0*/  @!P0 FMUL R0, R0, 1.175494350822287508e-38 ;  /* 0x0080000000008820 */ /* 0x001fca0000400000 */
[----:B------:R-:W-:-:S05]  /*caf0*/  F2FP.PACK_AB R0, RZ, R0 ;  /* 0x00000000ff00723e */ /* 0x000fca00000000ff */
[----:B------:R-:W-:Y:S01]  /*cb00*/  STG.E.U16 [R2.64], R0 ;  /* 0x0000000002007986 */ /* 0x000fe2000c101524 */
[----:B------:R-:W-:Y:S05]  /*cb10*/  EXIT ;  /* 0x000000000000794d */ /* 0x000fea0003800000 */
.L_x_1568:
[----:B------:R-:W-:-:S13]  /*cb20*/  ISETP.NE.AND P0, PT, R0, 0x7, PT ;  /* 0x000000070000780c */ /* 0x000fda0003f05270 */
[----:B------:R-:W-:Y:S05]  /*cb30*/  @!P0 BRA `(.L_x_1570) ;  /* 0x0000015000008947 */ /* 0x000fea0003800000 */
[----:B------:R-:W-:-:S13]  /*cb40*/  ISETP.NE.AND P0, PT, R0, 0x8, PT ;  /* 0x000000080000780c */ /* 0x000fda0003f05270 */
[----:B------:R-:W-:Y:S05]  /*cb50*/  @!P0 BRA `(.L_x_1571) ;  /* 0x000000a000008947 */ /* 0x000fea0003800000 */
[----:B------:R-:W-:-:S13]  /*cb60*/  ISETP.NE.AND P0, PT, R0, 0x9, PT ;  /* 0x000000090000780c */ /* 0x000fda0003f05270 */
[----:B------:R-:W-:Y:S05]  /*cb70*/  @P0 BRA `(.L_x_1565) ;  /* 0x00000b2000000947 */ /* 0x000fea0003800000 */
[----:B--2---:R-:W0:Y:S01]  /*cb80*/  F2F.F32.F64 R5, R18 ;  /* 0x0000001200057310 */ /* 0x004e220000301000 */
[----:B------:R-:W0:-:S04]  /*cb90*/  DSETP.GEU.AND P0, PT, |R18|, c[0x2][0x20], PT ;  /* 0x008008001200762a */ /* 0x000e080003f0e200 */
[----:B------:R-:W2:-:S03]  /*cba0*/  DSETP.GEU.AND P1, PT, |R16|, c[0x2][0x20], PT ;  /* 0x008008001000762a */ /* 0x000e860003f2e200 */
[----:B------:R-:W2:Y:S07]  /*cbb0*/  F2F.F32.F64 R4, R16 ;  /* 0x0000001000047310 */ /* 0x000eae0000301000 */
[----:B0-----:R-:W-:-:S04]  /*cbc0*/  @!P0 FMUL R5, R5, 1.175494350822287508e-38 ;  /* 0x0080000005058820 */ /* 0x001fc80000400000 */
[----:B--2---:R-:W-:-:S05]  /*cbd0*/  @!P1 FMUL R4, R4, 1.175494350822287508e-38 ;  /* 0x0080000004049820 */ /* 0x004fca0000400000 */
[----:B------:R-:W-:Y:S01]  /*cbe0*/  STG.E.64 [R2.64], R4 ;  /* 0x0000000402007986 */ /* 0x000fe2000c101b24 */
[----:B------:R-:W-:Y:S05]  /*cbf0*/  EXIT ;  /* 0x000000000000794d */ /* 0x000fea0003800000 */
.L_x_1571:
[----:B------:R-:W0:Y:S01]  /*cc00*/  F2F.F32.F64 R5, R16 ;  /* 0x0000001000057310 */ /* 0x000e220000301000 */
[----:B------:R-:W0:-:S04]  /*cc10*/  DSETP.GEU.AND P0, PT, |R16|, c[0x2][0x20], PT ;  /* 0x008008001000762a */ /* 0x000e080003f0e200 */
[----:B--2---:R-:W2:-:S03]  /*cc20*/  DSETP.GEU.AND P1, PT, |R18|, c[0x2][0x20], PT ;  /* 0x008008001200762a */ /* 0x004e860003f2e200 */
[----:B------:R-:W2:Y:S07]  /*cc30*/  F2F.F32.F64 R0, R18 ;  /* 0x0000001200007310 */ /* 0x000eae0000301000 */
[----:B0-----:R-:W-:-:S04]  /*cc40*/  @!P0 FMUL R5, R5, 1.175494350822287508e-38 ;  /* 0x0080000005058820 */ /* 0x001fc80000400000 */
[----:B--2---:R-:W-:-:S05]  /*cc50*/  @!P1 FMUL R0, R0, 1.175494350822287508e-38 ;  /* 0x0080000000009820 */ /* 0x004fca0000400000 */
[----:B------:R-:W-:-:S05]  /*cc60*/  F2FP.PACK_AB R5, R0, R5 ;  /* 0x000000050005723e */ /* 0x000fca00000000ff */
[----:B------:R-:W-:Y:S01]  /*cc70*/  STG.E [R2.64], R5 ;  /* 0x0000000502007986 */ /* 0x000fe2000c101924 */
[----:B------:R-:W-:Y:S05]  /*cc80*/  EXIT ;  /* 0x000000000000794d */ /* 0x000fea0003800000 */
.L_x_1570:
[----:B------:R-:W-:Y:S01]  /*cc90*/  STG.E.64 [R2.64], R16 ;  /* 0x0000001002007986 */ /* 0x000fe2000c101b24 */
[----:B------:R-:W-:Y:S05]  /*cca0*/  EXIT ;  /* 0x000000000000794d */ /* 0x000fea0003800000 */
.L_x_1561:
        /* <DEDUP_REMOVED lines=8> */
[----:B--2---:R-:W0:-:S06]  /*cd30*/  DSETP.NEU.AND P0, PT, R18, RZ, PT ;  /* 0x000000ff1200722a */ /* 0x004e0c0003f0d000 */
[----:B0-----:R-:W0:-:S06]  /*cd40*/  DSETP.NEU.OR P0, PT, R16, RZ, P0 ;  /* 0x000000ff1000722a */ /* 0x001e0c000070d400 */
[----:B0-----:R-:W-:-:S05]  /*cd50*/  SEL R5, RZ, 0x1, !P0 ;  /* 0x00000001ff057807 */ /* 0x001fca0004000000 */
[----:B------:R-:W-:Y:S01]  /*cd60*/  STG.E.U8 [R2.64], R5 ;  /* 0x0000000502007986 */ /* 0x000fe2000c101124 */
[----:B------:R-:W-:Y:S05]  /*cd70*/  EXIT ;  /* 0x000000000000794d */ /* 0x000fea0003800000 */
.L_x_1574:
[----:B--2---:R-:W-:Y:S01]  /*cd80*/  STG.E.128 [R2.64], R16 ;  /* 0x0000001002007986 */ /* 0x004fe2000c101d24 */
[----:B------:R-:W-:Y:S05]  /*cd90*/  EXIT ;  /* 0x000000000000794d */ /* 0x000fea0003800000 */
.L_x_1573:
        /* <DEDUP_REMOVED lines=23> */
.L_x_1578:
[----:B------:R-:W-:Y:S05]  /*cf10*/  BSYNC B0 ;  /* 0x0000000000007941 */ /* 0x000fea0003800000 */
.L_x_1577:
[----:B------:R-:W-:-:S05]  /*cf20*/  LOP3.LUT R5, R0, R5, RZ, 0xfc, !PT ;  /* 0x0000000500057212 */ /* 0x000fca00078efcff */
[----:B------:R-:W-:Y:S01]  /*cf30*/  STG.E.U8 [R2.64], R5 ;  /* 0x0000000502007986 */ /* 0x000fe2000c101124 */
[----:B------:R-:W-:Y:S05]  /*cf40*/  EXIT ;  /* 0x000000000000794d */ /* 0x000fea0003800000 */
.L_x_1576:
        /* <DEDUP_REMOVED lines=15> */
.L_x_1580:
[----:B------:R-:W-:Y:S01]  /*d040*/  IMAD.MOV.U32 R0, RZ, RZ, 0x7f ;  /* 0x0000007fff007424 */ /* 0x000fe200078e00ff */
[----:B------:R-:W-:-:S04]  /*d050*/  ISETP.GT.U32.AND P0, PT, R4, 0x7f800000, PT ;  /* 0x7f8000000400780c */ /* 0x000fc80003f04070 */
[----:B------:R-:W-:-:S04]  /*d060*/  SEL R0, R0, 0x7c, P0 ;  /* 0x0000007c00007807 */ /* 0x000fc80000000000 */
.L_x_1581:
[----:B------:R-:W-:Y:S05]  /*d070*/  BSYNC B0 ;  /* 0x0000000000007941 */ /* 0x000fea0003800000 */
.L_x_1579:
[----:B------:R-:W-:-:S04]  /*d080*/  LOP3.LUT R4, R5, 0x80000000, RZ, 0xc0, !PT ;  /* 0x8000000005047812 */ /* 0x000fc800078ec0ff */
[----:B------:R-:W-:-:S04]  /*d090*/  SHF.R.U32.HI R5, RZ, 0x18, R4 ;  /* 0x00000018ff057819 */ /* 0x000fc80000011604 */
[----:B------:R-:W-:-:S05]  /*d0a0*/  LOP3.LUT R5, R0, R5, RZ, 0xfc, !PT ;  /* 0x0000000500057212 */ /* 0x000fca00078efcff */
[----:B------:R-:W-:Y:S01]  /*d0b0*/  STG.E.U8 [R2.64], R5 ;  /* 0x0000000502007986 */ /* 0x000fe2000c101124 */
[----:B------:R-:W-:Y:S05]  /*d0c0*/  EXIT ;  /* 0x000000000000794d */ /* 0x000fea0003800000 */
.L_x_1575:
[----:B------:R-:W0:Y:S01]  /*d0d0*/  F2F.F32.F64 R0, R16 ;  /* 0x0000001000007310 */ /* 0x000e220000301000 */
[----:B------:R-:W0:-:S14]  /*d0e0*/  DSETP.GEU.AND P0, PT, |R16|, c[0x2][0x20], PT ;  /* 0x008008001000762a */ /* 0x000e1c0003f0e200 */
[----:B0-----:R-:W-:-:S05]  /*d0f0*/  @!P0 FMUL R0, R0, 1.175494350822287508e-38 ;  /* 0x0080000000008820 */ /* 0x001fca0000400000 */
[----:B------:R-:W-:-:S05]  /*d100*/  F2FP.BF16.PACK_AB R0, RZ, R0 ;  /* 0x00000000ff00723e */ /* 0x000fca00000010ff */
[----:B------:R-:W-:Y:S01]  /*d110*/  STG.E.U16 [R2.64], R0 ;  /* 0x0000000002007986 */ /* 0x000fe2000c101524 */
[----:B------:R-:W-:Y:S05]  /*d120*/  EXIT ;  /* 0x000000000000794d */ /* 0x000fea0003800000 */
.L_x_1572:
        /* <DEDUP_REMOVED lines=9> */
[----:B0-----:R-:W-:Y:S01]  /*d1c0*/  STG.E.U16 [R2.64], R17 ;  /* 0x0000001102007986 */ /* 0x001fe2000c101524 */
[----:B------:R-:W-:Y:S05]  /*d1d0*/  EXIT ;  /* 0x000000000000794d */ /* 0x000fea0003800000 */
.L_x_1584:
        /* <DEDUP_REMOVED lines=19> */
.L_x_1587:
[----:B------:R-:W-:-:S04]  /*d310*/  LOP3.LUT R0, R7, 0x80000000, RZ, 0xc0, !PT ;  /* 0x8000000007007812 */ /* 0x000fc800078ec0ff */
[----:B------:R-:W-:-:S04]  /*d320*/  SHF.R.U32.HI R5, RZ, 0x18, R0 ;  /* 0x00000018ff057819 */ /* 0x000fc80000011600 */
[----:B------:R-:W-:-:S04]  /*d330*/  LOP3.LUT R4, R4, R5, RZ, 0xfc, !PT ;  /* 0x0000000504047212 */ /* 0x000fc800078efcff */
[----:B------:R-:W-:Y:S02]  /*d340*/  PRMT R0, R4, 0x7610, R0 ;  /* 0x0000761004007816 */ /* 0x000fe40000000000 */
.L_x_1586:
[----:B------:R-:W-:Y:S05]  /*d350*/  BSYNC B0 ;  /* 0x0000000000007941 */ /* 0x000fea0003800000 */
.L_x_1585:
[----:B------:R-:W-:Y:S01]  /*d360*/  STG.E.U8 [R2.64], R0 ;  /* 0x0000000002007986 */ /* 0x000fe2000c101124 */
[----:B------:R-:W-:Y:S05]  /*d370*/  EXIT ;  /* 0x000000000000794d */ /* 0x000fea0003800000 */
.L_x_1583:
        /* <DEDUP_REMOVED lines=19> */
.L_x_1590:
[----:B------:R-:W-:-:S04]  /*d4b0*/  LOP3.LUT R0, R7, 0x80000000, RZ, 0xc0, !PT ;  /* 0x8000000007007812 */ /* 0x000fc800078ec0ff */
[----:B------:R-:W-:-:S04]  /*d4c0*/  SHF.R.U32.HI R5, RZ, 0x18, R0 ;  /* 0x00000018ff057819 */ /* 0x000fc80000011600 */
[----:B------:R-:W-:-:S04]  /*d4d0*/  LOP3.LUT R4, R4, R5, RZ, 0xfc, !PT ;  /* 0x0000000504047212 */ /* 0x000fc800078efcff */
[----:B------:R-:W-:Y:S02]  /*d4e0*/  PRMT R0, R4, 0x7610, R0 ;  /* 0x0000761004007816 */ /* 0x000fe40000000000 */
.L_x_1589:
[----:B------:R-:W-:Y:S05]  /*d4f0*/  BSYNC B0 ;  /* 0x0000000000007941 */ /* 0x000fea0003800000 */
.L_x_1588:
[----:B------:R-:W-:Y:S01]  /*d500*/  STG.E.U8 [R2.64], R0 ;  /* 0x0000000002007986 */ /* 0x000fe2000c101124 */
[----:B------:R-:W-:Y:S05]  /*d510*/  EXIT ;  /* 0x000000000000794d */ /* 0x000fea0003800000 */
.L_x_1582:
        /* <DEDUP_REMOVED lines=24> */
.L_x_1565:
[----:B------:R-:W-:Y:S01]  /*d6a0*/  MOV R0, 0x0 ;  /* 0x0000000000007802 */ /* 0x000fe20000000f00 */
[----:B------:R-:W-:Y:S02]  /*d6b0*/  IMAD.MOV.U32 R4, RZ, RZ, c[0x4][0x118] ;  /* 0x01004600ff047624 */ /* 0x000fe400078e00ff */
[----:B------:R-:W-:Y:S01]  /*d6c0*/  IMAD.MOV.U32 R5, RZ, RZ, c[0x4][0x11c] ;  /* 0x01004700ff057624 */ /* 0x000fe200078e00ff */
[----:B------:R0:W3:Y:S01]  /*d6d0*/  LDC.64 R2, c[0x4][R0] ;  /* 0x0100000000027b82 */ /* 0x0000e20000000a00 */
        /* <DEDUP_REMOVED lines=14> */
[----:B-123--:R-:W-:Y:S05]  /*d7c0*/  CALL.ABS.NOINC R2 ;  /* 0x0000000002007343 */ /* 0x00efea0003c00000 */
[----:B------:R-:W-:Y:S05]  /*d7d0*/  EXIT ;  /* 0x000000000000794d */ /* 0x000fea0003800000 */
.L_x_1592:
[----:B------:R-:W0:Y:S02]  /*d7e0*/  F2I.U64.F64.TRUNC R16, R16 ;  /* 0x0000001000107311 */ /* 0x000e24000030d800 */
[----:B0-----:R-:W-:Y:S01]  /*d7f0*/  STG.E.64 [R2.64], R16 ;  /* 0x0000001002007986 */ /* 0x001fe2000c101b24 */
[----:B------:R-:W-:Y:S05]  /*d800*/  EXIT ;  /* 0x000000000000794d */ /* 0x000fea0003800000 */
.L_x_1591:
[----:B------:R-:W0:Y:S02]  /*d810*/  F2I.U32.F64.TRUNC R17, R16 ;  /* 0x0000001000117311 */ /* 0x000e24000030d000 */
[----:B0-----:R-:W-:Y:S01]  /*d820*/  STG.E [R2.64], R17 ;  /* 0x0000001102007986 */ /* 0x001fe2000c101924 */
[----:B------:R-:W-:Y:S05]  /*d830*/  EXIT ;  /* 0x000000000000794d */ /* 0x000fea0003800000 */
        .type           $_ZN2at6native27unrolled_elementwise_kernelIZZZNS0_54_GLOBAL__N__7dbc7496_16_ComplexKernel_cu_b2145a98_310717polar_kernel_cudaERNS_14TensorIteratorEENKUlvE_clEvENKUlvE_clEvEUlddE_St5arrayIPcLm3EELi4E23TrivialOffsetCalculatorILi2EjESB_ILi1EjENS0_6memory12LoadWithCastILi2EEENSE_13StoreWithCastILi1EEEEEviT_T0_T2_T3_T4_T5_$__internal_trig_reduction_slowpathd,@function
        .size           $_ZN2at6native27unrolled_elementwise_kernelIZZZNS0_54_GLOBAL__N__7dbc7496_16_ComplexKernel_cu_b2145a98_310717polar_kernel_cudaERNS_14TensorIteratorEENKUlvE_clEvENKUlvE_clEvEUlddE_St5arrayIPcLm3EELi4E23TrivialOffsetCalculatorILi2EjESB_ILi1EjENS0_6memory12LoadWithCastILi2EEENSE_13StoreWithCastILi1EEEEEviT_T0_T2_T3_T4_T5_$__internal_trig_reduction_slowpathd,(.L_x_4294 - $_ZN2at6native27unrolled_elementwise_kernelIZZZNS0_54_GLOBAL__N__7dbc7496_16_ComplexKernel_cu_b2145a98_310717polar_kernel_cudaERNS_14TensorIteratorEENKUlvE_clEvENKUlvE_clEvEUlddE_St5arrayIPcLm3EELi4E23TrivialOffsetCalculatorILi2EjESB_ILi1EjENS0_6memory12LoadWithCastILi2EEENSE_13StoreWithCastILi1EEEEEviT_T0_T2_T3_T4_T5_$__internal_trig_reduction_slowpathd)
$_ZN2at6native27unrolled_elementwise_kernelIZZZNS0_54_GLOBAL__N__7dbc7496_16_ComplexKernel_cu_b2145a98_310717polar_kernel_cudaERNS_14TensorIteratorEENKUlvE_clEvENKUlvE_clEvEUlddE_St5arrayIPcLm3EELi4E23TrivialOffsetCalculatorILi2EjESB_ILi1EjENS0_6memory12LoadWithCastILi2EEENSE_13StoreWithCastILi1EEEEEviT_T0_T2_T3_T4_T5_$__internal_trig_reduction_slowpathd:
        /* <DEDUP_REMOVED lines=11> */
[----:B------:R-:W-:Y:S02]  /*d8f0*/  IADD3 R14, -R11, 0x13, RZ ;  /* 0x000000130b0e7810 */ /* 0x000fe40007ffe1ff */
[----:B------:R-:W-:Y:S02]  /*d900*/  ISETP.GT.AND P0, PT, R13, 0xe, PT ;  /* 0x0000000e0d00780c */ /* 0x000fe40003f04270 */
[----:B------:R-:W-:Y:S02]  /*d910*/  IADD3 R11, -R11, 0xf, RZ ;  /* 0x0000000f0b0b7810 */ /* 0x000fe40007ffe1ff */
[----:B------:R-:W-:-:S03]  /*d920*/  SEL R14, R14, 0x12, !P0 ;  /* 0x000000120e0e7807 */ /* 0x000fc60004000000 */
[----:B------:R-:W-:Y:S01]  /*d930*/  IMAD.MOV.U32 R41, RZ, RZ, R11 ;  /* 0x000000ffff297224 */ /* 0x000fe200078e000b */
[----:B------:R-:W-:Y:S02]  /*d940*/  ISETP.GT.AND P1, PT, R13, R14, PT ;  /* 0x0000000e0d00720c */ /* 0x000fe40003f24270 */
[----:B------:R-:W-:-:S11]  /*d950*/  LOP3.LUT P0, R13, R9, 0x3f, RZ, 0xc0, !PT ;  /* 0x0000003f090d7812 */ /* 0x000fd6000780c0ff */
[----:B------:R-:W-:Y:S05]  /*d960*/  @P1 BRA `(.L_x_1595) ;  /* 0x0000025000001947 */ /* 0x000fea0003800000 */
[----:B------:R-:W-:Y:S01]  /*d970*/  IMAD.MOV.U32 R10, RZ, RZ, 0x8 ;  /* 0x00000008ff0a7424 */ /* 0x000fe200078e00ff */
[C---:B------:R-:W-:Y:S01]  /*d980*/  SHF.L.U64.HI R15, R8.reuse, 0xb, R3 ;  /* 0x0000000b080f7819 */ /* 0x040fe20000010203 */
[----:B------:R-:W-:Y:S01]  /*d990*/  IMAD.SHL.U32 R8, R8, 0x800, RZ ;  /* 0x0000080008087824 */ /* 0x000fe200078e00ff */
[----:B------:R-:W-:Y:S01]  /*d9a0*/  CS2R R44, SRZ ;  /* 0x00000000002c7805 */ /* 0x000fe2000001ff00 */
[----:B------:R-:W-:Y:S01]  /*d9b0*/  IMAD.WIDE R20, R11, R10, c[0x4][0x130] ;  /* 0x01004c000b147625 */ /* 0x000fe200078e020a */
[----:B------:R-:W-:-:S03]  /*d9c0*/  LOP3.LUT R15, R15, 0x80000000, RZ, 0xfc, !PT ;  /* 0x800000000f0f7812 */ /* 0x000fc600078efcff */
[----:B------:R-:W-:Y:S02]  /*d9d0*/  IMAD.MOV.U32 R10, RZ, RZ, R20 ;  /* 0x000000ffff0a7224 */ /* 0x000fe400078e0014 */
[----:B------:R-:W-:Y:S02]  /*d9e0*/  IMAD.MOV.U32 R9, RZ, RZ, R21 ;  /* 0x000000ffff097224 */ /* 0x000fe400078e0015 */
[----:B------:R-:W-:Y:S02]  /*d9f0*/  IMAD.MOV.U32 R40, RZ, RZ, R1 ;  /* 0x000000ffff287224 */ /* 0x000fe400078e0001 */
[----:B------:R-:W-:Y:S02]  /*da00*/  IMAD.MOV.U32 R41, RZ, RZ, R11 ;  /* 0x000000ffff297224 */ /* 0x000fe400078e000b */
.L_x_1596:
[----:B------:R-:W-:Y:S01]  /*da10*/  IMAD.MOV.U32 R42, RZ, RZ, R10 ;  /* 0x000000ffff2a7224 */ /* 0x000fe200078e000a */
[----:B------:R-:W-:Y:S01]  /*da20*/  ULDC.64 UR4, c[0x0][0x118] ;  /* 0x0000460000047ab9 */ /* 0x000fe20000000a00 */
[----:B------:R-:W-:-:S06]  /*da30*/  IMAD.MOV.U32 R43, RZ, RZ, R9 ;  /* 0x000000ffff2b7224 */ /* 0x000fcc00078e0009 */
[----:B------:R-:W2:Y:S01]  /*da40*/  LDG.E.64.CONSTANT R42, [R42.64] ;  /* 0x000000042a2a7981 */ /* 0x000ea2000c1e9b00 */
[----:B------:R-:W-:Y:S01]  /*da50*/  IADD3 R41, R41, 0x1, RZ ;  /* 0x0000000129297810 */ /* 0x000fe20007ffe0ff */
[----:B--2---:R-:W-:-:S04]  /*da60*/  IMAD.WIDE.U32 R44, P1, R42, R8, R44 ;  /* 0x000000082a2c7225 */ /* 0x004fc8000782002c */
[----:B------:R-:W-:Y:S02]  /*da70*/  IMAD R21, R42, R15, RZ ;  /* 0x0000000f2a157224 */ /* 0x000fe400078e02ff */
[----:B------:R-:W-:-:S03]  /*da80*/  IMAD R20, R43, R8, RZ ;  /* 0x000000082b147224 */ /* 0x000fc600078e02ff */
[----:B------:R-:W-:-:S04]  /*da90*/  IADD3 R21, P3, R21, R45, RZ ;  /* 0x0000002d15157210 */ /* 0x000fc80007f7e0ff */
[----:B------:R-:W-:Y:S01]  /*daa0*/  IADD3 R45, P4, R20, R21, RZ ;  /* 0x00000015142d7210 */ /* 0x000fe20007f9e0ff */
[----:B------:R-:W-:-:S04]  /*dab0*/  IMAD.HI.U32 R20, R42, R15, RZ ;  /* 0x0000000f2a147227 */ /* 0x000fc800078e00ff */
[C---:B------:R-:W-:Y:S01]  /*dac0*/  IMAD.HI.U32 R42, R43.reuse, R8, RZ ;  /* 0x000000082b2a7227 */ /* 0x040fe200078e00ff */
[----:B------:R0:W-:Y:S03]  /*dad0*/  STL.64 [R40], R44 ;  /* 0x0000002c28007387 */ /* 0x0001e60000100a00 */
[----:B------:R-:W-:Y:S02]  /*dae0*/  IMAD.X R21, RZ, RZ, R20, P1 ;  /* 0x000000ffff157224 */ /* 0x000fe400008e0614 */
[----:B------:R-:W-:-:S03]  /*daf0*/  IMAD.HI.U32 R20, R43, R15, RZ ;  /* 0x0000000f2b147227 */ /* 0x000fc600078e00ff */
[----:B------:R-:W-:Y:S01]  /*db00*/  IADD3.X R42, P1, R42, R21, RZ, P3, !PT ;  /* 0x000000152a2a7210 */ /* 0x000fe20001f3e4ff */
[----:B------:R-:W-:Y:S01]  /*db10*/  IMAD R21, R43, R15, RZ ;  /* 0x0000000f2b157224 */ /* 0x000fe200078e02ff */
[----:B------:R-:W-:Y:S02]  /*db20*/  ISETP.GE.AND P3, PT, R41, R14, PT ;  /* 0x0000000e2900720c */ /* 0x000fe40003f66270 */
[----:B0-----:R-:W-:Y:S01]  /*db30*/  IADD3 R40, R40, 0x8, RZ ;  /* 0x0000000828287810 */ /* 0x001fe20007ffe0ff */
[----:B------:R-:W-:Y:S01]  /*db40*/  IMAD.X R20, RZ, RZ, R20, P1 ;  /* 0x000000ffff147224 */ /* 0x000fe200008e0614 */
[----:B------:R-:W-:Y:S02]  /*db50*/  IADD3.X R42, P4, R21, R42, RZ, P4, !PT ;  /* 0x0000002a152a7210 */ /* 0x000fe4000279e4ff */
[----:B------:R-:W-:-:S03]  /*db60*/  IADD3 R10, P1, R10, 0x8, RZ ;  /* 0x000000080a0a7810 */ /* 0x000fc60007f3e0ff */
[----:B------:R-:W-:Y:S02]  /*db70*/  IMAD.X R43, RZ, RZ, R20, P4 ;  /* 0x000000ffff2b7224 */ /* 0x000fe400020e0614 */
[----:B------:R-:W-:Y:S02]  /*db80*/  IMAD.X R9, RZ, RZ, R9, P1 ;  /* 0x000000ffff097224 */ /* 0x000fe400008e0609 */
[----:B------:R-:W-:Y:S02]  /*db90*/  IMAD.MOV.U32 R44, RZ, RZ, R42 ;  /* 0x000000ffff2c7224 */ /* 0x000fe400078e002a */
[----:B------:R-:W-:Y:S01]  /*dba0*/  IMAD.MOV.U32 R45, RZ, RZ, R43 ;  /* 0x000000ffff2d7224 */ /* 0x000fe200078e002b */
[----:B------:R-:W-:Y:S05]  /*dbb0*/  @!P3 BRA `(.L_x_1596) ;  /* 0xfffffe500000b947 */ /* 0x000fea000383ffff */
.L_x_1595:
[----:B------:R-:W-:Y:S05]  /*dbc0*/  BSYNC B0 ;  /* 0x0000000000007941 */ /* 0x000fea0003800000 */
.L_x_1594:
[----:B------:R-:W-:-:S04]  /*dbd0*/  IMAD.IADD R8, R41, 0x1, -R11 ;  /* 0x0000000129087824 */ /* 0x000fc800078e0a0b */
[----:B------:R-:W-:-:S05]  /*dbe0*/  IMAD R41, R8, 0x8, R1 ;  /* 0x0000000808297824 */ /* 0x000fca00078e0201 */
[----:B------:R0:W-:Y:S04]  /*dbf0*/  STL.64 [R41], R44 ;  /* 0x0000002c29007387 */ /* 0x0001e80000100a00 */
[----:B------:R-:W2:Y:S04]  /*dc00*/  LDL.64 R8, [R1+0x10] ;  /* 0x0000100001087983 */ /* 0x000ea80000100a00 */
[----:B------:R-:W3:Y:S04]  /*dc10*/  @P0 LDL.64 R14, [R1+0x8] ;  /* 0x00000800010e0983 */ /* 0x000ee80000100a00 */
[----:B------:R-:W4:Y:S01]  /*dc20*/  LDL.64 R10, [R1+0x18] ;  /* 0x00001800010a7983 */ /* 0x000f220000100a00 */
[----:B------:R-:W-:Y:S01]  /*dc30*/  @P0 IADD3 R42, -R13, 0x40, RZ ;  /* 0x000000400d2a0810 */ /* 0x000fe20007ffe1ff */
[----:B------:R-:W-:Y:S01]  /*dc40*/  IMAD.MOV.U32 R43, RZ, RZ, RZ ;  /* 0x000000ffff2b7224 */ /* 0x000fe200078e00ff */
[----:B------:R-:W-:Y:S01]  /*dc50*/  UMOV UR4, URZ ;  /* 0x0000003f00047c82 */ /* 0x000fe20008000000 */
[----:B--2---:R-:W-:-:S02]  /*dc60*/  @P0 SHF.L.U32 R20, R8, R13, RZ ;  /* 0x0000000d08140219 */ /* 0x004fc400000006ff */
[-CC-:B---3--:R-:W-:Y:S02]  /*dc70*/  @P0 SHF.R.U64 R21, R14, R42.reuse, R15.reuse ;  /* 0x0000002a0e150219 */ /* 0x188fe4000000120f */
[-C--:B------:R-:W-:Y:S02]  /*dc80*/  @P0 SHF.R.U32.HI R40, RZ, R42.reuse, R15 ;  /* 0x0000002aff280219 */ /* 0x080fe4000001160f */
[C-C-:B------:R-:W-:Y:S02]  /*dc90*/  @P0 SHF.R.U64 R14, R8.reuse, R42, R9.reuse ;  /* 0x0000002a080e0219 */ /* 0x140fe40000001209 */
[-C--:B------:R-:W-:Y:S02]  /*dca0*/  @P0 SHF.L.U64.HI R15, R8, R13.reuse, R9 ;  /* 0x0000000d080f0219 */ /* 0x080fe40000010209 */
[----:B------:R-:W-:Y:S02]  /*dcb0*/  @P0 LOP3.LUT R8, R21, R20, RZ, 0xfc, !PT ;  /* 0x0000001415080212 */ /* 0x000fe400078efcff */
        /* <DEDUP_REMOVED lines=74> */
[----:B------:R-:W-:-:S03]  /*e160*/  LOP3.LUT R3, R14, R3, RZ, 0xfc, !PT ;  /* 0x000000030e037212 */ /* 0x000fc600078efcff */
.L_x_1593:
[----:B------:R-:W-:Y:S02]  /*e170*/  IMAD.MOV.U32 R13, RZ, RZ, 0x0 ;  /* 0x00000000ff0d7424 */ /* 0x000fe400078e00ff */
[----:B------:R-:W-:Y:S02]  /*e180*/  IMAD.MOV.U32 R9, RZ, RZ, R3 ;  /* 0x000000ffff097224 */ /* 0x000fe400078e0003 */
[----:B------:R-:W-:Y:S05]  /*e190*/  RET.REL.NODEC R12 `(_ZN2at6native27unrolled_elementwise_kernelIZZZNS0_54_GLOBAL__N__7dbc7496_16_ComplexKernel_cu_b2145a98_310717polar_kernel_cudaERNS_14TensorIteratorEENKUlvE_clEvENKUlvE_clEvEUlddE_St5arrayIPcLm3EELi4E23TrivialOffsetCalculatorILi2EjESB_ILi1EjENS0_6memory12LoadWithCastILi2EEENSE_13StoreWithCastILi1EEEEEviT_T0_T2_T3_T4_T5_) ;  /* 0xffff1e600c007950 */ /* 0x000fea0003c3ffff */
.L_x_1597:
        /* <DEDUP_REMOVED lines=14> */
.L_x_4294:


//--------------------- .text._ZN2at6native18elementwise_kernelILi128ELi2EZNS0_22gpu_kernel_impl_nocastIZZZNS0_54_GLOBAL__N__7dbc7496_16_ComplexKernel_cu_b2145a98_310717polar_kernel_cudaERNS_14TensorIteratorEENKUlvE_clEvENKUlvE_clEvEUlddE_EEvRNS_18TensorIteratorBaseERKT_EUliE_EEviT1_ --------------------------
	.section	.text._ZN2at6native18elementwise_kernelILi128ELi2EZNS0_22gpu_kernel_impl_nocastIZZZNS0_54_GLOBAL__N__7dbc7496_16_ComplexKernel_cu_b2145a98_310717polar_kernel_cudaERNS_14TensorIteratorEENKUlvE_clEvENKUlvE_clEvEUlddE_EEvRNS_18TensorIteratorBaseERKT_EUliE_EEviT1_,"ax",@progbits
	.sectioninfo	@"SHI_REGISTERS=32"
	.align	128
        .global         _ZN2at6native18elementwise_kernelILi128ELi2EZNS0_22gpu_kernel_impl_nocastIZZZNS0_54_GLOBAL__N__7dbc7496_16_ComplexKernel_cu_b2145a98_310717polar_kernel_cudaERNS_14TensorIteratorEENKUlvE_clEvENKUlvE_clEvEUlddE_EEvRNS_18TensorIteratorBaseERKT_EUliE_EEviT1_
        .type           _ZN2at6native18elementwise_kernelILi128ELi2EZNS0_22gpu_kernel_impl_nocastIZZZNS0_54_GLOBAL__N__7dbc7496_16_ComplexKernel_cu_b2145a98_310717polar_kernel_cudaERNS_14TensorIteratorEENKUlvE_clEvENKUlvE_clEvEUlddE_EEvRNS_18TensorIteratorBaseERKT_EUliE_EEviT1_,@function
        .size           _ZN2at6native18elementwise_kernelILi128ELi2EZNS0_22gpu_kernel_impl_nocastIZZZNS0_54_GLOBAL__N__7dbc7496_16_ComplexKernel_cu_b2145a98_310717polar_kernel_cudaERNS_14TensorIteratorEENKUlvE_clEvENKUlvE_clEvEUlddE_EEvRNS_18TensorIteratorBaseERKT_EUliE_EEviT1_,(.L_x_4295 - _ZN2at6native18elementwise_kernelILi128ELi2EZNS0_22gpu_kernel_impl_nocastIZZZNS0_54_GLOBAL__N__7dbc7496_16_ComplexKernel_cu_b2145a98_310717polar_kernel_cudaERNS_14TensorIteratorEENKUlvE_clEvENKUlvE_clEvEUlddE_EEvRNS_18TensorIteratorBaseERKT_EUliE_EEviT1_)
        .other          _ZN2at6native18elementwise_kernelILi128ELi2EZNS0_22gpu_kernel_impl_nocastIZZZNS0_54_GLOBAL__N__7dbc7496_16_ComplexKernel_cu_b2145a98_310717polar_kernel_cudaERNS_14TensorIteratorEENKUlvE_clEvENKUlvE_clEvEUlddE_EEvRNS_18TensorIteratorBaseERKT_EUliE_EEviT1_,@"STO_CUDA_ENTRY STV_DEFAULT"
_ZN2at6native18elementwise_kernelILi128ELi2EZNS0_22gpu_kernel_impl_nocastIZZZNS0_54_GLOBAL__N__7dbc7496_16_ComplexKernel_cu_b2145a98_310717polar_kernel_cudaERNS_14TensorIteratorEENKUlvE_clEvENKUlvE_clEvEUlddE_EEvRNS_18TensorIteratorBaseERKT_EUliE_EEviT1_:
.text._ZN2at6native18elementwise_kernelILi128ELi2EZNS0_22gpu_kernel_impl_nocastIZZZNS0_54_GLOBAL__N__7dbc7496_16_ComplexKernel_cu_b2145a98_310717polar_kernel_cudaERNS_14TensorIteratorEENKUlvE_clEvENKUlvE_clEvEUlddE_EEvRNS_18TensorIteratorBaseERKT_EUliE_EEviT1_:
[----:B------:R-:W-:Y:S02]  /*0000*/  MOV R1, c[0x0][0x28] ;  /* 0x00000a0000017a02 */ /* 0x000fe40000000f00 */
        /* <DEDUP_REMOVED lines=9> */
[----:B------:R-:W-:Y:S01]  /*00a0*/  HFMA2.MMA R2, -RZ, RZ, 0, 0 ;  /* 0x00000000ff027435 */ /* 0x000fe200000001ff */
[----:B------:R-:W-:Y:S01]  /*00b0*/  IMAD.MOV.U32 R0, RZ, RZ, RZ ;  /* 0x000000ffff007224 */ /* 0x000fe200078e00ff */
[----:B------:R-:W-:-:S10]  /*00c0*/  MOV R4, RZ ;  /* 0x000000ff00047202 */ /* 0x000fd40000000f00 */
[----:B------:R-:W-:Y:S05]  /*00d0*/  @!P0 BRA `(.L_x_1600) ;  /* 0x00000f8000008947 */ /* 0x000fea0003800000 */
[----:B------:R-:W-:Y:S01]  /*00e0*/  IMAD.MOV.U32 R2, RZ, RZ, RZ ;  /* 0x000000ffff027224 */ /* 0x000fe200078e00ff */
[----:B------:R-:W-:-:S03]  /*00f0*/  MOV R5, c[0x0][0x168] ;  /* 0x00005a0000057a02 */ /* 0x000fc60000000f00 */
[----:B------:R-:W-:Y:S01]  /*0100*/  IMAD.HI.U32 R6, R3, c[0x0][0x170], R2 ;  /* 0x00005c0003067a27 */ /* 0x000fe200078e0002 */
[----:B------:R-:W-:-:S04]  /*0110*/  ISETP.NE.AND P0, PT, R5, 0x1, PT ;  /* 0x000000010500780c */ /* 0x000fc80003f05270 */
[----:B------:R-:W-:-:S05]  /*0120*/  SHF.R.U32.HI R7, RZ, c[0x0][0x174], R6 ;  /* 0x00005d00ff077a19 */ /* 0x000fca0000011606 */
[----:B------:R-:W-:-:S04]  /*0130*/  IMAD.MOV R2, RZ, RZ, -R7 ;  /* 0x000000ffff027224 */ /* 0x000fc800078e0a07 */
[----:B------:R-:W-:-:S04]  /*0140*/  IMAD R2, R2, c[0x0][0x16c], R3 ;  /* 0x00005b0002027a24 */ /* 0x000fc800078e0203 */
[C---:B------:R-:W-:Y:S02]  /*0150*/  IMAD R4, R2.reuse, c[0x0][0x298], RZ ;  /* 0x0000a60002047a24 */ /* 0x040fe400078e02ff */
[C---:B------:R-:W-:Y:S02]  /*0160*/  IMAD R0, R2.reuse, c[0x0][0x29c], RZ ;  /* 0x0000a70002007a24 */ /* 0x040fe400078e02ff */
[----:B------:R-:W-:Y:S01]  /*0170*/  IMAD R2, R2, c[0x0][0x2a0], RZ ;  /* 0x0000a80002027a24 */ /* 0x000fe200078e02ff */
[----:B------:R-:W-:Y:S05]  /*0180*/  @!P0 BRA `(.L_x_1600) ;  /* 0x00000ed000008947 */ /* 0x000fea0003800000 */
[----:B------:R-:W-:Y:S01]  /*0190*/  HFMA2.MMA R6, -RZ, RZ, 0, 0 ;  /* 0x00000000ff067435 */ /* 0x000fe200000001ff */
[----:B------:R-:W-:-:S09]  /*01a0*/  ISETP.NE.AND P0, PT, R5, 0x2, PT ;  /* 0x000000020500780c */ /* 0x000fd20003f05270 */
        /* <DEDUP_REMOVED lines=221> */
[----:B------:R-:W-:Y:S01]  /*0f80*/  SHF.R.U32.HI R9, RZ, c[0x0][0x288], R8 ;  /* 0x0000a200ff097a19 */ /* 0x000fe20000011608 */
[----:B------:R-:W-:-:S03]  /*0f90*/  @P0 IMAD.MOV.U32 R8, RZ, RZ, RZ ;  /* 0x000000ffff080224 */ /* 0x000fc600078e00ff */
[C---:B------:R-:W-:Y:S01]  /*0fa0*/  IADD3 R6, -R9.reuse, RZ, RZ ;  /* 0x000000ff09067210 */ /* 0x040fe20007ffe1ff */
        /* <DEDUP_REMOVED lines=11> */
.L_x_1600:
[----:B------:R-:W-:-:S05]  /*1060*/  IADD3 R20, P0, R2, c[0x0][0x3d8], RZ ;  /* 0x0000f60002147a10 */ /* 0x000fca0007f1e0ff */
[----:B------:R-:W-:-:S06]  /*1070*/  IMAD.X R21, RZ, RZ, c[0x0][0x3dc], P0 ;  /* 0x0000f700ff157624 */ /* 0x000fcc00000e06ff */
[----:B------:R-:W2:Y:S01]  /*1080*/  LDG.E.64 R20, [R20.64] ;  /* 0x0000000614147981 */ /* 0x000ea2000c1e1b00 */
[----:B------:R-:W-:-:S04]  /*1090*/  IADD3 R6, P0, R0, c[0x0][0x3d0], RZ ;  /* 0x0000f40000067a10 */ /* 0x000fc80007f1e0ff */
[----:B------:R-:W-:-:S06]  /*10a0*/  IADD3.X R7, RZ, c[0x0][0x3d4], RZ, P0, !PT ;  /* 0x0000f500ff077a10 */ /* 0x000fcc00007fe4ff */
[----:B------:R-:W5:Y:S01]  /*10b0*/  LDG.E.64 R6, [R6.64] ;  /* 0x0000000606067981 */ /* 0x000f62000c1e1b00 */
[----:B------:R-:W-:Y:S01]  /*10c0*/  IADD3 R4, P0, R4, c[0x0][0x3c8], RZ ;  /* 0x0000f20004047a10 */ /* 0x000fe20007f1e0ff */
[----:B------:R-:W-:Y:S03]  /*10d0*/  BSSY B1, `(.L_x_1601) ;  /* 0x0000016000017945 */ /* 0x000fe60003800000 */
[----:B------:R-:W-:Y:S01]  /*10e0*/  IADD3.X R5, RZ, c[0x0][0x3cc], RZ, P0, !PT ;  /* 0x0000f300ff057a10 */ /* 0x000fe200007fe4ff */
[----:B--2---:R-:W0:-:S14]  /*10f0*/  DSETP.NEU.AND P2, PT, |R20|, +INF , PT ;  /* 0x7ff000001400742a */ /* 0x004e1c0003f4d200 */
        /* <DEDUP_REMOVED lines=10> */
[----:B------:R-:W-:Y:S02]  /*11a0*/  MOV R9, R21 ;  /* 0x0000001500097202 */ /* 0x000fe40000000f00 */
[----:B------:R-:W-:Y:S02]  /*11b0*/  MOV R2, 0x11d0 ;  /* 0x000011d000027802 */ /* 0x000fe40000000f00 */
[----:B01---5:R-:W-:Y:S05]  /*11c0*/  CALL.REL.NOINC `($_ZN2at6native18elementwise_kernelILi128ELi2EZNS0_22gpu_kernel_impl_nocastIZZZNS0_54_GLOBAL__N__7dbc7496_16_ComplexKernel_cu_b2145a98_310717polar_kernel_cudaERNS_14TensorIteratorEENKUlvE_clEvENKUlvE_clEvEUlddE_EEvRNS_18TensorIteratorBaseERKT_EUliE_EEviT1_$__internal_trig_reduction_slowpathd) ;  /* 0x00001b1000007944 */ /* 0x023fea0003c00000 */
[----:B------:R-:W-:Y:S01]  /*11d0*/  MOV R0, R13 ;  /* 0x0000000d00007202 */ /* 0x000fe20000000f00 */
[----:B------:R-:W-:Y:S01]  /*11e0*/  IMAD.MOV.U32 R22, RZ, RZ, R8 ;  /* 0x000000ffff167224 */ /* 0x000fe200078e0008 */
[----:B------:R-:W-:Y:S01]  /*11f0*/  MOV R23, R9 ;  /* 0x0000000900177202 */ /* 0x000fe20000000f00 */
[----:B------:R-:W-:Y:S05]  /*1200*/  BRA `(.L_x_1603) ;  /* 0x0000002000007947 */ /* 0x000fea0003800000 */
.L_x_1602:
[----:B------:R0:W1:Y:S01]  /*1210*/  DMUL R22, RZ, R20 ;  /* 0x00000014ff167228 */ /* 0x0000620000000000 */
[----:B------:R-:W-:-:S05]  /*1220*/  MOV R0, RZ ;  /* 0x000000ff00007202 */ /* 0x000fca0000000f00 */
.L_x_1603:
[----:B------:R-:W-:Y:S05]  /*1230*/  BSYNC B1 ;  /* 0x0000000000017941 */ /* 0x000fea0003800000 */
.L_x_1601:
[----:B------:R-:W-:Y:S02]  /*1240*/  IADD3 R2, R0, 0x1, RZ ;  /* 0x0000000100027810 */ /* 0x000fe40007ffe0ff */
[----:B------:R-:W-:-:S03]  /*1250*/  MOV R27, 0x8 ;  /* 0x00000008001b7802 */ /* 0x000fc60000000f00 */
[----:B------:R-:W-:-:S05]  /*1260*/  IMAD.SHL.U32 R0, R2, 0x8, RZ ;  /* 0x0000000802007824 */ /* 0x000fca00078e00ff */
[----:B------:R-:W-:-:S05]  /*1270*/  LOP3.LUT R0, R0, 0x8, RZ, 0xc0, !PT ;  /* 0x0000000800007812 */ /* 0x000fca00078ec0ff */
[----:B------:R-:W-:-:S05]  /*1280*/  IMAD.WIDE.U32 R26, R0, R27, c[0x4][0x128] ;  /* 0x01004a00001a7625 */ /* 0x000fca00078e001b */
[----:B0-----:R-:W2:Y:S04]  /*1290*/  LDG.E.128.CONSTANT R8, [R26.64] ;  /* 0x000000061a087981 */ /* 0x001ea8000c1e9d00 */
[----:B------:R-:W3:Y:S04]  /*12a0*/  LDG.E.128.CONSTANT R12, [R26.64+0x10] ;  /* 0x000010061a0c7981 */ /* 0x000ee8000c1e9d00 */
[----:B------:R-:W4:Y:S01]  /*12b0*/  LDG.E.128.CONSTANT R16, [R26.64+0x20] ;  /* 0x000020061a107981 */ /* 0x000f22000c1e9d00 */
[----:B------:R-:W-:Y:S01]  /*12c0*/  HFMA2.MMA R28, -RZ, RZ, 44800, 430.5 ;  /* 0x79785ebaff1c7435 */ /* 0x000fe200000001ff */
[----:B------:R-:W-:Y:S01]  /*12d0*/  R2P PR, R2, 0x3 ;  /* 0x0000000302007804 */ /* 0x000fe20000000000 */
[----:B------:R-:W-:Y:S01]  /*12e0*/  IMAD.MOV.U32 R0, RZ, RZ, 0x3de5db65 ;  /* 0x3de5db65ff007424 */ /* 0x000fe200078e00ff */
[----:B-1----:R-:W2:Y:S01]  /*12f0*/  DMUL R24, R22, R22 ;  /* 0x0000001616187228 */ /* 0x002ea20000000000 */
[----:B------:R-:W-:Y:S03]  /*1300*/  BSSY B1, `(.L_x_1604) ;  /* 0x000001f000017945 */ /* 0x000fe60003800000 */
[----:B------:R-:W-:-:S03]  /*1310*/  FSEL R29, R0, -0.082518599927425384521, !P0 ;  /* 0xbda8ff83001d7808 */ /* 0x000fc60004000000 */
[----:B------:R-:W-:-:S06]  /*1320*/  FSEL R28, -R28, 4.2945490664224492434e-19, !P0 ;  /* 0x20fd81641c1c7808 */ /* 0x000fcc0004000100 */
        /* <DEDUP_REMOVED lines=18> */
[----:B------:R-:W-:Y:S02]  /*1450*/  MOV R0, R20 ;  /* 0x0000001400007202 */ /* 0x000fe40000000f00 */
[----:B------:R-:W-:Y:S02]  /*1460*/  MOV R9, R21 ;  /* 0x0000001500097202 */ /* 0x000fe40000000f00 */
[----:B------:R-:W-:Y:S02]  /*1470*/  MOV R2, 0x1490 ;  /* 0x0000149000027802 */ /* 0x000fe40000000f00 */
[----:B012--5:R-:W-:Y:S05]  /*1480*/  CALL.REL.NOINC `($_ZN2at6native18elementwise_kernelILi128ELi2EZNS0_22gpu_kernel_impl_nocastIZZZNS0_54_GLOBAL__N__7dbc7496_16_ComplexKernel_cu_b2145a98_310717polar_kernel_cudaERNS_14TensorIteratorEENKUlvE_clEvENKUlvE_clEvEUlddE_EEvRNS_18TensorIteratorBaseERKT_EUliE_EEviT1_$__internal_trig_reduction_slowpathd) ;  /* 0x0000185000007944 */ /* 0x027fea0003c00000 */
[----:B------:R-:W-:Y:S01]  /*1490*/  IMAD.MOV.U32 R0, RZ, RZ, R13 ;  /* 0x000000ffff007224 */ /* 0x000fe200078e000d */
[----:B------:R-:W-:Y:S02]  /*14a0*/  MOV R24, R8 ;  /* 0x0000000800187202 */ /* 0x000fe40000000f00 */
[----:B------:R-:W-:Y:S01]  /*14b0*/  MOV R25, R9 ;  /* 0x0000000900197202 */ /* 0x000fe20000000f00 */
[----:B------:R-:W-:Y:S05]  /*14c0*/  BRA `(.L_x_1606) ;  /* 0x0000002000007947 */ /* 0x000fea0003800000 */
.L_x_1605:
[----:B------:R1:W2:Y:S01]  /*14d0*/  DMUL R24, RZ, R20 ;  /* 0x00000014ff187228 */ /* 0x0002a20000000000 */
[----:B------:R-:W-:-:S05]  /*14e0*/  IMAD.MOV.U32 R0, RZ, RZ, RZ ;  /* 0x000000ffff007224 */ /* 0x000fca00078e00ff */
.L_x_1606:
[----:B------:R-:W-:Y:S05]  /*14f0*/  BSYNC B1 ;  /* 0x0000000000017941 */ /* 0x000fea0003800000 */
.L_x_1604:
[----:B------:R-:W-:Y:S02]  /*1500*/  SHF.L.U32 R2, R0, 0x3, RZ ;  /* 0x0000000300027819 */ /* 0x000fe400000006ff */
[----:B------:R-:W-:-:S02]  /*1510*/  MOV R27, 0x8 ;  /* 0x00000008001b7802 */ /* 0x000fc40000000f00 */
[----:B------:R-:W-:-:S05]  /*1520*/  LOP3.LUT R2, R2, 0x8, RZ, 0xc0, !PT ;  /* 0x0000000802027812 */ /* 0x000fca00078ec0ff */
[----:B------:R-:W-:-:S05]  /*1530*/  IMAD.WIDE.U32 R26, R2, R27, c[0x4][0x128] ;  /* 0x01004a00021a7625 */ /* 0x000fca00078e001b */
[----:B-1----:R-:W3:Y:S04]  /*1540*/  LDG.E.128.CONSTANT R8, [R26.64] ;  /* 0x000000061a087981 */ /* 0x002ee8000c1e9d00 */
[----:B------:R-:W4:Y:S04]  /*1550*/  LDG.E.128.CONSTANT R12, [R26.64+0x10] ;  /* 0x000010061a0c7981 */ /* 0x000f28000c1e9d00 */
[----:B--2---:R-:W2:Y:S01]  /*1560*/  LDG.E.128.CONSTANT R16, [R26.64+0x20] ;  /* 0x000020061a107981 */ /* 0x004ea2000c1e9d00 */
[----:B------:R-:W-:Y:S01]  /*1570*/  R2P PR, R0, 0x3 ;  /* 0x0000000300007804 */ /* 0x000fe20000000000 */
[----:B------:R-:W-:Y:S01]  /*1580*/  HFMA2.MMA R0, -RZ, RZ, 1.4736328125, -236.625 ;  /* 0x3de5db65ff007435 */ /* 0x000fe200000001ff */
[----:B------:R-:W-:Y:S01]  /*1590*/  IMAD.MOV.U32 R28, RZ, RZ, 0x79785eba ;  /* 0x79785ebaff1c7424 */ /* 0x000fe200078e00ff */
[----:B------:R-:W3:Y:S01]  /*15a0*/  DMUL R20, R24, R24 ;  /* 0x0000001818147228 */ /* 0x000ee20000000000 */
[----:B------:R-:W-:-:S03]  /*15b0*/  IADD3 R3, R3, 0x80, RZ ;  /* 0x0000008003037810 */ /* 0x000fc60007ffe0ff */
[----:B------:R-:W-:-:S04]  /*15c0*/  FSEL R28, -R28, 4.2945490664224492434e-19, !P0 ;  /* 0x20fd81641c1c7808 */ /* 0x000fc80004000100 */
[----:B------:R-:W-:-:S06]  /*15d0*/  FSEL R29, R0, -0.082518599927425384521, !P0 ;  /* 0xbda8ff83001d7808 */ /* 0x000fcc0004000000 */
[----:B---3--:R-:W1:-:S06]  /*15e0*/  DFMA R8, R20, R28, R8 ;  /* 0x0000001c1408722b */ /* 0x008e4c0000000008 */
[----:B-1----:R-:W4:-:S06]  /*15f0*/  DFMA R8, R20, R8, R10 ;  /* 0x000000081408722b */ /* 0x002f0c000000000a */
[----:B----4-:R-:W1:-:S06]  /*1600*/  DFMA R8, R20, R8, R12 ;  /* 0x000000081408722b */ /* 0x010e4c000000000c */
[----:B-1----:R-:W2:-:S06]  /*1610*/  DFMA R8, R20, R8, R14 ;  /* 0x000000081408722b */ /* 0x002e8c000000000e */
[----:B--2---:R-:W1:-:S06]  /*1620*/  DFMA R8, R20, R8, R16 ;  /* 0x000000081408722b */ /* 0x004e4c0000000010 */
[----:B-1----:R-:W1:-:S06]  /*1630*/  DFMA R8, R20, R8, R18 ;  /* 0x000000081408722b */ /* 0x002e4c0000000012 */
[----:B-1----:R-:W-:-:S04]  /*1640*/  DFMA R24, R8, R24, R24 ;  /* 0x000000180818722b */ /* 0x002fc80000000018 */
[----:B------:R-:W1:-:S04]  /*1650*/  @P0 DFMA R24, R20, R8, 1 ;  /* 0x3ff000001418042b */ /* 0x000e480000000008 */
[----:B0----5:R-:W-:-:S04]  /*1660*/  DMUL R8, R6, R22 ;  /* 0x0000001606087228 */ /* 0x021fc80000000000 */
[----:B-1----:R-:W0:-:S06]  /*1670*/  @P1 DFMA R24, R24, -1, RZ ;  /* 0xbff000001818182b */ /* 0x002e0c00000000ff */
[----:B0-----:R-:W0:-:S07]  /*1680*/  DMUL R10, R6, R24 ;  /* 0x00000018060a7228 */ /* 0x001e0e0000000000 */
[----:B0-----:R0:W-:Y:S04]  /*1690*/  STG.E.128 [R4.64], R8 ;  /* 0x0000000804007986 */ /* 0x0011e8000c101d06 */
.L_x_1599:
[----:B------:R-:W-:Y:S05]  /*16a0*/  BSYNC B0 ;  /* 0x0000000000007941 */ /* 0x000fea0003800000 */
.L_x_1598:
[----:B------:R-:W-:-:S13]  /*16b0*/  ISETP.GE.AND P0, PT, R3, c[0x0][0x160], PT ;  /* 0x0000580003007a0c */ /* 0x000fda0003f06270 */
[----:B------:R-:W-:Y:S05]  /*16c0*/  @P0 EXIT ;  /* 0x000000000000094d */ /* 0x000fea0003800000 */
[----:B------:R-:W-:Y:S01]  /*16d0*/  ISETP.NE.AND P0, PT, RZ, c[0x0][0x168], PT ;  /* 0x00005a00ff007a0c */ /* 0x000fe20003f05270 */
[----:B------:R-:W-:Y:S01]  /*16e0*/  HFMA2.MMA R20, -RZ, RZ, 0, 0 ;  /* 0x00000000ff147435 */ /* 0x000fe200000001ff */
[----:B------:R-:W-:Y:S01]  /*16f0*/  MOV R2, RZ ;  /* 0x000000ff00027202 */ /* 0x000fe20000000f00 */
[----:B------:R-:W-:-:S10]  /*1700*/  IMAD.MOV.U32 R0, RZ, RZ, RZ ;  /* 0x000000ffff007224 */ /* 0x000fd400078e00ff */
[----:B------:R-:W-:Y:S05]  /*1710*/  @!P0 BRA `(.L_x_1607) ;  /* 0x00000f8000008947 */ /* 0x000fea0003800000 */
[----:B------:R-:W-:Y:S01]  /*1720*/  MOV R2, RZ ;  /* 0x000000ff00027202 */ /* 0x000fe20000000f00 */
[----:B0-----:R-:W-:-:S04]  /*1730*/  IMAD.MOV.U32 R8, RZ, RZ, c[0x0][0x168] ;  /* 0x00005a00ff087624 */ /* 0x001fc800078e00ff */
        /* <DEDUP_REMOVED lines=233> */
[----:B------:R-:W-:-:S03]  /*25d0*/  @P0 MOV R6, RZ ;  /* 0x000000ff00060202 */ /* 0x000fc60000000f00 */
[--C-:B------:R-:W-:Y:S02]  /*25e0*/  IMAD.MOV R4, RZ, RZ, -R7.reuse ;  /* 0x000000ffff047224 */ /* 0x100fe400078e0a07 */
        /* <DEDUP_REMOVED lines=11> */
.L_x_1607:
[----:B0-----:R-:W-:-:S04]  /*26a0*/  IADD3 R4, P0, R2, c[0x0][0x3d8], RZ ;  /* 0x0000f60002047a10 */ /* 0x001fc80007f1e0ff */
[----:B------:R-:W-:-:S06]  /*26b0*/  IADD3.X R5, RZ, c[0x0][0x3dc], RZ, P0, !PT ;  /* 0x0000f700ff057a10 */ /* 0x000fcc00007fe4ff */
[----:B------:R-:W2:Y:S01]  /*26c0*/  LDG.E.64 R4, [R4.64] ;  /* 0x0000000604047981 */ /* 0x000ea2000c1e1b00 */
[----:B------:R-:W-:-:S05]  /*26d0*/  IADD3 R6, P0, R0, c[0x0][0x3d0], RZ ;  /* 0x0000f40000067a10 */ /* 0x000fca0007f1e0ff */
[----:B------:R-:W-:-:S06]  /*26e0*/  IMAD.X R7, RZ, RZ, c[0x0][0x3d4], P0 ;  /* 0x0000f500ff077624 */ /* 0x000fcc00000e06ff */
[----:B------:R-:W5:Y:S01]  /*26f0*/  LDG.E.64 R6, [R6.64] ;  /* 0x0000000606067981 */ /* 0x000f62000c1e1b00 */
[----:B------:R-:W-:Y:S01]  /*2700*/  IADD3 R20, P0, R20, c[0x0][0x3c8], RZ ;  /* 0x0000f20014147a10 */ /* 0x000fe20007f1e0ff */
[----:B------:R-:W-:Y:S03]  /*2710*/  BSSY B0, `(.L_x_1608) ;  /* 0x0000016000007945 */ /* 0x000fe60003800000 */
[----:B------:R-:W-:Y:S01]  /*2720*/  IADD3.X R21, RZ, c[0x0][0x3cc], RZ, P0, !PT ;  /* 0x0000f300ff157a10 */ /* 0x000fe200007fe4ff */
[----:B--2---:R-:W0:-:S14]  /*2730*/  DSETP.NEU.AND P2, PT, |R4|, +INF , PT ;  /* 0x7ff000000400742a */ /* 0x004e1c0003f4d200 */
[----:B0-----:R-:W-:Y:S05]  /*2740*/  @!P2 BRA `(.L_x_1609) ;  /* 0x000001000000a947 */ /* 0x001fea0003800000 */
[----:B------:R-:W0:-:S04]  /*2750*/  DMUL R2, R4, c[0x2][0x0] ;  /* 0x0080000004027a28 */ /* 0x000e080000000000 */
[----:B------:R-:W-:-:S06]  /*2760*/  DSETP.GE.AND P0, PT, |R4|, 2.14748364800000000000e+09, PT ;  /* 0x41e000000400742a */ /* 0x000fcc0003f06200 */
[----:B0-----:R-:W0:Y:S08]  /*2770*/  F2I.F64 R2, R2 ;  /* 0x0000000200027311 */ /* 0x001e300000301100 */
[----:B0-----:R-:W0:Y:S02]  /*2780*/  I2F.F64 R22, R2 ;  /* 0x0000000200167312 */ /* 0x001e240000201c00 */
[----:B0-----:R-:W0:-:S06]  /*2790*/  DFMA R8, -R22, c[0x2][0x8], R4 ;  /* 0x0080020016087a2b */ /* 0x001e0c0000000104 */
[----:B0-----:R-:W0:-:S06]  /*27a0*/  DFMA R8, -R22, c[0x2][0x10], R8 ;  /* 0x0080040016087a2b */ /* 0x001e0c0000000108 */
[----:B0-----:R0:W1:Y:S01]  /*27b0*/  DFMA R22, -R22, c[0x2][0x18], R8 ;  /* 0x0080060016167a2b */ /* 0x0010620000000108 */
[----:B------:R-:W-:Y:S05]  /*27c0*/  @!P0 BRA `(.L_x_1610) ;  /* 0x000000a000008947 */ /* 0x000fea0003800000 */
[----:B------:R-:W-:Y:S01]  /*27d0*/  MOV R0, R4 ;  /* 0x0000000400007202 */ /* 0x000fe20000000f00 */
[----:B0-----:R-:W-:Y:S01]  /*27e0*/  IMAD.MOV.U32 R9, RZ, RZ, R5 ;  /* 0x000000ffff097224 */ /* 0x001fe200078e0005 */
[----:B------:R-:W-:-:S03]  /*27f0*/  MOV R2, 0x2810 ;  /* 0x0000281000027802 */ /* 0x000fc60000000f00 */
[----:B-1---5:R-:W-:Y:S05]  /*2800*/  CALL.REL.NOINC `($_ZN2at6native18elementwise_kernelILi128ELi2EZNS0_22gpu_kernel_impl_nocastIZZZNS0_54_GLOBAL__N__7dbc7496_16_ComplexKernel_cu_b2145a98_310717polar_kernel_cudaERNS_14TensorIteratorEENKUlvE_clEvENKUlvE_clEvEUlddE_EEvRNS_18TensorIteratorBaseERKT_EUliE_EEviT1_$__internal_trig_reduction_slowpathd) ;  /* 0x000004d000007944 */ /* 0x022fea0003c00000 */
[----:B------:R-:W-:Y:S01]  /*2810*/  MOV R2, R13 ;  /* 0x0000000d00027202 */ /* 0x000fe20000000f00 */
[----:B------:R-:W-:Y:S01]  /*2820*/  IMAD.MOV.U32 R23, RZ, RZ, R9 ;  /* 0x000000ffff177224 */ /* 0x000fe200078e0009 */
[----:B------:R-:W-:Y:S01]  /*2830*/  MOV R22, R8 ;  /* 0x0000000800167202 */ /* 0x000fe20000000f00 */
[----:B------:R-:W-:Y:S05]  /*2840*/  BRA `(.L_x_1610) ;  /* 0x0000002000007947 */ /* 0x000fea0003800000 */
.L_x_1609:
[----:B------:R0:W1:Y:S01]  /*2850*/  DMUL R22, RZ, R4 ;  /* 0x00000004ff167228 */ /* 0x0000620000000000 */
[----:B------:R-:W-:-:S05]  /*2860*/  MOV R2, RZ ;  /* 0x000000ff00027202 */ /* 0x000fca0000000f00 */
.L_x_1610:
[----:B------:R-:W-:Y:S05]  /*2870*/  BSYNC B0 ;  /* 0x0000000000007941 */ /* 0x000fea0003800000 */
.L_x_1608:
[----:B------:R-:W-:Y:S01]  /*2880*/  IADD3 R2, R2, 0x1, RZ ;  /* 0x0000000102027810 */ /* 0x000fe20007ffe0ff */
[----:B------:R-:W-:-:S03]  /*2890*/  IMAD.MOV.U32 R25, RZ, RZ, 0x8 ;  /* 0x00000008ff197424 */ /* 0x000fc600078e00ff */
[----:B------:R-:W-:-:S04]  /*28a0*/  SHF.L.U32 R0, R2, 0x3, RZ ;  /* 0x0000000302007819 */ /* 0x000fc800000006ff */
[----:B------:R-:W-:-:S05]  /*28b0*/  LOP3.LUT R0, R0, 0x8, RZ, 0xc0, !PT ;  /* 0x0000000800007812 */ /* 0x000fca00078ec0ff */
[----:B------:R-:W-:-:S05]  /*28c0*/  IMAD.WIDE.U32 R24, R0, R25, c[0x4][0x128] ;  /* 0x01004a0000187625 */ /* 0x000fca00078e0019 */
[----:B0-----:R-:W2:Y:S04]  /*28d0*/  LDG.E.128.CONSTANT R8, [R24.64] ;  /* 0x0000000618087981 */ /* 0x001ea8000c1e9d00 */
[----:B------:R-:W3:Y:S04]  /*28e0*/  LDG.E.128.CONSTANT R12, [R24.64+0x10] ;  /* 0x00001006180c7981 */ /* 0x000ee8000c1e9d00 */
[----:B------:R-:W4:Y:S01]  /*28f0*/  LDG.E.128.CONSTANT R16, [R24.64+0x20] ;  /* 0x0000200618107981 */ /* 0x000f22000c1e9d00 */
[----:B------:R-:W-:Y:S01]  /*2900*/  HFMA2.MMA R0, -RZ, RZ, 1.4736328125, -236.625 ;  /* 0x3de5db65ff007435 */ /* 0x000fe200000001ff */
[----:B------:R-:W-:Y:S01]  /*2910*/  R2P PR, R2, 0x3 ;  /* 0x0000000302007804 */ /* 0x000fe20000000000 */
[----:B-1----:R-:W2:Y:S01]  /*2920*/  DMUL R2, R22, R22 ;  /* 0x0000001616027228 */ /* 0x002ea20000000000 */
[----:B------:R-:W-:Y:S01]  /*2930*/  MOV R26, 0x79785eba ;  /* 0x79785eba001a7802 */ /* 0x000fe20000000f00 */
[----:B------:R-:W-:Y:S03]  /*2940*/  BSSY B0, `(.L_x_1611) ;  /* 0x000001f000007945 */ /* 0x000fe60003800000 */
[----:B------:R-:W-:-:S03]  /*2950*/  FSEL R26, -R26, 4.2945490664224492434e-19, !P0 ;  /* 0x20fd81641a1a7808 */ /* 0x000fc60004000100 */
        /* <DEDUP_REMOVED lines=20> */
[----:B------:R-:W-:Y:S02]  /*2aa0*/  MOV R9, R5 ;  /* 0x0000000500097202 */ /* 0x000fe40000000f00 */
[----:B--2---:R-:W-:Y:S02]  /*2ab0*/  MOV R2, 0x2ad0 ;  /* 0x00002ad000027802 */ /* 0x004fe40000000f00 */
[----:B01---5:R-:W-:Y:S05]  /*2ac0*/  CALL.REL.NOINC `($_ZN2at6native18elementwise_kernelILi128ELi2EZNS0_22gpu_kernel_impl_nocastIZZZNS0_54_GLOBAL__N__7dbc7496_16_ComplexKernel_cu_b2145a98_310717polar_kernel_cudaERNS_14TensorIteratorEENKUlvE_clEvENKUlvE_clEvEUlddE_EEvRNS_18TensorIteratorBaseERKT_EUliE_EEviT1_$__internal_trig_reduction_slowpathd) ;  /* 0x0000021000007944 */ /* 0x023fea0003c00000 */
[----:B------:R-:W-:Y:S01]  /*2ad0*/  MOV R0, R13 ;  /* 0x0000000d00007202 */ /* 0x000fe20000000f00 */
[----:B------:R-:W-:Y:S01]  /*2ae0*/  IMAD.MOV.U32 R2, RZ, RZ, R8 ;  /* 0x000000ffff027224 */ /* 0x000fe200078e0008 */
[----:B------:R-:W-:Y:S01]  /*2af0*/  MOV R3, R9 ;  /* 0x0000000900037202 */ /* 0x000fe20000000f00 */
[----:B------:R-:W-:Y:S05]  /*2b00*/  BRA `(.L_x_1613) ;  /* 0x0000002000007947 */ /* 0x000fea0003800000 */
.L_x_1612:
[----:B------:R1:W2:Y:S01]  /*2b10*/  DMUL R2, RZ, R4 ;  /* 0x00000004ff027228 */ /* 0x0002a20000000000 */
[----:B------:R-:W-:-:S05]  /*2b20*/  MOV R0, RZ ;  /* 0x000000ff00007202 */ /* 0x000fca0000000f00 */
.L_x_1613:
[----:B------:R-:W-:Y:S05]  /*2b30*/  BSYNC B0 ;  /* 0x0000000000007941 */ /* 0x000fea0003800000 */
.L_x_1611:
[----:B-1----:R-:W-:Y:S01]  /*2b40*/  IMAD.SHL.U32 R4, R0, 0x8, RZ ;  /* 0x0000000800047824 */ /* 0x002fe200078e00ff */
[----:B------:R-:W-:-:S04]  /*2b50*/  MOV R25, 0x8 ;  /* 0x0000000800197802 */ /* 0x000fc80000000f00 */
[----:B------:R-:W-:-:S05]  /*2b60*/  LOP3.LUT R4, R4, 0x8, RZ, 0xc0, !PT ;  /* 0x0000000804047812 */ /* 0x000fca00078ec0ff */
[----:B------:R-:W-:-:S05]  /*2b70*/  IMAD.WIDE.U32 R24, R4, R25, c[0x4][0x128] ;  /* 0x01004a0004187625 */ /* 0x000fca00078e0019 */
[----:B------:R-:W3:Y:S04]  /*2b80*/  LDG.E.128.CONSTANT R8, [R24.64] ;  /* 0x0000000618087981 */ /* 0x000ee8000c1e9d00 */
[----:B------:R-:W4:Y:S04]  /*2b90*/  LDG.E.128.CONSTANT R12, [R24.64+0x10] ;  /* 0x00001006180c7981 */ /* 0x000f28000c1e9d00 */
[----:B--2---:R-:W2:Y:S01]  /*2ba0*/  LDG.E.128.CONSTANT R16, [R24.64+0x20] ;  /* 0x0000200618107981 */ /* 0x004ea2000c1e9d00 */
[----:B------:R-:W-:Y:S01]  /*2bb0*/  HFMA2.MMA R26, -RZ, RZ, 44800, 430.5 ;  /* 0x79785ebaff1a7435 */ /* 0x000fe200000001ff */
[----:B------:R-:W-:Y:S01]  /*2bc0*/  R2P PR, R0, 0x3 ;  /* 0x0000000300007804 */ /* 0x000fe20000000000 */
[----:B------:R-:W-:Y:S01]  /*2bd0*/  IMAD.MOV.U32 R0, RZ, RZ, 0x3de5db65 ;  /* 0x3de5db65ff007424 */ /* 0x000fe200078e00ff */
[----:B------:R-:W3:-:S04]  /*2be0*/  DMUL R4, R2, R2 ;  /* 0x0000000202047228 */ /* 0x000ec80000000000 */
[----:B------:R-:W-:-:S03]  /*2bf0*/  FSEL R27, R0, -0.082518599927425384521, !P0 ;  /* 0xbda8ff83001b7808 */ /* 0x000fc60004000000 */
[----:B------:R-:W-:-:S06]  /*2c00*/  FSEL R26, -R26, 4.2945490664224492434e-19, !P0 ;  /* 0x20fd81641a1a7808 */ /* 0x000fcc0004000100 */
        /* <DEDUP_REMOVED lines=11> */
[----:B0-----:R-:W-:Y:S01]  /*2cc0*/  STG.E.128 [R20.64], R4 ;  /* 0x0000000414007986 */ /* 0x001fe2000c101d06 */
[----:B------:R-:W-:Y:S05]  /*2cd0*/  EXIT ;  /* 0x000000000000794d */ /* 0x000fea0003800000 */
        .type           $_ZN2at6native18elementwise_kernelILi128ELi2EZNS0_22gpu_kernel_impl_nocastIZZZNS0_54_GLOBAL__N__7dbc7496_16_ComplexKernel_cu_b2145a98_310717polar_kernel_cudaERNS_14TensorIteratorEENKUlvE_clEvENKUlvE_clEvEUlddE_EEvRNS_18TensorIteratorBaseERKT_EUliE_EEviT1_$__internal_trig_reduction_slowpathd,@function
        .size           $_ZN2at6native18elementwise_kernelILi128ELi2EZNS0_22gpu_kernel_impl_nocastIZZZNS0_54_GLOBAL__N__7dbc7496_16_ComplexKernel_cu_b2145a98_310717polar_kernel_cudaERNS_14TensorIteratorEENKUlvE_clEvENKUlvE_clEvEUlddE_EEvRNS_18TensorIteratorBaseERKT_EUliE_EEviT1_$__internal_trig_reduction_slowpathd,(.L_x_4295 - $_ZN2at6native18elementwise_kernelILi128ELi2EZNS0_22gpu_kernel_impl_nocastIZZZNS0_54_GLOBAL__N__7dbc7496_16_ComplexKernel_cu_b2145a98_310717polar_kernel_cudaERNS_14TensorIteratorEENKUlvE_clEvENKUlvE_clEvEUlddE_EEvRNS_18TensorIteratorBaseERKT_EUliE_EEviT1_$__internal_trig_reduction_slowpathd)
$_ZN2at6native18elementwise_kernelILi128ELi2EZNS0_22gpu_kernel_impl_nocastIZZZNS0_54_GLOBAL__N__7dbc7496_16_ComplexKernel_cu_b2145a98_310717polar_kernel_cudaERNS_14TensorIteratorEENKUlvE_clEvENKUlvE_clEvEUlddE_EEvRNS_18TensorIteratorBaseERKT_EUliE_EEviT1_$__internal_trig_reduction_slowpathd:
[----:B------:R-:W-:Y:S02]  /*2ce0*/  SHF.R.U32.HI R10, RZ, 0x14, R9 ;  /* 0x00000014ff0a7819 */ /* 0x000fe40000011609 */
[----:B------:R-:W-:Y:S02]  /*2cf0*/  MOV R13, RZ ;  /* 0x000000ff000d7202 */ /* 0x000fe40000000f00 */
[----:B------:R-:W-:-:S04]  /*2d00*/  LOP3.LUT R8, R10, 0x7ff, RZ, 0xc0, !PT ;  /* 0x000007ff0a087812 */ /* 0x000fc800078ec0ff */
[----:B------:R-:W-:-:S13]  /*2d10*/  ISETP.NE.AND P0, PT, R8, 0x7ff, PT ;  /* 0x000007ff0800780c */ /* 0x000fda0003f05270 */
[----:B------:R-:W-:Y:S05]  /*2d20*/  @!P0 BRA `(.L_x_1614) ;  /* 0x000008e000008947 */ /* 0x000fea0003800000 */
[----:B------:R-:W-:Y:S01]  /*2d30*/  IADD3 R8, R8, -0x400, RZ ;  /* 0xfffffc0008087810 */ /* 0x000fe20007ffe0ff */
[----:B------:R-:W-:Y:S01]  /*2d40*/  BSSY B2, `(.L_x_1615) ;  /* 0x0000032000027945 */ /* 0x000fe20003800000 */
[----:B------:R-:W-:Y:S01]  /*2d50*/  IADD3 R10, R10, -0x400, RZ ;  /* 0xfffffc000a0a7810 */ /* 0x000fe20007ffe0ff */
[----:B------:R-:W-:Y:S01]  /*2d60*/  CS2R R24, SRZ ;  /* 0x0000000000187805 */ /* 0x000fe2000001ff00 */
[----:B------:R-:W-:Y:S02]  /*2d70*/  SHF.R.U32.HI R11, RZ, 0x6, R8 ;  /* 0x00000006ff0b7819 */ /* 0x000fe40000011608 */
[----:B------:R-:W-:Y:S02]  /*2d80*/  LOP3.LUT P3, R10, R10, 0x3f, RZ, 0xc0, !PT ;  /* 0x0000003f0a0a7812 */ /* 0x000fe4000786c0ff */
[C---:B------:R-:W-:Y:S02]  /*2d90*/  IADD3 R13, -R11.reuse, 0x10, RZ ;  /* 0x000000100b0d7810 */ /* 0x040fe40007ffe1ff */
[----:B------:R-:W-:-:S02]  /*2da0*/  IADD3 R8, -R11, 0x13, RZ ;  /* 0x000000130b087810 */ /* 0x000fc40007ffe1ff */
[----:B------:R-:W-:Y:S02]  /*2db0*/  ISETP.GT.AND P0, PT, R13, 0xe, PT ;  /* 0x0000000e0d00780c */ /* 0x000fe40003f04270 */
[----:B------:R-:W-:Y:S02]  /*2dc0*/  IADD3 R11, -R11, 0xf, RZ ;  /* 0x0000000f0b0b7810 */ /* 0x000fe40007ffe1ff */
[----:B------:R-:W-:-:S04]  /*2dd0*/  SEL R8, R8, 0x12, !P0 ;  /* 0x0000001208087807 */ /* 0x000fc80004000000 */
[----:B------:R-:W-:Y:S02]  /*2de0*/  ISETP.GT.AND P0, PT, R13, R8, PT ;  /* 0x000000080d00720c */ /* 0x000fe40003f04270 */
[----:B------:R-:W-:-:S11]  /*2df0*/  MOV R13, R11 ;  /* 0x0000000b000d7202 */ /* 0x000fd60000000f00 */
[----:B------:R-:W-:Y:S05]  /*2e00*/  @P0 BRA `(.L_x_1616) ;  /* 0x0000025000000947 */ /* 0x000fea0003800000 */
[----:B------:R-:W-:Y:S01]  /*2e10*/  IMAD.MOV.U32 R14, RZ, RZ, 0x8 ;  /* 0x00000008ff0e7424 */ /* 0x000fe200078e00ff */
[----:B------:R-:W-:Y:S01]  /*2e20*/  SHF.L.U64.HI R12, R0, 0xb, R9 ;  /* 0x0000000b000c7819 */ /* 0x000fe20000010209 */
[----:B------:R-:W-:Y:S01]  /*2e30*/  CS2R R24, SRZ ;  /* 0x0000000000187805 */ /* 0x000fe2000001ff00 */
[----:B------:R-:W-:Y:S01]  /*2e40*/  MOV R13, R11 ;  /* 0x0000000b000d7202 */ /* 0x000fe20000000f00 */
[----:B------:R-:W-:Y:S01]  /*2e50*/  IMAD.WIDE R14, R11, R14, c[0x4][0x130] ;  /* 0x01004c000b0e7625 */ /* 0x000fe200078e020e */
[----:B------:R-:W-:-:S04]  /*2e60*/  LOP3.LUT R12, R12, 0x80000000, RZ, 0xfc, !PT ;  /* 0x800000000c0c7812 */ /* 0x000fc800078efcff */
[----:B------:R-:W-:Y:S02]  /*2e70*/  MOV R17, R15 ;  /* 0x0000000f00117202 */ /* 0x000fe40000000f00 */
[----:B------:R-:W-:Y:S01]  /*2e80*/  SHF.L.U32 R15, R0, 0xb, RZ ;  /* 0x0000000b000f7819 */ /* 0x000fe200000006ff */
[----:B------:R-:W-:Y:S02]  /*2e90*/  IMAD.MOV.U32 R0, RZ, RZ, R1 ;  /* 0x000000ffff007224 */ /* 0x000fe400078e0001 */
.L_x_1617:
[----:B------:R-:W-:Y:S01]  /*2ea0*/  MOV R26, R14 ;  /* 0x0000000e001a7202 */ /* 0x000fe20000000f00 */
[----:B------:R-:W-:Y:S01]  /*2eb0*/  IMAD.MOV.U32 R27, RZ, RZ, R17 ;  /* 0x000000ffff1b7224 */ /* 0x000fe200078e0011 */
[----:B------:R-:W-:-:S05]  /*2ec0*/  ULDC.64 UR4, c[0x0][0x118] ;  /* 0x0000460000047ab9 */ /* 0x000fca0000000a00 */
[----:B------:R-:W2:Y:S01]  /*2ed0*/  LDG.E.64.CONSTANT R26, [R26.64] ;  /* 0x000000041a1a7981 */ /* 0x000ea2000c1e9b00 */
[----:B------:R-:W-:Y:S01]  /*2ee0*/  IADD3 R13, R13, 0x1, RZ ;  /* 0x000000010d0d7810 */ /* 0x000fe20007ffe0ff */
[----:B--2---:R-:W-:-:S04]  /*2ef0*/  IMAD.WIDE.U32 R24, P4, R26, R15, R24 ;  /* 0x0000000f1a187225 */ /* 0x004fc80007880018 */
[----:B------:R-:W-:Y:S01]  /*2f00*/  IMAD R19, R26, R12, RZ ;  /* 0x0000000c1a137224 */ /* 0x000fe200078e02ff */
[----:B------:R-:W-:Y:S01]  /*2f10*/  MOV R28, R24 ;  /* 0x00000018001c7202 */ /* 0x000fe20000000f00 */
[C---:B------:R-:W-:Y:S02]  /*2f20*/  IMAD R16, R27.reuse, R15, RZ ;  /* 0x0000000f1b107224 */ /* 0x040fe400078e02ff */
[----:B------:R-:W-:Y:S01]  /*2f30*/  IMAD.HI.U32 R18, R27, R12, RZ ;  /* 0x0000000c1b127227 */ /* 0x000fe200078e00ff */
[----:B------:R-:W-:-:S03]  /*2f40*/  IADD3 R19, P0, R19, R25, RZ ;  /* 0x0000001913137210 */ /* 0x000fc60007f1e0ff */
[----:B------:R-:W-:Y:S01]  /*2f50*/  IMAD.HI.U32 R25, R26, R12, RZ ;  /* 0x0000000c1a197227 */ /* 0x000fe200078e00ff */
[----:B------:R-:W-:-:S03]  /*2f60*/  IADD3 R29, P1, R16, R19, RZ ;  /* 0x00000013101d7210 */ /* 0x000fc60007f3e0ff */
[----:B------:R-:W-:Y:S01]  /*2f70*/  IMAD.HI.U32 R16, R27, R15, RZ ;  /* 0x0000000f1b107227 */ /* 0x000fe200078e00ff */
[----:B------:R-:W-:Y:S01]  /*2f80*/  IADD3.X R25, R25, RZ, RZ, P4, !PT ;  /* 0x000000ff19197210 */ /* 0x000fe200027fe4ff */
[----:B------:R0:W-:Y:S01]  /*2f90*/  STL.64 [R0], R28 ;  /* 0x0000001c00007387 */ /* 0x0001e20000100a00 */
[----:B------:R-:W-:Y:S01]  /*2fa0*/  ISETP.GE.AND P4, PT, R13, R8, PT ;  /* 0x000000080d00720c */ /* 0x000fe20003f86270 */
[----:B------:R-:W-:Y:S01]  /*2fb0*/  IMAD R19, R27, R12, RZ ;  /* 0x0000000c1b137224 */ /* 0x000fe200078e02ff */
[----:B------:R-:W-:-:S04]  /*2fc0*/  IADD3.X R16, P0, R16, R25, RZ, P0, !PT ;  /* 0x0000001910107210 */ /* 0x000fc8000071e4ff */
[----:B------:R-:W-:Y:S01]  /*2fd0*/  IADD3.X R16, P1, R19, R16, RZ, P1, !PT ;  /* 0x0000001013107210 */ /* 0x000fe20000f3e4ff */
[----:B------:R-:W-:Y:S01]  /*2fe0*/  IMAD.X R18, RZ, RZ, R18, P0 ;  /* 0x000000ffff127224 */ /* 0x000fe200000e0612 */
[----:B------:R-:W-:Y:S02]  /*2ff0*/  IADD3 R14, P0, R14, 0x8, RZ ;  /* 0x000000080e0e7810 */ /* 0x000fe40007f1e0ff */
[----:B0-----:R-:W-:Y:S01]  /*3000*/  IADD3 R0, R0, 0x8, RZ ;  /* 0x0000000800007810 */ /* 0x001fe20007ffe0ff */
[----:B------:R-:W-:Y:S01]  /*3010*/  IMAD.MOV.U32 R24, RZ, RZ, R16 ;  /* 0x000000ffff187224 */ /* 0x000fe200078e0010 */
[----:B------:R-:W-:Y:S02]  /*3020*/  IADD3.X R19, RZ, R18, RZ, P1, !PT ;  /* 0x00000012ff137210 */ /* 0x000fe40000ffe4ff */
[----:B------:R-:W-:Y:S02]  /*3030*/  IADD3.X R17, RZ, R17, RZ, P0, !PT ;  /* 0x00000011ff117210 */ /* 0x000fe400007fe4ff */
[----:B------:R-:W-:Y:S01]  /*3040*/  MOV R25, R19 ;  /* 0x0000001300197202 */ /* 0x000fe20000000f00 */
[----:B------:R-:W-:Y:S05]  /*3050*/  @!P4 BRA `(.L_x_1617) ;  /* 0xfffffe400000c947 */ /* 0x000fea000383ffff */
.L_x_1616:
[----:B------:R-:W-:Y:S05]  /*3060*/  BSYNC B2 ;  /* 0x0000000000027941 */ /* 0x000fea0003800000 */
.L_x_1615:
[----:B------:R-:W-:-:S05]  /*3070*/  IADD3 R0, -R11, R13, RZ ;  /* 0x0000000d0b007210 */ /* 0x000fca0007ffe1ff */
        /* <DEDUP_REMOVED lines=8> */
[-CC-:B---3--:R-:W-:Y:S02]  /*3100*/  @P3 SHF.R.U64 R11, R16, R18.reuse, R17.reuse ;  /* 0x00000012100b3219 */ /* 0x188fe40000001211 */
[-C--:B------:R-:W-:Y:S02]  /*3110*/  @P3 SHF.R.U32.HI R8, RZ, R18.reuse, R17 ;  /* 0x00000012ff083219 */ /* 0x080fe40000011611 */
[C-C-:B------:R-:W-:Y:S02]  /*3120*/  @P3 SHF.R.U64 R16, R14.reuse, R18, R15.reuse ;  /* 0x000000120e103219 */ /* 0x140fe4000000120f */
[----:B------:R-:W-:Y:S02]  /*3130*/  @P3 SHF.L.U64.HI R17, R14, R10, R15 ;  /* 0x0000000a0e113219 */ /* 0x000fe4000001020f */
[----:B------:R-:W-:Y:S02]  /*3140*/  @P3 LOP3.LUT R14, R11, R0, RZ, 0xfc, !PT ;  /* 0x000000000b0e3212 */ /* 0x000fe400078efcff */
[----:B----4-:R-:W-:-:S02]  /*3150*/  @P3 SHF.L.U32 R11, R12, R10, RZ ;  /* 0x0000000a0c0b3219 */ /* 0x010fc400000006ff */
[----:B------:R-:W-:Y:S02]  /*3160*/  @P3 SHF.R.U32.HI R18, RZ, R18, R15 ;  /* 0x00000012ff123219 */ /* 0x000fe4000001160f */
[----:B------:R-:W-:Y:S02]  /*3170*/  @P3 LOP3.LUT R15, R8, R17, RZ, 0xfc, !PT ;  /* 0x00000011080f3212 */ /* 0x000fe400078efcff */
[----:B------:R-:W-:Y:S02]  /*3180*/  @P3 SHF.L.U64.HI R17, R12, R10, R13 ;  /* 0x0000000a0c113219 */ /* 0x000fe4000001020d */
[----:B------:R-:W-:Y:S02]  /*3190*/  @P3 LOP3.LUT R12, R11, R16, RZ, 0xfc, !PT ;  /* 0x000000100b0c3212 */ /* 0x000fe400078efcff */
[C---:B------:R-:W-:Y:S02]  /*31a0*/  SHF.L.U64.HI R10, R14.reuse, 0x2, R15 ;  /* 0x000000020e0a7819 */ /* 0x040fe4000001020f */
[----:B------:R-:W-:-:S02]  /*31b0*/  SHF.L.U32 R14, R14, 0x2, RZ ;  /* 0x000000020e0e7819 */ /* 0x000fc400000006ff */
[----:B------:R-:W-:Y:S02]  /*31c0*/  SHF.R.U32.HI R0, RZ, 0x1e, R15 ;  /* 0x0000001eff007819 */ /* 0x000fe4000001160f */
[----:B0-----:R-:W-:Y:S02]  /*31d0*/  SHF.L.U32 R19, R12, 0x2, RZ ;  /* 0x000000020c137819 */ /* 0x001fe400000006ff */
[----:B------:R-:W-:Y:S02]  /*31e0*/  @P3 LOP3.LUT R13, R17, R18, RZ, 0xfc, !PT ;  /* 0x00000012110d3212 */ /* 0x000fe400078efcff */
[----:B------:R-:W-:Y:S02]  /*31f0*/  IADD3 RZ, P0, RZ, -R14, RZ ;  /* 0x8000000effff7210 */ /* 0x000fe40007f1e0ff */
[----:B------:R-:W-:Y:S02]  /*3200*/  LOP3.LUT R11, RZ, R10, RZ, 0x33, !PT ;  /* 0x0000000aff0b7212 */ /* 0x000fe400078e33ff */
[----:B------:R-:W-:-:S02]  /*3210*/  LOP3.LUT R19, R0, R19, RZ, 0xfc, !PT ;  /* 0x0000001300137212 */ /* 0x000fc400078efcff */
[--C-:B------:R-:W-:Y:S02]  /*3220*/  SHF.L.U64.HI R0, R12, 0x2, R13.reuse ;  /* 0x000000020c007819 */ /* 0x100fe4000001020d */
[----:B------:R-:W-:Y:S02]  /*3230*/  IADD3.X R11, P0, RZ, R11, RZ, P0, !PT ;  /* 0x0000000bff0b7210 */ /* 0x000fe4000071e4ff */
[----:B------:R-:W-:Y:S02]  /*3240*/  LOP3.LUT R12, RZ, R19, RZ, 0x33, !PT ;  /* 0x00000013ff0c7212 */ /* 0x000fe400078e33ff */
[----:B------:R-:W-:Y:S02]  /*3250*/  LOP3.LUT R15, RZ, R0, RZ, 0x33, !PT ;  /* 0x00000000ff0f7212 */ /* 0x000fe400078e33ff */
[----:B------:R-:W-:Y:S02]  /*3260*/  IADD3.X R12, P0, RZ, R12, RZ, P0, !PT ;  /* 0x0000000cff0c7210 */ /* 0x000fe4000071e4ff */
[----:B------:R-:W-:-:S03]  /*3270*/  SHF.R.U32.HI R8, RZ, 0x1d, R13 ;  /* 0x0000001dff087819 */ /* 0x000fc6000001160d */
[----:B------:R-:W-:Y:S01]  /*3280*/  IMAD.X R15, RZ, RZ, R15, P0 ;  /* 0x000000ffff0f7224 */ /* 0x000fe200000e060f */
[C---:B------:R-:W-:Y:S02]  /*3290*/  LOP3.LUT P1, RZ, R8.reuse, 0x1, RZ, 0xc0, !PT ;  /* 0x0000000108ff7812 */ /* 0x040fe4000782c0ff */
[----:B------:R-:W-:Y:S02]  /*32a0*/  LOP3.LUT R8, R8, 0x1, RZ, 0xc0, !PT ;  /* 0x0000000108087812 */ /* 0x000fe400078ec0ff */
[----:B------:R-:W-:Y:S02]  /*32b0*/  SEL R0, R0, R15, !P1 ;  /* 0x0000000f00007207 */ /* 0x000fe40004800000 */
[----:B------:R-:W-:Y:S02]  /*32c0*/  SEL R19, R19, R12, !P1 ;  /* 0x0000000c13137207 */ /* 0x000fe40004800000 */
[----:B------:R-:W-:Y:S02]  /*32d0*/  ISETP.NE.U32.AND P0, PT, R0, RZ, PT ;  /* 0x000000ff0000720c */ /* 0x000fe40003f05070 */
[----:B------:R-:W-:-:S02]  /*32e0*/  SEL R11, R10, R11, !P1 ;  /* 0x0000000b0a0b7207 */ /* 0x000fc40004800000 */
[----:B------:R-:W-:Y:S02]  /*32f0*/  SEL R12, R19, R0, !P0 ;  /* 0x00000000130c7207 */ /* 0x000fe40004000000 */
[----:B------:R-:W-:Y:S02]  /*3300*/  @P1 IADD3 R14, -R14, RZ, RZ ;  /* 0x000000ff0e0e1210 */ /* 0x000fe40007ffe1ff */
[----:B------:R-:W-:Y:S02]  /*3310*/  LEA.HI R13, R13, R8, RZ, 0x2 ;  /* 0x000000080d0d7211 */ /* 0x000fe400078f10ff */
[----:B------:R-:W0:Y:S02]  /*3320*/  FLO.U32 R12, R12 ;  /* 0x0000000c000c7300 */ /* 0x000e2400000e0000 */
[C---:B0-----:R-:W-:Y:S02]  /*3330*/  IADD3 R15, -R12.reuse, 0x1f, RZ ;  /* 0x0000001f0c0f7810 */ /* 0x041fe40007ffe1ff */
[----:B------:R-:W-:-:S02]  /*3340*/  IADD3 R17, -R12, 0x3f, RZ ;  /* 0x0000003f0c117810 */ /* 0x000fc40007ffe1ff */
[----:B------:R-:W-:-:S04]  /*3350*/  @P0 IADD3 R17, R15, RZ, RZ ;  /* 0x000000ff0f110210 */ /* 0x000fc80007ffe0ff */
[C---:B------:R-:W-:Y:S02]  /*3360*/  ISETP.NE.U32.AND P0, PT, R17.reuse, RZ, PT ;  /* 0x000000ff1100720c */ /* 0x040fe40003f05070 */
[----:B------:R-:W-:Y:S02]  /*3370*/  IADD3 R16, -R17, 0x40, RZ ;  /* 0x0000004011107810 */ /* 0x000fe40007ffe1ff */
[----:B------:R-:W-:Y:S02]  /*3380*/  ISETP.NE.AND.EX P0, PT, RZ, RZ, PT, P0 ;  /* 0x000000ffff00720c */ /* 0x000fe40003f05300 */
[CC--:B------:R-:W-:Y:S02]  /*3390*/  SHF.L.U32 R10, R19.reuse, R17.reuse, RZ ;  /* 0x00000011130a7219 */ /* 0x0c0fe400000006ff */
[----:B------:R-:W-:Y:S02]  /*33a0*/  SHF.R.U64 R15, R14, R16, R11 ;  /* 0x000000100e0f7219 */ /* 0x000fe4000000120b */
[----:B------:R-:W-:-:S07]  /*33b0*/  SHF.L.U64.HI R12, R19, R17, R0 ;  /* 0x00000011130c7219 */ /* 0x000fce0000010200 */
[----:B------:R-:W-:Y:S02]  /*33c0*/  @P0 LOP3.LUT R19, R15, R10, RZ, 0xfc, !PT ;  /* 0x0000000a0f130212 */ /* 0x000fe400078efcff */
[----:B------:R-:W-:-:S03]  /*33d0*/  SHF.R.U32.HI R15, RZ, R16, R11 ;  /* 0x00000010ff0f7219 */ /* 0x000fc6000001160b */
[----:B------:R-:W-:Y:S01]  /*33e0*/  IMAD.WIDE.U32 R10, R19, 0x2168c235, RZ ;  /* 0x2168c235130a7825 */ /* 0x000fe200078e00ff */
[----:B------:R-:W-:Y:S01]  /*33f0*/  @P0 LOP3.LUT R0, R15, R12, RZ, 0xfc, !PT ;  /* 0x0000000c0f000212 */ /* 0x000fe200078efcff */
[----:B------:R-:W-:Y:S02]  /*3400*/  HFMA2.MMA R15, -RZ, RZ, 0, 0 ;  /* 0x00000000ff0f7435 */ /* 0x000fe400000001ff */
[----:B------:R-:W-:Y:S01]  /*3410*/  IMAD.MOV.U32 R14, RZ, RZ, R11 ;  /* 0x000000ffff0e7224 */ /* 0x000fe200078e000b */
[----:B------:R-:W-:Y:S01]  /*3420*/  IADD3 RZ, P0, R10, R10, RZ ;  /* 0x0000000a0aff7210 */ /* 0x000fe20007f1e0ff */
[----:B------:R-:W-:-:S06]  /*3430*/  IMAD.HI.U32 R11, R0, -0x36f0255e, RZ ;  /* 0xc90fdaa2000b7827 */ /* 0x000fcc00078e00ff */
[----:B------:R-:W-:-:S04]  /*3440*/  IMAD.WIDE.U32 R14, R19, -0x36f0255e, R14 ;  /* 0xc90fdaa2130e7825 */ /* 0x000fc800078e000e */
[C---:B------:R-:W-:Y:S02]  /*3450*/  IMAD R19, R0.reuse, -0x36f0255e, RZ ;  /* 0xc90fdaa200137824 */ /* 0x040fe400078e02ff */
[----:B------:R-:W-:-:S05]  /*3460*/  IMAD.WIDE.U32 R14, P3, R0, 0x2168c235, R14 ;  /* 0x2168c235000e7825 */ /* 0x000fca000786000e */
[----:B------:R-:W-:Y:S02]  /*3470*/  IADD3.X R11, R11, RZ, RZ, P3, !PT ;  /* 0x000000ff0b0b7210 */ /* 0x000fe40001ffe4ff */
[----:B------:R-:W-:Y:S02]  /*3480*/  IADD3 R0, P3, R19, R15, RZ ;  /* 0x0000000f13007210 */ /* 0x000fe40007f7e0ff */
[----:B------:R-:W-:Y:S02]  /*3490*/  IADD3.X RZ, P0, R14, R14, RZ, P0, !PT ;  /* 0x0000000e0eff7210 */ /* 0x000fe4000071e4ff */
[C---:B------:R-:W-:Y:S01]  /*34a0*/  ISETP.GT.U32.AND P4, PT, R0.reuse, RZ, PT ;  /* 0x000000ff0000720c */ /* 0x040fe20003f84070 */
[----:B------:R-:W-:Y:S01]  /*34b0*/  IMAD.X R11, RZ, RZ, R11, P3 ;  /* 0x000000ffff0b7224 */ /* 0x000fe200018e060b */
[----:B------:R-:W-:-:S04]  /*34c0*/  IADD3.X R15, P3, R0, R0, RZ, P0, !PT ;  /* 0x00000000000f7210 */ /* 0x000fc8000077e4ff */
[C---:B------:R-:W-:Y:S02]  /*34d0*/  ISETP.GT.AND.EX P0, PT, R11.reuse, RZ, PT, P4 ;  /* 0x000000ff0b00720c */ /* 0x040fe40003f04340 */
[-C--:B------:R-:W-:Y:S02]  /*34e0*/  IADD3.X R10, R11, R11.reuse, RZ, P3, !PT ;  /* 0x0000000b0b0a7210 */ /* 0x080fe40001ffe4ff */
[----:B------:R-:W-:Y:S02]  /*34f0*/  SEL R15, R15, R0, P0 ;  /* 0x000000000f0f7207 */ /* 0x000fe40000000000 */
[----:B------:R-:W-:Y:S02]  /*3500*/  SEL R0, R10, R11, P0 ;  /* 0x0000000b0a007207 */ /* 0x000fe40000000000 */
[----:B------:R-:W-:Y:S02]  /*3510*/  IADD3 R11, P3, R15, 0x1, RZ ;  /* 0x000000010f0b7810 */ /* 0x000fe40007f7e0ff */
[----:B------:R-:W-:-:S02]  /*3520*/  SEL R12, RZ, 0x1, !P0 ;  /* 0x00000001ff0c7807 */ /* 0x000fc40004000000 */
[----:B------:R-:W-:Y:S02]  /*3530*/  IADD3.X R0, RZ, R0, RZ, P3, !PT ;  /* 0x00000000ff007210 */ /* 0x000fe40001ffe4ff */
[----:B------:R-:W-:Y:S01]  /*3540*/  LOP3.LUT P0, R9, R9, 0x80000000, RZ, 0xc0, !PT ;  /* 0x8000000009097812 */ /* 0x000fe2000780c0ff */
[----:B------:R-:W-:Y:S01]  /*3550*/  IMAD.IADD R12, R12, 0x1, R17 ;  /* 0x000000010c0c7824 */ /* 0x000fe200078e0211 */
[----:B------:R-:W-:Y:S02]  /*3560*/  SHF.R.U64 R11, R11, 0xa, R0 ;  /* 0x0000000a0b0b7819 */ /* 0x000fe40000001200 */
[----:B------:R-:W-:Y:S02]  /*3570*/  @P1 LOP3.LUT R9, R9, 0x80000000, RZ, 0x3c, !PT ;  /* 0x8000000009091812 */ /* 0x000fe400078e3cff */
[----:B------:R-:W-:Y:S02]  /*3580*/  IADD3 R11, P3, R11, 0x1, RZ ;  /* 0x000000010b0b7810 */ /* 0x000fe40007f7e0ff */
[----:B------:R-:W-:-:S02]  /*3590*/  SHF.L.U32 R12, R12, 0x14, RZ ;  /* 0x000000140c0c7819 */ /* 0x000fc400000006ff */
[----:B------:R-:W-:-:S03]  /*35a0*/  LEA.HI.X R0, R0, RZ, RZ, 0x16, P3 ;  /* 0x000000ff00007211 */ /* 0x000fc600018fb4ff */
[----:B------:R-:W-:Y:S02]  /*35b0*/  @P0 IADD3 R13, -R13, RZ, RZ ;  /* 0x000000ff0d0d0210 */ /* 0x000fe40007ffe1ff */
[--C-:B------:R-:W-:Y:S02]  /*35c0*/  SHF.R.U64 R10, R11, 0x1, R0.reuse ;  /* 0x000000010b0a7819 */ /* 0x100fe40000001200 */
[----:B------:R-:W-:Y:S02]  /*35d0*/  SHF.R.U32.HI R11, RZ, 0x1, R0 ;  /* 0x00000001ff0b7819 */ /* 0x000fe40000011600 */
[----:B------:R-:W-:-:S04]  /*35e0*/  IADD3 R0, P3, P4, R10, -UR4, RZ ;  /* 0x800000040a007c10 */ /* 0x000fc8000fc7e0ff */
[----:B------:R-:W-:-:S04]  /*35f0*/  IADD3.X R8, R11, 0x3fe00000, ~R12, P3, P4 ;  /* 0x3fe000000b087810 */ /* 0x000fc80001fe8c0c */
[----:B------:R-:W-:Y:S02]  /*3600*/  LOP3.LUT R9, R8, R9, RZ, 0xfc, !PT ;  /* 0x0000000908097212 */ /* 0x000fe400078efcff */
.L_x_1614:
[----:B------:R-:W-:Y:S01]  /*3610*/  MOV R10, R2 ;  /* 0x00000002000a7202 */ /* 0x000fe20000000f00 */
[----:B------:R-:W-:Y:S01]  /*3620*/  IMAD.MOV.U32 R8, RZ, RZ, R0 ;  /* 0x000000ffff087224 */ /* 0x000fe200078e0000 */
[----:B------:R-:W-:-:S04]  /*3630*/  MOV R11, 0x0 ;  /* 0x00000000000b7802 */ /* 0x000fc80000000f00 */
[----:B------:R-:W-:Y:S05]  /*3640*/  RET.REL.NODEC R10 `(_ZN2at6native18elementwise_kernelILi128ELi2EZNS0_22gpu_kernel_impl_nocastIZZZNS0_54_GLOBAL__N__7dbc7496_16_ComplexKernel_cu_b2145a98_310717polar_kernel_cudaERNS_14TensorIteratorEENKUlvE_clEvENKUlvE_clEvEUlddE_EEvRNS_18TensorIteratorBaseERKT_EUliE_EEviT1_) ;  /* 0xffffc9b00a007950 */ /* 0x000fea0003c3ffff */
.L_x_1618:
        /* <DEDUP_REMOVED lines=11> */
.L_x_4295:


//--------------------- .text._ZN2at6native27unrolled_elementwise_kernelIZZZNS0_54_GLOBAL__N__7dbc7496_16_ComplexKernel_cu_b2145a98_310717polar_kernel_cudaERNS_14TensorIteratorEENKUlvE_clEvENKUlvE_clEvEUlddE_St5arrayIPcLm3EELi4E23TrivialOffsetCalculatorILi2EjESB_ILi1EjENS0_6memory15LoadWithoutCastENSE_16StoreWithoutCastEEEviT_T0_T2_T3_T4_T5_ --------------------------
	.section	.text._ZN2at6native27unrolled_elementwise_kernelIZZZNS0_54_GLOBAL__N__7dbc7496_16_ComplexKernel_cu_b2145a98_310717polar_kernel_cudaERNS_14TensorIteratorEENKUlvE_clEvENKUlvE_clEvEUlddE_St5arrayIPcLm3EELi4E23TrivialOffsetCalculatorILi2EjESB_ILi1EjENS0_6memory15LoadWithoutCastENSE_16StoreWithoutCastEEEviT_T0_T2_T3_T4_T5_,"ax",@progbits
	.sectioninfo	@"SHI_REGISTERS=56"
	.align	128
        .global         _ZN2at6native27unrolled_elementwise_kernelIZZZNS0_54_GLOBAL__N__7dbc7496_16_ComplexKernel_cu_b2145a98_310717polar_kernel_cudaERNS_14TensorIteratorEENKUlvE_clEvENKUlvE_clEvEUlddE_St5arrayIPcLm3EELi4E23TrivialOffsetCalculatorILi2EjESB_ILi1EjENS0_6memory15LoadWithoutCastENSE_16StoreWithoutCastEEEviT_T0_T2_T3_T4_T5_
        .type           _ZN2at6native27unrolled_elementwise_kernelIZZZNS0_54_GLOBAL__N__7dbc7496_16_ComplexKernel_cu_b2145a98_310717polar_kernel_cudaERNS_14TensorIteratorEENKUlvE_clEvENKUlvE_clEvEUlddE_St5arrayIPcLm3EELi4E23TrivialOffsetCalculatorILi2EjESB_ILi1EjENS0_6memory15LoadWithoutCastENSE_16StoreWithoutCastEEEviT_T0_T2_T3_T4_T5_,@function
        .size           _ZN2at6native27unrolled_elementwise_kernelIZZZNS0_54_GLOBAL__N__7dbc7496_16_ComplexKernel_cu_b2145a98_310717polar_kernel_cudaERNS_14TensorIteratorEENKUlvE_clEvENKUlvE_clEvEUlddE_St5arrayIPcLm3EELi4E23TrivialOffsetCalculatorILi2EjESB_ILi1EjENS0_6memory15LoadWithoutCastENSE_16StoreWithoutCastEEEviT_T0_T2_T3_T4_T5_,(.L_x_4296 - _ZN2at6native27unrolled_elementwise_kernelIZZZNS0_54_GLOBAL__N__7dbc7496_16_ComplexKernel_cu_b2145a98_310717polar_kernel_cudaERNS_14TensorIteratorEENKUlvE_clEvENKUlvE_clEvEUlddE_St5arrayIPcLm3EELi4E23TrivialOffsetCalculatorILi2EjESB_ILi1EjENS0_6memory15LoadWithoutCastENSE_16StoreWithoutCastEEEviT_T0_T2_T3_T4_T5_)
        .other          _ZN2at6native27unrolled_elementwise_kernelIZZZNS0_54_GLOBAL__N__7dbc7496_16_ComplexKernel_cu_b2145a98_310717polar_kernel_cudaERNS_14TensorIteratorEENKUlvE_clEvENKUlvE_clEvEUlddE_St5arrayIPcLm3EELi4E23TrivialOffsetCalculatorILi2EjESB_ILi1EjENS0_6memory15LoadWithoutCastENSE_16StoreWithoutCastEEEviT_T0_T2_T3_T4_T5_,@"STO_CUDA_ENTRY STV_DEFAULT"
_ZN2at6native27unrolled_elementwise_kernelIZZZNS0_54_GLOBAL__N__7dbc7496_16_ComplexKernel_cu_b2145a98_310717polar_kernel_cudaERNS_14TensorIteratorEENKUlvE_clEvENKUlvE_clEvEUlddE_St5arrayIPcLm3EELi4E23TrivialOffsetCalculatorILi2EjESB_ILi1EjENS0_6memory15LoadWithoutCastENSE_16StoreWithoutCastEEEviT_T0_T2_T3_T4_T5_:
.text._ZN2at6native27unrolled_elementwise_kernelIZZZNS0_54_GLOBAL__N__7dbc7496_16_ComplexKernel_cu_b2145a98_310717polar_kernel_cudaERNS_14TensorIteratorEENKUlvE_clEvENKUlvE_clEvEUlddE_St5arrayIPcLm3EELi4E23TrivialOffsetCalculatorILi2EjESB_ILi1EjENS0_6memory15LoadWithoutCastENSE_16StoreWithoutCastEEEviT_T0_T2_T3_T4_T5_:
[----:B------:R-:W-:Y:S02]  /*0000*/  IMAD.MOV.U32 R1, RZ, RZ, c[0x0][0x28] ;  /* 0x00000a00ff017624 */ /* 0x000fe400078e00ff */
[----:B------:R-:W0:Y:S01]  /*0010*/  S2R R0, SR_CTAID.X ;  /* 0x0000000000007919 */ /* 0x000e220000002500 */
[----:B------:R-:W-:Y:S01]  /*0020*/  IMAD.MOV.U32 R5, RZ, RZ, -0x200 ;  /* 0xfffffe00ff057424 */ /* 0x000fe200078e00ff */
[----:B------:R-:W-:Y:S01]  /*0030*/  CS2R R16, SRZ ;  /* 0x0000000000107805 */ /* 0x000fe2000001ff00 */
[----:B------:R-:W-:Y:S01]  /*0040*/  CS2R R46, SRZ ;  /* 0x00000000002e7805 */ /* 0x000fe2000001ff00 */
[----:B------:R-:W1:Y:S01]  /*0050*/  S2R R3, SR_TID.X ;  /* 0x0000000000037919 */ /* 0x000e620000002100 */
[----:B------:R-:W-:Y:S01]  /*0060*/  CS2R R24, SRZ ;  /* 0x0000000000187805 */ /* 0x000fe2000001ff00 */
[----:B------:R-:W-:Y:S01]  /*0070*/  ULDC.64 UR6, c[0x0][0x118] ;  /* 0x0000460000067ab9 */ /* 0x000fe20000000a00 */
[----:B------:R-:W-:Y:S01]  /*0080*/  IADD3 R1, R1, -0x28, RZ ;  /* 0xffffffd801017810 */ /* 0x000fe20007ffe0ff */
[----:B0-----:R-:W-:-:S05]  /*0090*/  IMAD R2, R0, R5, c[0x0][0x160] ;  /* 0x0000580000027624 */ /* 0x001fca00078e0205 */
[----:B-1----:R-:W-:-:S13]  /*00a0*/  ISETP.GE.AND P2, PT, R3, R2, PT ;  /* 0x000000020300720c */ /* 0x002fda0003f46270 */
[----:B------:R-:W-:Y:S01]  /*00b0*/  @!P2 IMAD R8, R0, 0x200, R3 ;  /* 0x000002000008a824 */ /* 0x000fe200078e0203 */
[----:B------:R-:W-:Y:S01]  /*00c0*/  @!P2 IADD3 R3, R3, 0x80, RZ ;  /* 0x000000800303a810 */ /* 0x000fe20007ffe0ff */
[----:B------:R-:W-:-:S03]  /*00d0*/  @!P2 IMAD.MOV.U32 R9, RZ, RZ, 0x8 ;  /* 0x00000008ff09a424 */ /* 0x000fc600078e00ff */
[----:B------:R-:W-:Y:S01]  /*00e0*/  ISETP.GE.AND P0, PT, R3, R2, PT ;  /* 0x000000020300720c */ /* 0x000fe20003f06270 */
[----:B------:R-:W-:-:S04]  /*00f0*/  @!P2 IMAD.WIDE.U32 R4, R8, R9, c[0x0][0x170] ;  /* 0x00005c000804a625 */ /* 0x000fc800078e0009 */
[----:B------:R-:W-:Y:S01]  /*0100*/  @!P2 IMAD.WIDE.U32 R8, R8, R9, c[0x0][0x178] ;  /* 0x00005e000808a625 */ /* 0x000fe200078e0009 */
[----:B------:R0:W5:Y:S01]  /*0110*/  @!P2 LDG.E.64 R16, [R4.64] ;  /* 0x000000060410a981 */ /* 0x000162000c1e1b00 */
[----:B------:R-:W-:Y:S01]  /*0120*/  CS2R R26, SRZ ;  /* 0x00000000001a7805 */ /* 0x000fe2000001ff00 */
[----:B------:R-:W-:Y:S01]  /*0130*/  CS2R R34, SRZ ;  /* 0x0000000000227805 */ /* 0x000fe2000001ff00 */
[----:B------:R-:W-:Y:S01]  /*0140*/  CS2R R36, SRZ ;  /* 0x0000000000247805 */ /* 0x000fe2000001ff00 */
[----:B------:R1:W5:Y:S03]  /*0150*/  @!P2 LDG.E.64 R46, [R8.64] ;  /* 0x00000006082ea981 */ /* 0x000366000c1e1b00 */
[----:B------:R-:W-:Y:S01]  /*0160*/  @!P0 IMAD R20, R0, 0x200, R3 ;  /* 0x0000020000148824 */ /* 0x000fe200078e0203 */
[----:B------:R-:W-:Y:S01]  /*0170*/  @!P0 IADD3 R3, R3, 0x80, RZ ;  /* 0x0000008003038810 */ /* 0x000fe20007ffe0ff */
[----:B------:R-:W-:-:S03]  /*0180*/  @!P0 IMAD.MOV.U32 R21, RZ, RZ, 0x8 ;  /* 0x00000008ff158424 */ /* 0x000fc600078e00ff */
[----:B------:R-:W-:Y:S01]  /*0190*/  ISETP.GE.AND P3, PT, R3, R2, PT ;  /* 0x000000020300720c */ /* 0x000fe20003f66270 */
[----:B------:R-:W-:-:S12]  /*01a0*/  @!P0 IMAD.WIDE.U32 R10, R20, R21, c[0x0][0x170] ;  /* 0x00005c00140a8625 */ /* 0x000fd800078e0015 */
[----:B------:R-:W-:Y:S01]  /*01b0*/  @!P3 IMAD R12, R0, 0x200, R3 ;  /* 0x00000200000cb824 */ /* 0x000fe200078e0203 */
[----:B------:R-:W-:Y:S01]  /*01c0*/  @!P3 IADD3 R3, R3, 0x80, RZ ;  /* 0x000000800303b810 */ /* 0x000fe20007ffe0ff */
[----:B------:R-:W-:Y:S01]  /*01d0*/  @!P3 IMAD.MOV.U32 R13, RZ, RZ, 0x8 ;  /* 0x00000008ff0db424 */ /* 0x000fe200078e00ff */
[----:B------:R2:W5:Y:S02]  /*01e0*/  @!P0 LDG.E.64 R24, [R10.64] ;  /* 0x000000060a188981 */ /* 0x000564000c1e1b00 */
[----:B------:R-:W-:Y:S01]  /*01f0*/  ISETP.GE.AND P1, PT, R3, R2, PT ;  /* 0x000000020300720c */ /* 0x000fe20003f26270 */
[----:B------:R-:W-:Y:S01]  /*0200*/  CS2R R6, SRZ ;  /* 0x0000000000067805 */ /* 0x000fe2000001ff00 */
[----:B------:R-:W-:Y:S01]  /*0210*/  CS2R R32, SRZ ;  /* 0x0000000000207805 */ /* 0x000fe2000001ff00 */
[----:B------:R-:W-:-:S04]  /*0220*/  @!P0 IMAD.WIDE.U32 R20, R20, R21, c[0x0][0x178] ;  /* 0x00005e0014148625 */ /* 0x000fc800078e0015 */
[CC--:B------:R-:W-:Y:S01]  /*0230*/  @!P3 IMAD.WIDE.U32 R22, R12.reuse, R13.reuse, c[0x0][0x170] ;  /* 0x00005c000c16b625 */ /* 0x0c0fe200078e000d */
[----:B------:R3:W5:Y:S03]  /*0240*/  @!P0 LDG.E.64 R26, [R20.64] ;  /* 0x00000006141a8981 */ /* 0x000766000c1e1b00 */
[----:B--2---:R-:W-:Y:S01]  /*0250*/  @!P3 IMAD.WIDE.U32 R10, R12, R13, c[0x0][0x178] ;  /* 0x00005e000c0ab625 */ /* 0x004fe200078e000d */
[----:B------:R3:W5:Y:S03]  /*0260*/  @!P3 LDG.E.64 R34, [R22.64] ;  /* 0x000000061622b981 */ /* 0x000766000c1e1b00 */
[----:B------:R-:W-:Y:S01]  /*0270*/  @!P1 IMAD R3, R0, 0x200, R3 ;  /* 0x0000020000039824 */ /* 0x000fe200078e0203 */
[----:B------:R3:W5:Y:S01]  /*0280*/  @!P3 LDG.E.64 R36, [R10.64] ;  /* 0x000000060a24b981 */ /* 0x000762000c1e1b00 */
[----:B------:R-:W-:-:S04]  /*0290*/  @!P1 IMAD.MOV.U32 R14, RZ, RZ, 0x8 ;  /* 0x00000008ff0e9424 */ /* 0x000fc800078e00ff */
[----:B0-----:R-:W-:-:S04]  /*02a0*/  @!P1 IMAD.WIDE.U32 R4, R3, R14, c[0x0][0x170] ;  /* 0x00005c0003049625 */ /* 0x001fc800078e000e */
[----:B-1----:R-:W-:Y:S01]  /*02b0*/  @!P1 IMAD.WIDE.U32 R8, R3, R14, c[0x0][0x178] ;  /* 0x00005e0003089625 */ /* 0x002fe200078e000e */
[----:B------:R3:W5:Y:S04]  /*02c0*/  @!P1 LDG.E.64 R6, [R4.64] ;  /* 0x0000000604069981 */ /* 0x000768000c1e1b00 */
[----:B------:R3:W5:Y:S01]  /*02d0*/  @!P1 LDG.E.64 R32, [R8.64] ;  /* 0x0000000608209981 */ /* 0x000762000c1e1b00 */
[----:B------:R-:W-:Y:S01]  /*02e0*/  BSSY B1, `(.L_x_1619) ;  /* 0x000005b000017945 */ /* 0x000fe20003800000 */
[----:B------:R-:W-:Y:S01]  /*02f0*/  CS2R R18, SRZ ;  /* 0x0000000000127805 */ /* 0x000fe2000001ff00 */
[----:B------:R-:W-:Y:S01]  /*0300*/  CS2R R14, SRZ ;  /* 0x00000000000e7805 */ /* 0x000fe2000001ff00 */
[----:B------:R-:W-:Y:S01]  /*0310*/  CS2R R12, SRZ ;  /* 0x00000000000c7805 */ /* 0x000fe2000001ff00 */
[----:B------:R-:W-:Y:S05]  /*0320*/  @P2 BRA `(.L_x_1620) ;  /* 0x0000056000002947 */ /* 0x000fea0003800000 */
[----:B-----5:R-:W0:Y:S01]  /*0330*/  DSETP.NEU.AND P2, PT, |R46|, +INF , PT ;  /* 0x7ff000002e00742a */ /* 0x020e220003f4d200 */
[----:B------:R-:W-:-:S13]  /*0340*/  BSSY B2, `(.L_x_1621) ;  /* 0x0000012000027945 */ /* 0x000fda0003800000 */
[----:B0-----:R-:W-:Y:S05]  /*0350*/  @!P2 BRA `(.L_x_1622) ;  /* 0x000000e00000a947 */ /* 0x001fea0003800000 */
[----:B---3--:R-:W0:-:S04]  /*0360*/  DMUL R4, R46, c[0x2][0x0] ;  /* 0x008000002e047a28 */ /* 0x008e080000000000 */
[----:B------:R-:W-:-:S06]  /*0370*/  DSETP.GE.AND P0, PT, |R46|, 2.14748364800000000000e+09, PT ;  /* 0x41e000002e00742a */ /* 0x000fcc0003f06200 */
[----:B0-----:R-:W0:Y:S08]  /*0380*/  F2I.F64 R4, R4 ;  /* 0x0000000400047311 */ /* 0x001e300000301100 */
[----:B0-----:R-:W0:Y:S02]  /*0390*/  I2F.F64 R40, R4 ;  /* 0x0000000400287312 */ /* 0x001e240000201c00 */
[----:B0-----:R-:W0:-:S06]  /*03a0*/  DFMA R8, -R40, c[0x2][0x8], R46 ;  /* 0x0080020028087a2b */ /* 0x001e0c000000012e */
[----:B0-----:R-:W0:-:S06]  /*03b0*/  DFMA R8, -R40, c[0x2][0x10], R8 ;  /* 0x0080040028087a2b */ /* 0x001e0c0000000108 */
[----:B0-----:R0:W1:Y:S01]  /*03c0*/  DFMA R40, -R40, c[0x2][0x18], R8 ;  /* 0x0080060028287a2b */ /* 0x0010620000000108 */
[----:B------:R-:W-:Y:S05]  /*03d0*/  @!P0 BRA `(.L_x_1623) ;  /* 0x0000008000008947 */ /* 0x000fea0003800000 */
[----:B-1----:R-:W-:Y:S01]  /*03e0*/  IMAD.MOV.U32 R40, RZ, RZ, R46 ;  /* 0x000000ffff287224 */ /* 0x002fe200078e002e */
[----:B------:R-:W-:Y:S01]  /*03f0*/  MOV R30, 0x420 ;  /* 0x00000420001e7802 */ /* 0x000fe20000000f00 */
[----:B------:R-:W-:-:S03]  /*0400*/  IMAD.MOV.U32 R39, RZ, RZ, R47 ;  /* 0x000000ffff277224 */ /* 0x000fc600078e002f */
[----:B0-----:R-:W-:Y:S05]  /*0410*/  CALL.REL.NOINC `($_ZN2at6native27unrolled_elementwise_kernelIZZZNS0_54_GLOBAL__N__7dbc7496_16_ComplexKernel_cu_b2145a98_310717polar_kernel_cudaERNS_14TensorIteratorEENKUlvE_clEvENKUlvE_clEvEUlddE_St5arrayIPcLm3EELi4E23TrivialOffsetCalculatorILi2EjESB_ILi1EjENS0_6memory15LoadWithoutCastENSE_16StoreWithoutCastEEEviT_T0_T2_T3_T4_T5_$__internal_trig_reduction_slowpathd) ;  /* 0x000017f000007944 */ /* 0x001fea0003c00000 */
[----:B------:R-:W-:Y:S01]  /*0420*/  IMAD.MOV.U32 R4, RZ, RZ, R8 ;  /* 0x000000ffff047224 */ /* 0x000fe200078e0008 */
[----:B------:R-:W-:Y:S05]  /*0430*/  BRA `(.L_x_1623) ;  /* 0x0000002000007947 */ /* 0x000fea0003800000 */
.L_x_1622:
[----:B------:R0:W1:Y:S01]  /*0440*/  DMUL R40, RZ, R46 ;  /* 0x0000002eff287228 */ /* 0x0000620000000000 */
[----:B---3--:R-:W-:-:S05]  /*0450*/  IMAD.MOV.U32 R4, RZ, RZ, RZ ;  /* 0x000000ffff047224 */ /* 0x008fca00078e00ff */
.L_x_1623:
[----:B------:R-:W-:Y:S05]  /*0460*/  BSYNC B2 ;  /* 0x0000000000027941 */ /* 0x000fea0003800000 */
.L_x_1621:
        /* <DEDUP_REMOVED lines=33> */
[----:B--2---:R-:W-:Y:S01]  /*0680*/  IMAD.MOV.U32 R40, RZ, RZ, R46 ;  /* 0x000000ffff287224 */ /* 0x004fe200078e002e */
[----:B------:R-:W-:Y:S01]  /*0690*/  MOV R30, 0x6c0 ;  /* 0x000006c0001e7802 */ /* 0x000fe20000000f00 */
[----:B------:R-:W-:-:S03]  /*06a0*/  IMAD.MOV.U32 R39, RZ, RZ, R47 ;  /* 0x000000ffff277224 */ /* 0x000fc600078e002f */
[----:B01----:R-:W-:Y:S05]  /*06b0*/  CALL.REL.NOINC `($_ZN2at6native27unrolled_elementwise_kernelIZZZNS0_54_GLOBAL__N__7dbc7496_16_ComplexKernel_cu_b2145a98_310717polar_kernel_cudaERNS_14TensorIteratorEENKUlvE_clEvENKUlvE_clEvEUlddE_St5arrayIPcLm3EELi4E23TrivialOffsetCalculatorILi2EjESB_ILi1EjENS0_6memory15LoadWithoutCastENSE_16StoreWithoutCastEEEviT_T0_T2_T3_T4_T5_$__internal_trig_reduction_slowpathd) ;  /* 0x0000155000007944 */ /* 0x003fea0003c00000 */
[----:B------:R-:W-:Y:S01]  /*06c0*/  IMAD.MOV.U32 R3, RZ, RZ, R8 ;  /* 0x000000ffff037224 */ /* 0x000fe200078e0008 */
[----:B------:R-:W-:Y:S05]  /*06d0*/  BRA `(.L_x_1626) ;  /* 0x0000002000007947 */ /* 0x000fea0003800000 */
.L_x_1625:
[----:B------:R1:W2:Y:S01]  /*06e0*/  DMUL R40, RZ, R46 ;  /* 0x0000002eff287228 */ /* 0x0002a20000000000 */
[----:B------:R-:W-:-:S05]  /*06f0*/  IMAD.MOV.U32 R3, RZ, RZ, RZ ;  /* 0x000000ffff037224 */ /* 0x000fca00078e00ff */
.L_x_1626:
[----:B------:R-:W-:Y:S05]  /*0700*/  BSYNC B2 ;  /* 0x0000000000027941 */ /* 0x000fea0003800000 */
.L_x_1624:
        /* <DEDUP_REMOVED lines=15> */
[----:B----4-:R-:W1:-:S04]  /*0800*/  DFMA R8, R4, R8, R12 ;  /* 0x000000080408722b */ /* 0x010e48000000000c */
[----:B0-----:R-:W-:-:S04]  /*0810*/  DMUL R12, R48, R16 ;  /* 0x00000010300c7228 */ /* 0x001fc80000000000 */
[----:B-1----:R-:W5:-:S06]  /*0820*/  DFMA R8, R4, R8, R14 ;  /* 0x000000080408722b */ /* 0x002f4c000000000e */
[----:B-----5:R-:W0:-:S06]  /*0830*/  DFMA R8, R4, R8, R20 ;  /* 0x000000080408722b */ /* 0x020e0c0000000014 */
[----:B0-----:R-:W0:-:S06]  /*0840*/  DFMA R8, R4, R8, R22 ;  /* 0x000000080408722b */ /* 0x001e0c0000000016 */
[----:B0-----:R-:W-:-:S04]  /*0850*/  DFMA R14, R8, R40, R40 ;  /* 0x00000028080e722b */ /* 0x001fc80000000028 */
[----:B------:R-:W0:-:S06]  /*0860*/  @P0 DFMA R14, R4, R8, 1 ;  /* 0x3ff00000040e042b */ /* 0x000e0c0000000008 */
[----:B0-----:R-:W0:-:S06]  /*0870*/  @P1 DFMA R14, R14, -1, RZ ;  /* 0xbff000000e0e182b */ /* 0x001e0c00000000ff */
[----:B0-----:R0:W1:-:S06]  /*0880*/  DMUL R14, R14, R16 ;  /* 0x000000100e0e7228 */ /* 0x00104c0000000000 */
.L_x_1620:
[----:B------:R-:W-:Y:S05]  /*0890*/  BSYNC B1 ;  /* 0x0000000000017941 */ /* 0x000fea0003800000 */
.L_x_1619:
[----:B------:R-:W2:Y:S01]  /*08a0*/  S2R R3, SR_TID.X ;  /* 0x0000000000037919 */ /* 0x000ea20000002100 */
[----:B------:R-:W-:Y:S01]  /*08b0*/  BSSY B1, `(.L_x_1627) ;  /* 0x000005a000017945 */ /* 0x000fe20003800000 */
[----:B0----5:R-:W-:Y:S01]  /*08c0*/  CS2R R16, SRZ ;  /* 0x0000000000107805 */ /* 0x021fe2000001ff00 */
[----:B--23--:R-:W-:-:S04]  /*08d0*/  IADD3 R5, R3, 0x80, RZ ;  /* 0x0000008003057810 */ /* 0x00cfc80007ffe0ff */
[----:B------:R-:W-:-:S13]  /*08e0*/  ISETP.GE.AND P0, PT, R5, R2, PT ;  /* 0x000000020500720c */ /* 0x000fda0003f06270 */
[----:B------:R-:W-:Y:S05]  /*08f0*/  @P0 BRA `(.L_x_1628) ;  /* 0x0000055000000947 */ /* 0x000fea0003800000 */
[----:B------:R-:W0:Y:S01]  /*0900*/  DSETP.NEU.AND P2, PT, |R26|, +INF , PT ;  /* 0x7ff000001a00742a */ /* 0x000e220003f4d200 */
[----:B------:R-:W-:-:S13]  /*0910*/  BSSY B2, `(.L_x_1629) ;  /* 0x0000011000027945 */ /* 0x000fda0003800000 */
[----:B0-----:R-:W-:Y:S05]  /*0920*/  @!P2 BRA `(.L_x_1630) ;  /* 0x000000d00000a947 */ /* 0x001fea0003800000 */
[----:B------:R-:W0:-:S04]  /*0930*/  DMUL R8, R26, c[0x2][0x0] ;  /* 0x008000001a087a28 */ /* 0x000e080000000000 */
[----:B------:R-:W-:-:S06]  /*0940*/  DSETP.GE.AND P0, PT, |R26|, 2.14748364800000000000e+09, PT ;  /* 0x41e000001a00742a */ /* 0x000fcc0003f06200 */
[----:B0-----:R-:W0:Y:S08]  /*0950*/  F2I.F64 R8, R8 ;  /* 0x0000000800087311 */ /* 0x001e300000301100 */
[----:B0-----:R-:W0:Y:S02]  /*0960*/  I2F.F64 R40, R8 ;  /* 0x0000000800287312 */ /* 0x001e240000201c00 */
[----:B0-----:R-:W0:-:S06]  /*0970*/  DFMA R10, -R40, c[0x2][0x8], R26 ;  /* 0x00800200280a7a2b */ /* 0x001e0c000000011a */
[----:B0-----:R-:W0:-:S06]  /*0980*/  DFMA R10, -R40, c[0x2][0x10], R10 ;  /* 0x00800400280a7a2b */ /* 0x001e0c000000010a */
[----:B0-----:R0:W2:Y:S01]  /*0990*/  DFMA R40, -R40, c[0x2][0x18], R10 ;  /* 0x0080060028287a2b */ /* 0x0010a2000000010a */
[----:B------:R-:W-:Y:S05]  /*09a0*/  @!P0 BRA `(.L_x_1631) ;  /* 0x0000007000008947 */ /* 0x000fea0003800000 */
[----:B--2---:R-:W-:Y:S01]  /*09b0*/  IMAD.MOV.U32 R40, RZ, RZ, R26 ;  /* 0x000000ffff287224 */ /* 0x004fe200078e001a */
[----:B------:R-:W-:Y:S01]  /*09c0*/  MOV R30, 0x9f0 ;  /* 0x000009f0001e7802 */ /* 0x000fe20000000f00 */
[----:B------:R-:W-:-:S03]  /*09d0*/  IMAD.MOV.U32 R39, RZ, RZ, R27 ;  /* 0x000000ffff277224 */ /* 0x000fc600078e001b */
[----:B01----:R-:W-:Y:S05]  /*09e0*/  CALL.REL.NOINC `($_ZN2at6native27unrolled_elementwise_kernelIZZZNS0_54_GLOBAL__N__7dbc7496_16_ComplexKernel_cu_b2145a98_310717polar_kernel_cudaERNS_14TensorIteratorEENKUlvE_clEvENKUlvE_clEvEUlddE_St5arrayIPcLm3EELi4E23TrivialOffsetCalculatorILi2EjESB_ILi1EjENS0_6memory15LoadWithoutCastENSE_16StoreWithoutCastEEEviT_T0_T2_T3_T4_T5_$__internal_trig_reduction_slowpathd) ;  /* 0x0000122000007944 */ /* 0x003fea0003c00000 */
[----:B------:R-:W-:Y:S05]  /*09f0*/  BRA `(.L_x_1631) ;  /* 0x0000002000007947 */ /* 0x000fea0003800000 */
.L_x_1630:
[----:B------:R0:W2:Y:S01]  /*0a00*/  DMUL R40, RZ, R26 ;  /* 0x0000001aff287228 */ /* 0x0000a20000000000 */
[----:B------:R-:W-:-:S05]  /*0a10*/  IMAD.MOV.U32 R8, RZ, RZ, RZ ;  /* 0x000000ffff087224 */ /* 0x000fca00078e00ff */
.L_x_1631:
[----:B------:R-:W-:Y:S05]  /*0a20*/  BSYNC B2 ;  /* 0x0000000000027941 */ /* 0x000fea0003800000 */
.L_x_1629:
        /* <DEDUP_REMOVED lines=33> */
[----:B---3--:R-:W-:Y:S01]  /*0c40*/  IMAD.MOV.U32 R40, RZ, RZ, R26 ;  /* 0x000000ffff287224 */ /* 0x008fe200078e001a */
[----:B------:R-:W-:Y:S01]  /*0c50*/  MOV R30, 0xc80 ;  /* 0x00000c80001e7802 */ /* 0x000fe20000000f00 */
[----:B------:R-:W-:-:S03]  /*0c60*/  IMAD.MOV.U32 R39, RZ, RZ, R27 ;  /* 0x000000ffff277224 */ /* 0x000fc600078e001b */
[----:B012---:R-:W-:Y:S05]  /*0c70*/  CALL.REL.NOINC `($_ZN2at6native27unrolled_elementwise_kernelIZZZNS0_54_GLOBAL__N__7dbc7496_16_ComplexKernel_cu_b2145a98_310717polar_kernel_cudaERNS_14TensorIteratorEENKUlvE_clEvENKUlvE_clEvEUlddE_St5arrayIPcLm3EELi4E23TrivialOffsetCalculatorILi2EjESB_ILi1EjENS0_6memory15LoadWithoutCastENSE_16StoreWithoutCastEEEviT_T0_T2_T3_T4_T5_$__internal_trig_reduction_slowpathd) ;  /* 0x00000f9000007944 */ /* 0x007fea0003c00000 */
[----:B------:R-:W-:Y:S01]  /*0c80*/  IMAD.MOV.U32 R4, RZ, RZ, R8 ;  /* 0x000000ffff047224 */ /* 0x000fe200078e0008 */
[----:B------:R-:W-:Y:S05]  /*0c90*/  BRA `(.L_x_1634) ;  /* 0x0000002000007947 */ /* 0x000fea0003800000 */
.L_x_1633:
[----:B------:R2:W3:Y:S01]  /*0ca0*/  DMUL R40, RZ, R26 ;  /* 0x0000001aff287228 */ /* 0x0004e20000000000 */
[----:B------:R-:W-:-:S05]  /*0cb0*/  IMAD.MOV.U32 R4, RZ, RZ, RZ ;  /* 0x000000ffff047224 */ /* 0x000fca00078e00ff */
.L_x_1634:
[----:B------:R-:W-:Y:S05]  /*0cc0*/  BSYNC B2 ;  /* 0x0000000000027941 */ /* 0x000fea0003800000 */
.L_x_1632:
        /* <DEDUP_REMOVED lines=15> */
[----:B----4-:R-:W2:-:S04]  /*0dc0*/  DFMA R8, R26, R8, R16 ;  /* 0x000000081a08722b */ /* 0x010e880000000010 */
[----:B0-----:R-:W-:-:S04]  /*0dd0*/  DMUL R16, R46, R24 ;  /* 0x000000182e107228 */ /* 0x001fc80000000000 */
[----:B--2---:R-:W5:-:S06]  /*0de0*/  DFMA R8, R26, R8, R18 ;  /* 0x000000081a08722b */ /* 0x004f4c0000000012 */
[----:B-----5:R-:W0:-:S06]  /*0df0*/  DFMA R8, R26, R8, R20 ;  /* 0x000000081a08722b */ /* 0x020e0c0000000014 */
[----:B0-----:R-:W0:-:S06]  /*0e00*/  DFMA R8, R26, R8, R22 ;  /* 0x000000081a08722b */ /* 0x001e0c0000000016 */
[----:B0-----:R-:W-:-:S04]  /*0e10*/  DFMA R18, R8, R40, R40 ;  /* 0x000000280812722b */ /* 0x001fc80000000028 */
[----:B------:R-:W0:-:S06]  /*0e20*/  @P0 DFMA R18, R26, R8, 1 ;  /* 0x3ff000001a12042b */ /* 0x000e0c0000000008 */
[----:B0-----:R-:W0:-:S06]  /*0e30*/  @P1 DFMA R18, R18, -1, RZ ;  /* 0xbff000001212182b */ /* 0x001e0c00000000ff */
[----:B0-----:R0:W2:-:S06]  /*0e40*/  DMUL R18, R18, R24 ;  /* 0x0000001812127228 */ /* 0x00108c0000000000 */
.L_x_1628:
[----:B------:R-:W-:Y:S05]  /*0e50*/  BSYNC B1 ;  /* 0x0000000000017941 */ /* 0x000fea0003800000 */
.L_x_1627:
[----:B------:R-:W-:Y:S01]  /*0e60*/  IADD3 R9, R3, 0x100, RZ ;  /* 0x0000010003097810 */ /* 0x000fe20007ffe0ff */
[----:B------:R-:W-:Y:S01]  /*0e70*/  BSSY B1, `(.L_x_1635) ;  /* 0x000005a000017945 */ /* 0x000fe20003800000 */
[----:B------:R-:W-:Y:S01]  /*0e80*/  CS2R R10, SRZ ;  /* 0x00000000000a7805 */ /* 0x000fe2000001ff00 */
[----:B------:R-:W-:Y:S01]  /*0e90*/  CS2R R22, SRZ ;  /* 0x0000000000167805 */ /* 0x000fe2000001ff00 */
[----:B------:R-:W-:Y:S01]  /*0ea0*/  ISETP.GE.AND P0, PT, R9, R2, PT ;  /* 0x000000020900720c */ /* 0x000fe20003f06270 */
[----:B------:R-:W-:-:S12]  /*0eb0*/  CS2R R20, SRZ ;  /* 0x0000000000147805 */ /* 0x000fd8000001ff00 */
[----:B------:R-:W-:Y:S05]  /*0ec0*/  @P0 BRA `(.L_x_1636) ;  /* 0x0000054000000947 */ /* 0x000fea0003800000 */
[----:B------:R-:W3:Y:S01]  /*0ed0*/  DSETP.NEU.AND P2, PT, |R36|, +INF , PT ;  /* 0x7ff000002400742a */ /* 0x000ee20003f4d200 */
[----:B------:R-:W-:-:S13]  /*0ee0*/  BSSY B2, `(.L_x_1637) ;  /* 0x0000011000027945 */ /* 0x000fda0003800000 */
[----:B---3--:R-:W-:Y:S05]  /*0ef0*/  @!P2 BRA `(.L_x_1638) ;  /* 0x000000d00000a947 */ /* 0x008fea0003800000 */
[----:B------:R-:W3:-:S04]  /*0f00*/  DMUL R8, R36, c[0x2][0x0] ;  /* 0x0080000024087a28 */ /* 0x000ec80000000000 */
[----:B------:R-:W-:-:S06]  /*0f10*/  DSETP.GE.AND P0, PT, |R36|, 2.14748364800000000000e+09, PT ;  /* 0x41e000002400742a */ /* 0x000fcc0003f06200 */
[----:B---3--:R-:W3:Y:S08]  /*0f20*/  F2I.F64 R8, R8 ;  /* 0x0000000800087311 */ /* 0x008ef00000301100 */
[----:B---3--:R-:W3:Y:S02]  /*0f30*/  I2F.F64 R40, R8 ;  /* 0x0000000800287312 */ /* 0x008ee40000201c00 */
[----:B---3--:R-:W3:-:S06]  /*0f40*/  DFMA R20, -R40, c[0x2][0x8], R36 ;  /* 0x0080020028147a2b */ /* 0x008ecc0000000124 */
[----:B---3--:R-:W3:-:S06]  /*0f50*/  DFMA R20, -R40, c[0x2][0x10], R20 ;  /* 0x0080040028147a2b */ /* 0x008ecc0000000114 */
[----:B---3--:R3:W4:Y:S01]  /*0f60*/  DFMA R40, -R40, c[0x2][0x18], R20 ;  /* 0x0080060028287a2b */ /* 0x0087220000000114 */
[----:B------:R-:W-:Y:S05]  /*0f70*/  @!P0 BRA `(.L_x_1639) ;  /* 0x0000007000008947 */ /* 0x000fea0003800000 */
[----:B----4-:R-:W-:Y:S01]  /*0f80*/  IMAD.MOV.U32 R40, RZ, RZ, R36 ;  /* 0x000000ffff287224 */ /* 0x010fe200078e0024 */
[----:B------:R-:W-:Y:S01]  /*0f90*/  MOV R30, 0xfc0 ;  /* 0x00000fc0001e7802 */ /* 0x000fe20000000f00 */
[----:B------:R-:W-:-:S03]  /*0fa0*/  IMAD.MOV.U32 R39, RZ, RZ, R37 ;  /* 0x000000ffff277224 */ /* 0x000fc600078e0025 */
[----:B0123--:R-:W-:Y:S05]  /*0fb0*/  CALL.REL.NOINC `($_ZN2at6native27unrolled_elementwise_kernelIZZZNS0_54_GLOBAL__N__7dbc7496_16_ComplexKernel_cu_b2145a98_310717polar_kernel_cudaERNS_14TensorIteratorEENKUlvE_clEvENKUlvE_clEvEUlddE_St5arrayIPcLm3EELi4E23TrivialOffsetCalculatorILi2EjESB_ILi1EjENS0_6memory15LoadWithoutCastENSE_16StoreWithoutCastEEEviT_T0_T2_T3_T4_T5_$__internal_trig_reduction_slowpathd) ;  /* 0x00000c5000007944 */ /* 0x00ffea0003c00000 */
[----:B------:R-:W-:Y:S05]  /*0fc0*/  BRA `(.L_x_1639) ;  /* 0x0000002000007947 */ /* 0x000fea0003800000 */
.L_x_1638:
[----:B------:R3:W4:Y:S01]  /*0fd0*/  DMUL R40, RZ, R36 ;  /* 0x00000024ff287228 */ /* 0x0007220000000000 */
[----:B------:R-:W-:-:S05]  /*0fe0*/  IMAD.MOV.U32 R8, RZ, RZ, RZ ;  /* 0x000000ffff087224 */ /* 0x000fca00078e00ff */
.L_x_1639:
[----:B------:R-:W-:Y:S05]  /*0ff0*/  BSYNC B2 ;  /* 0x0000000000027941 */ /* 0x000fea0003800000 */
.L_x_1637:
[----:B------:R-:W-:Y:S01]  /*1000*/  IADD3 R8, R8, 0x1, RZ ;  /* 0x0000000108087810 */ /* 0x000fe20007ffe0ff */
[----:B------:R-:W-:-:S04]  /*1010*/  IMAD.MOV.U32 R43, RZ, RZ, 0x8 ;  /* 0x00000008ff2b7424 */ /* 0x000fc800078e00ff */
[----:B------:R-:W-:-:S05]  /*1020*/  IMAD.SHL.U32 R4, R8, 0x8, RZ ;  /* 0x0000000808047824 */ /* 0x000fca00078e00ff */
[----:B------:R-:W-:-:S05]  /*1030*/  LOP3.LUT R4, R4, 0x8, RZ, 0xc0, !PT ;  /* 0x0000000804047812 */ /* 0x000fca00078ec0ff */
[----:B------:R-:W-:-:S05]  /*1040*/  IMAD.WIDE.U32 R42, R4, R43, c[0x4][0x128] ;  /* 0x01004a00042a7625 */ /* 0x000fca00078e002b */
[----:B---3--:R-:W3:Y:S04]  /*1050*/  LDG.E.128.CONSTANT R20, [R42.64] ;  /* 0x000000062a147981 */ /* 0x008ee8000c1e9d00 */
[----:B0-----:R-:W5:Y:S04]  /*1060*/  LDG.E.128.CONSTANT R24, [R42.64+0x10] ;  /* 0x000010062a187981 */ /* 0x001f68000c1e9d00 */
[----:B----4-:R-:W4:Y:S01]  /*1070*/  LDG.E.128.CONSTANT R28, [R42.64+0x20] ;  /* 0x000020062a1c7981 */ /* 0x010f22000c1e9d00 */
[----:B------:R-:W-:Y:S01]  /*1080*/  R2P PR, R8, 0x3 ;  /* 0x0000000308007804 */ /* 0x000fe20000000000 */
[----:B------:R-:W-:Y:S01]  /*1090*/  IMAD.MOV.U32 R38, RZ, RZ, 0x79785eba ;  /* 0x79785ebaff267424 */ /* 0x000fe200078e00ff */
[----:B------:R-:W3:Y:S01]  /*10a0*/  DMUL R8, R40, R40 ;  /* 0x0000002828087228 */ /* 0x000ee20000000000 */
[----:B------:R-:W-:Y:S01]  /*10b0*/  IMAD.MOV.U32 R4, RZ, RZ, 0x3de5db65 ;  /* 0x3de5db65ff047424 */ /* 0x000fe200078e00ff */
[----:B------:R-:W-:Y:S02]  /*10c0*/  BSSY B2, `(.L_x_1640) ;  /* 0x000001c000027945 */ /* 0x000fe40003800000 */
[----:B------:R-:W-:-:S02]  /*10d0*/  FSEL R38, -R38, 4.2945490664224492434e-19, !P0 ;  /* 0x20fd816426267808 */ /* 0x000fc40004000100 */
[----:B------:R-:W-:-:S06]  /*10e0*/  FSEL R39, R4, -0.082518599927425384521, !P0 ;  /* 0xbda8ff8304277808 */ /* 0x000fcc0004000000 */
[----:B---3--:R-:W0:-:S06]  /*10f0*/  DFMA R20, R8, R38, R20 ;  /* 0x000000260814722b */ /* 0x008e0c0000000014 */
[----:B0-----:R-:W5:-:S06]  /*1100*/  DFMA R20, R8, R20, R22 ;  /* 0x000000140814722b */ /* 0x001f4c0000000016 */
[----:B-----5:R-:W0:-:S06]  /*1110*/  DFMA R20, R8, R20, R24 ;  /* 0x000000140814722b */ /* 0x020e0c0000000018 */
[----:B0-----:R-:W4:-:S06]  /*1120*/  DFMA R20, R8, R20, R26 ;  /* 0x000000140814722b */ /* 0x001f0c000000001a */
[----:B----4-:R-:W0:-:S06]  /*1130*/  DFMA R20, R8, R20, R28 ;  /* 0x000000140814722b */ /* 0x010e0c000000001c */
[----:B0-----:R-:W0:-:S06]  /*1140*/  DFMA R20, R8, R20, R30 ;  /* 0x000000140814722b */ /* 0x001e0c000000001e */
[----:B0-----:R-:W-:-:S04]  /*1150*/  DFMA R46, R20, R40, R40 ;  /* 0x00000028142e722b */ /* 0x001fc80000000028 */
[----:B------:R-:W0:-:S06]  /*1160*/  @P0 DFMA R46, R8, R20, 1 ;  /* 0x3ff00000082e042b */ /* 0x000e0c0000000014 */
[----:B0-----:R-:W0:Y:S01]  /*1170*/  @P1 DFMA R46, R46, -1, RZ ;  /* 0xbff000002e2e182b */ /* 0x001e2200000000ff */
[----:B------:R-:W-:Y:S05]  /*1180*/  @!P2 BRA `(.L_x_1641) ;  /* 0x000000d00000a947 */ /* 0x000fea0003800000 */
        /* <DEDUP_REMOVED lines=13> */
.L_x_1641:
[----:B------:R3:W4:Y:S01]  /*1260*/  DMUL R40, RZ, R36 ;  /* 0x00000024ff287228 */ /* 0x0007220000000000 */
[----:B------:R-:W-:-:S05]  /*1270*/  IMAD.MOV.U32 R8, RZ, RZ, RZ ;  /* 0x000000ffff087224 */ /* 0x000fca00078e00ff */
.L_x_1642:
[----:B------:R-:W-:Y:S05]  /*1280*/  BSYNC B2 ;  /* 0x0000000000027941 */ /* 0x000fea0003800000 */
.L_x_1640:
[----:B------:R-:W-:Y:S02]  /*1290*/  IMAD.SHL.U32 R4, R8, 0x8, RZ ;  /* 0x0000000808047824 */ /* 0x000fe400078e00ff */
[----:B------:R-:W-:-:S03]  /*12a0*/  IMAD.MOV.U32 R39, RZ, RZ, 0x8 ;  /* 0x00000008ff277424 */ /* 0x000fc600078e00ff */
[----:B------:R-:W-:-:S05]  /*12b0*/  LOP3.LUT R4, R4, 0x8, RZ, 0xc0, !PT ;  /* 0x0000000804047812 */ /* 0x000fca00078ec0ff */
[----:B------:R-:W-:-:S05]  /*12c0*/  IMAD.WIDE.U32 R38, R4, R39, c[0x4][0x128] ;  /* 0x01004a0004267625 */ /* 0x000fca00078e0027 */
[----:B---3--:R-:W3:Y:S04]  /*12d0*/  LDG.E.128.CONSTANT R20, [R38.64] ;  /* 0x0000000626147981 */ /* 0x008ee8000c1e9d00 */
[----:B------:R-:W5:Y:S04]  /*12e0*/  LDG.E.128.CONSTANT R24, [R38.64+0x10] ;  /* 0x0000100626187981 */ /* 0x000f68000c1e9d00 */
[----:B----4-:R-:W4:Y:S01]  /*12f0*/  LDG.E.128.CONSTANT R28, [R38.64+0x20] ;  /* 0x00002006261c7981 */ /* 0x010f22000c1e9d00 */
[----:B------:R-:W-:Y:S01]  /*1300*/  R2P PR, R8, 0x3 ;  /* 0x0000000308007804 */ /* 0x000fe20000000000 */
[----:B------:R-:W-:Y:S01]  /*1310*/  IMAD.MOV.U32 R36, RZ, RZ, 0x79785eba ;  /* 0x79785ebaff247424 */ /* 0x000fe200078e00ff */
[----:B------:R-:W3:Y:S01]  /*1320*/  DMUL R8, R40, R40 ;  /* 0x0000002828087228 */ /* 0x000ee20000000000 */
[----:B------:R-:W-:-:S03]  /*1330*/  IMAD.MOV.U32 R4, RZ, RZ, 0x3de5db65 ;  /* 0x3de5db65ff047424 */ /* 0x000fc600078e00ff */
[----:B------:R-:W-:Y:S02]  /*1340*/  FSEL R36, -R36, 4.2945490664224492434e-19, !P0 ;  /* 0x20fd816424247808 */ /* 0x000fe40004000100 */
[----:B------:R-:W-:-:S06]  /*1350*/  FSEL R37, R4, -0.082518599927425384521, !P0 ;  /* 0xbda8ff8304257808 */ /* 0x000fcc0004000000 */
[----:B---3--:R-:W3:-:S06]  /*1360*/  DFMA R20, R8, R36, R20 ;  /* 0x000000240814722b */ /* 0x008ecc0000000014 */
[----:B---3--:R-:W5:-:S06]  /*1370*/  DFMA R20, R8, R20, R22 ;  /* 0x000000140814722b */ /* 0x008f4c0000000016 */
[----:B-----5:R-:W3:-:S06]  /*1380*/  DFMA R20, R8, R20, R24 ;  /* 0x000000140814722b */ /* 0x020ecc0000000018 */
[----:B---3--:R-:W4:-:S06]  /*1390*/  DFMA R20, R8, R20, R26 ;  /* 0x000000140814722b */ /* 0x008f0c000000001a */
[----:B----4-:R-:W3:-:S06]  /*13a0*/  DFMA R20, R8, R20, R28 ;  /* 0x000000140814722b */ /* 0x010ecc000000001c */
[----:B---3--:R-:W3:-:S06]  /*13b0*/  DFMA R20, R8, R20, R30 ;  /* 0x000000140814722b */ /* 0x008ecc000000001e */
[----:B---3--:R-:W-:-:S04]  /*13c0*/  DFMA R22, R20, R40, R40 ;  /* 0x000000281416722b */ /* 0x008fc80000000028 */
[----:B------:R-:W3:-:S04]  /*13d0*/  @P0 DFMA R22, R8, R20, 1 ;  /* 0x3ff000000816042b */ /* 0x000ec80000000014 */
[----:B0-----:R-:W-:-:S04]  /*13e0*/  DMUL R20, R46, R34 ;  /* 0x000000222e147228 */ /* 0x001fc80000000000 */
[----:B---3--:R-:W0:-:S06]  /*13f0*/  @P1 DFMA R22, R22, -1, RZ ;  /* 0xbff000001616182b */ /* 0x008e0c00000000ff */
[----:B0-----:R0:W3:-:S06]  /*1400*/  DMUL R22, R22, R34 ;  /* 0x0000002216167228 */ /* 0x0010cc0000000000 */
.L_x_1636:
[----:B------:R-:W-:Y:S05]  /*1410*/  BSYNC B1 ;  /* 0x0000000000017941 */ /* 0x000fea0003800000 */
.L_x_1635:
[----:B------:R-:W-:Y:S01]  /*1420*/  IADD3 R9, R3, 0x180, RZ ;  /* 0x0000018003097810 */ /* 0x000fe20007ffe0ff */
[----:B------:R-:W-:Y:S03]  /*1430*/  BSSY B1, `(.L_x_1643) ;  /* 0x000005b000017945 */ /* 0x000fe60003800000 */
[----:B------:R-:W-:Y:S02]  /*1440*/  ISETP.GE.AND P0, PT, R9, R2, PT ;  /* 0x000000020900720c */ /* 0x000fe40003f06270 */
[----:B------:R-:W-:-:S11]  /*1450*/  CS2R R8, SRZ ;  /* 0x0000000000087805 */ /* 0x000fd6000001ff00 */
[----:B------:R-:W-:Y:S05]  /*1460*/  @P0 BRA `(.L_x_1644) ;  /* 0x0000057000000947 */ /* 0x000fea0003800000 */
[----:B------:R-:W4:Y:S01]  /*1470*/  DSETP.NEU.AND P2, PT, |R32|, +INF , PT ;  /* 0x7ff000002000742a */ /* 0x000f220003f4d200 */
[----:B------:R-:W-:-:S13]  /*1480*/  BSSY B2, `(.L_x_1645) ;  /* 0x0000013000027945 */ /* 0x000fda0003800000 */
[----:B----4-:R-:W-:Y:S05]  /*1490*/  @!P2 BRA `(.L_x_1646) ;  /* 0x000000f00000a947 */ /* 0x010fea0003800000 */
[----:B------:R-:W4:-:S04]  /*14a0*/  DMUL R8, R32, c[0x2][0x0] ;  /* 0x0080000020087a28 */ /* 0x000f080000000000 */
[----:B------:R-:W-:-:S06]  /*14b0*/  DSETP.GE.AND P0, PT, |R32|, 2.14748364800000000000e+09, PT ;  /* 0x41e000002000742a */ /* 0x000fcc0003f06200 */
[----:B----4-:R-:W4:Y:S08]  /*14c0*/  F2I.F64 R8, R8 ;  /* 0x0000000800087311 */ /* 0x010f300000301100 */
[----:B0---4-:R-:W0:Y:S02]  /*14d0*/  I2F.F64 R34, R8 ;  /* 0x0000000800227312 */ /* 0x011e240000201c00 */
[----:B0-----:R-:W0:-:S06]  /*14e0*/  DFMA R10, -R34, c[0x2][0x8], R32 ;  /* 0x00800200220a7a2b */ /* 0x001e0c0000000120 */
[----:B0-----:R-:W0:-:S06]  /*14f0*/  DFMA R10, -R34, c[0x2][0x10], R10 ;  /* 0x00800400220a7a2b */ /* 0x001e0c000000010a */
[----:B0-----:R0:W4:Y:S01]  /*1500*/  DFMA R34, -R34, c[0x2][0x18], R10 ;  /* 0x0080060022227a2b */ /* 0x001122000000010a */
[----:B------:R-:W-:Y:S05]  /*1510*/  @!P0 BRA `(.L_x_1647) ;  /* 0x0000009000008947 */ /* 0x000fea0003800000 */
[----:B------:R-:W-:Y:S01]  /*1520*/  IMAD.MOV.U32 R40, RZ, RZ, R32 ;  /* 0x000000ffff287224 */ /* 0x000fe200078e0020 */
[----:B------:R-:W-:Y:S01]  /*1530*/  MOV R30, 0x1560 ;  /* 0x00001560001e7802 */ /* 0x000fe20000000f00 */
[----:B------:R-:W-:-:S03]  /*1540*/  IMAD.MOV.U32 R39, RZ, RZ, R33 ;  /* 0x000000ffff277224 */ /* 0x000fc600078e0021 */
[----:B01234-:R-:W-:Y:S05]  /*1550*/  CALL.REL.NOINC `($_ZN2at6native27unrolled_elementwise_kernelIZZZNS0_54_GLOBAL__N__7dbc7496_16_ComplexKernel_cu_b2145a98_310717polar_kernel_cudaERNS_14TensorIteratorEENKUlvE_clEvENKUlvE_clEvEUlddE_St5arrayIPcLm3EELi4E23TrivialOffsetCalculatorILi2EjESB_ILi1EjENS0_6memory15LoadWithoutCastENSE_16StoreWithoutCastEEEviT_T0_T2_T3_T4_T5_$__internal_trig_reduction_slowpathd) ;  /* 0x000006b000007944 */ /* 0x01ffea0003c00000 */
[----:B------:R-:W-:Y:S02]  /*1560*/  IMAD.MOV.U32 R34, RZ, RZ, R40 ;  /* 0x000000ffff227224 */ /* 0x000fe400078e0028 */
[----:B------:R-:W-:Y:S01]  /*1570*/  IMAD.MOV.U32 R35, RZ, RZ, R41 ;  /* 0x000000ffff237224 */ /* 0x000fe200078e0029 */
[----:B------:R-:W-:Y:S05]  /*1580*/  BRA `(.L_x_1647) ;  /* 0x0000002000007947 */ /* 0x000fea0003800000 */
.L_x_1646:
[----:B0-----:R0:W4:Y:S01]  /*1590*/  DMUL R34, RZ, R32 ;  /* 0x00000020ff227228 */ /* 0x0011220000000000 */
[----:B------:R-:W-:-:S05]  /*15a0*/  IMAD.MOV.U32 R8, RZ, RZ, RZ ;  /* 0x000000ffff087224 */ /* 0x000fca00078e00ff */
.L_x_1647:
[----:B------:R-:W-:Y:S05]  /*15b0*/  BSYNC B2 ;  /* 0x0000000000027941 */ /* 0x000fea0003800000 */
.L_x_1645:
[----:B------:R-:W-:Y:S01]  /*15c0*/  IADD3 R36, R8, 0x1, RZ ;  /* 0x0000000108247810 */ /* 0x000fe20007ffe0ff */
[----:B------:R-:W-:-:S04]  /*15d0*/  IMAD.MOV.U32 R39, RZ, RZ, 0x8 ;  /* 0x00000008ff277424 */ /* 0x000fc800078e00ff */
[----:B------:R-:W-:-:S05]  /*15e0*/  IMAD.SHL.U32 R4, R36, 0x8, RZ ;  /* 0x0000000824047824 */ /* 0x000fca00078e00ff */
[----:B------:R-:W-:-:S05]  /*15f0*/  LOP3.LUT R4, R4, 0x8, RZ, 0xc0, !PT ;  /* 0x0000000804047812 */ /* 0x000fca00078ec0ff */
[----:B------:R-:W-:-:S05]  /*1600*/  IMAD.WIDE.U32 R38, R4, R39, c[0x4][0x128] ;  /* 0x01004a0004267625 */ /* 0x000fca00078e0027 */
[----:B0-----:R-:W5:Y:S04]  /*1610*/  LDG.E.128.CONSTANT R8, [R38.64] ;  /* 0x0000000626087981 */ /* 0x001f68000c1e9d00 */
[----:B----4-:R-:W4:Y:S04]  /*1620*/  LDG.E.128.CONSTANT R24, [R38.64+0x10] ;  /* 0x0000100626187981 */ /* 0x010f28000c1e9d00 */
[----:B---3--:R-:W3:Y:S01]  /*1630*/  LDG.E.128.CONSTANT R28, [R38.64+0x20] ;  /* 0x00002006261c7981 */ /* 0x008ee2000c1e9d00 */
[----:B------:R-:W-:Y:S01]  /*1640*/  R2P PR, R36, 0x3 ;  /* 0x0000000324007804 */ /* 0x000fe20000000000 */
[----:B------:R-:W-:Y:S01]  /*1650*/  IMAD.MOV.U32 R40, RZ, RZ, 0x79785eba ;  /* 0x79785ebaff287424 */ /* 0x000fe200078e00ff */
[----:B------:R-:W5:Y:S01]  /*1660*/  DMUL R36, R34, R34 ;  /* 0x0000002222247228 */ /* 0x000f620000000000 */
[----:B------:R-:W-:Y:S01]  /*1670*/  IMAD.MOV.U32 R4, RZ, RZ, 0x3de5db65 ;  /* 0x3de5db65ff047424 */ /* 0x000fe200078e00ff */
[----:B------:R-:W-:Y:S02]  /*1680*/  BSSY B2, `(.L_x_1648) ;  /* 0x000001d000027945 */ /* 0x000fe40003800000 */
[----:B------:R-:W-:-:S02]  /*1690*/  FSEL R40, -R40, 4.2945490664224492434e-19, !P0 ;  /* 0x20fd816428287808 */ /* 0x000fc40004000100 */
[----:B------:R-:W-:-:S06]  /*16a0*/  FSEL R41, R4, -0.082518599927425384521, !P0 ;  /* 0xbda8ff8304297808 */ /* 0x000fcc0004000000 */
[----:B-----5:R-:W0:-:S06]  /*16b0*/  DFMA R8, R36, R40, R8 ;  /* 0x000000282408722b */ /* 0x020e0c0000000008 */
[----:B0-----:R-:W4:-:S06]  /*16c0*/  DFMA R8, R36, R8, R10 ;  /* 0x000000082408722b */ /* 0x001f0c000000000a */
[----:B----4-:R-:W0:-:S06]  /*16d0*/  DFMA R8, R36, R8, R24 ;  /* 0x000000082408722b */ /* 0x010e0c0000000018 */
[----:B0-----:R-:W3:-:S06]  /*16e0*/  DFMA R8, R36, R8, R26 ;  /* 0x000000082408722b */ /* 0x001ecc000000001a */
[----:B---3--:R-:W0:-:S06]  /*16f0*/  DFMA R8, R36, R8, R28 ;  /* 0x000000082408722b */ /* 0x008e0c000000001c */
[----:B0-----:R-:W0:-:S06]  /*1700*/  DFMA R8, R36, R8, R30 ;  /* 0x000000082408722b */ /* 0x001e0c000000001e */
[----:B0-----:R-:W-:-:S04]  /*1710*/  DFMA R34, R8, R34, R34 ;  /* 0x000000220822722b */ /* 0x001fc80000000022 */
[----:B------:R-:W0:-:S06]  /*1720*/  @P0 DFMA R34, R36, R8, 1 ;  /* 0x3ff000002422042b */ /* 0x000e0c0000000008 */
[----:B0-----:R-:W0:Y:S01]  /*1730*/  @P1 DFMA R34, R34, -1, RZ ;  /* 0xbff000002222182b */ /* 0x001e2200000000ff */
[----:B------:R-:W-:Y:S05]  /*1740*/  @!P2 BRA `(.L_x_1649) ;  /* 0x000000e00000a947 */ /* 0x000fea0003800000 */
        /* <DEDUP_REMOVED lines=12> */
[----:B------:R-:W-:Y:S01]  /*1810*/  IMAD.MOV.U32 R4, RZ, RZ, R8 ;  /* 0x000000ffff047224 */ /* 0x000fe200078e0008 */
[----:B------:R-:W-:Y:S05]  /*1820*/  BRA `(.L_x_1650) ;  /* 0x0000002000007947 */ /* 0x000fea0003800000 */
.L_x_1649:
[----:B------:R3:W4:Y:S01]  /*1830*/  DMUL R40, RZ, R32 ;  /* 0x00000020ff287228 */ /* 0x0007220000000000 */
[----:B------:R-:W-:-:S05]  /*1840*/  IMAD.MOV.U32 R4, RZ, RZ, RZ ;  /* 0x000000ffff047224 */ /* 0x000fca00078e00ff */
.L_x_1650:
[----:B------:R-:W-:Y:S05]  /*1850*/  BSYNC B2 ;  /* 0x0000000000027941 */ /* 0x000fea0003800000 */
.L_x_1648:
        /* <DEDUP_REMOVED lines=24> */
.L_x_1644:
[----:B------:R-:W-:Y:S05]  /*19e0*/  BSYNC B1 ;  /* 0x0000000000017941 */ /* 0x000fea0003800000 */
.L_x_1643:
[----:B------:R-:W-:Y:S01]  /*19f0*/  ISETP.GE.AND P0, PT, R3, R2, PT ;  /* 0x000000020300720c */ /* 0x000fe20003f06270 */
[----:B------:R-:W-:Y:S01]  /*1a00*/  BSSY B0, `(.L_x_1651) ;  /* 0x0000018000007945 */ /* 0x000fe20003800000 */
[----:B------:R-:W-:Y:S11]  /*1a10*/  BSSY B1, `(.L_x_1652) ;  /* 0x0000010000017945 */ /* 0x000ff60003800000 */
[----:B------:R-:W-:Y:S05]  /*1a20*/  @P0 BRA `(.L_x_1653) ;  /* 0x000000e000000947 */ /* 0x000fea0003800000 */
[----:B------:R-:W4:Y:S01]  /*1a30*/  S2R R3, SR_TID.X ;  /* 0x0000000000037919 */ /* 0x000f220000002100 */
[----:B0-----:R-:W-:-:S02]  /*1a40*/  IMAD.MOV.U32 R7, RZ, RZ, 0x10 ;  /* 0x00000010ff077424 */ /* 0x001fc400078e00ff */
[----:B----4-:R-:W-:Y:S02]  /*1a50*/  IMAD R6, R0, 0x200, R3 ;  /* 0x0000020000067824 */ /* 0x010fe400078e0203 */
[----:B------:R-:W-:Y:S02]  /*1a60*/  IMAD.MOV.U32 R3, RZ, RZ, R5 ;  /* 0x000000ffff037224 */ /* 0x000fe400078e0005 */
[----:B------:R-:W-:-:S03]  /*1a70*/  IMAD.WIDE.U32 R6, R6, R7, c[0x0][0x168] ;  /* 0x00005a0006067625 */ /* 0x000fc600078e0007 */
[----:B------:R-:W-:Y:S02]  /*1a80*/  ISETP.GE.AND P0, PT, R3, R2, PT ;  /* 0x000000020300720c */ /* 0x000fe40003f06270 */
[----:B-1----:R0:W-:Y:S11]  /*1a90*/  STG.E.128 [R6.64], R12 ;  /* 0x0000000c06007986 */ /* 0x0021f6000c101d06 */
[----:B------:R-:W-:Y:S01]  /*1aa0*/  @P0 BREAK B1 ;  /* 0x0000000000010942 */ /* 0x000fe20003800000 */
[----:B------:R-:W-:Y:S05]  /*1ab0*/  @P0 BRA `(.L_x_1654) ;  /* 0x000000c000000947 */ /* 0x000fea0003800000 */
[----:B------:R-:W-:Y:S01]  /*1ac0*/  IMAD R4, R0, 0x200, R3 ;  /* 0x0000020000047824 */ /* 0x000fe200078e0203 */
[----:B------:R-:W-:Y:S01]  /*1ad0*/  IADD3 R3, R3, 0x80, RZ ;  /* 0x0000008003037810 */ /* 0x000fe20007ffe0ff */
[----:B------:R-:W-:-:S04]  /*1ae0*/  IMAD.MOV.U32 R5, RZ, RZ, 0x10 ;  /* 0x00000010ff057424 */ /* 0x000fc800078e00ff */
[----:B------:R-:W-:-:S05]  /*1af0*/  IMAD.WIDE.U32 R4, R4, R5, c[0x0][0x168] ;  /* 0x00005a0004047625 */ /* 0x000fca00078e0005 */
[----:B--2---:R1:W-:Y:S02]  /*1b00*/  STG.E.128 [R4.64], R16 ;  /* 0x0000001004007986 */ /* 0x0043e4000c101d06 */
.L_x_1653:
[----:B------:R-:W-:Y:S05]  /*1b10*/  BSYNC B1 ;  /* 0x0000000000017941 */ /* 0x000fea0003800000 */
.L_x_1652:
[----:B------:R-:W-:-:S13]  /*1b20*/  ISETP.GE.AND P0, PT, R3, R2, PT ;  /* 0x000000020300720c */ /* 0x000fda0003f06270 */
[----:B-1----:R-:W-:Y:S01]  /*1b30*/  @!P0 IMAD R4, R0, 0x200, R3 ;  /* 0x0000020000048824 */ /* 0x002fe200078e0203 */
[----:B------:R-:W-:Y:S01]  /*1b40*/  @!P0 IADD3 R3, R3, 0x80, RZ ;  /* 0x0000008003038810 */ /* 0x000fe20007ffe0ff */
[----:B------:R-:W-:-:S04]  /*1b50*/  @!P0 IMAD.MOV.U32 R5, RZ, RZ, 0x10 ;  /* 0x00000010ff058424 */ /* 0x000fc800078e00ff */
[----:B------:R-:W-:-:S05]  /*1b60*/  @!P0 IMAD.WIDE.U32 R4, R4, R5, c[0x0][0x168] ;  /* 0x00005a0004048625 */ /* 0x000fca00078e0005 */
[----:B---3--:R1:W-:Y:S02]  /*1b70*/  @!P0 STG.E.128 [R4.64], R20 ;  /* 0x0000001404008986 */ /* 0x0083e4000c101d06 */
.L_x_1654:
[----:B------:R-:W-:Y:S05]  /*1b80*/  BSYNC B0 ;  /* 0x0000000000007941 */ /* 0x000fea0003800000 */
.L_x_1651:
[----:B------:R-:W-:Y:S01]  /*1b90*/  WARPSYNC 0xffffffff ;  /* 0xffffffff00007948 */ /* 0x000fe20003800000 */
[----:B------:R-:W-:-:S13]  /*1ba0*/  ISETP.GE.AND P0, PT, R3, R2, PT ;  /* 0x000000020300720c */ /* 0x000fda0003f06270 */
[----:B------:R-:W-:Y:S05]  /*1bb0*/  @P0 EXIT ;  /* 0x000000000000094d */ /* 0x000fea0003800000 */
[----:B------:R-:W-:Y:S02]  /*1bc0*/  IMAD R3, R0, 0x200, R3 ;  /* 0x0000020000037824 */ /* 0x000fe400078e0203 */
[----:B------:R-:W-:-:S04]  /*1bd0*/  IMAD.MOV.U32 R2, RZ, RZ, 0x10 ;  /* 0x00000010ff027424 */ /* 0x000fc800078e00ff */
[----:B------:R-:W-:-:S05]  /*1be0*/  IMAD.WIDE.U32 R2, R3, R2, c[0x0][0x168] ;  /* 0x00005a0003027625 */ /* 0x000fca00078e0002 */
[----:B---3--:R-:W-:Y:S01]  /*1bf0*/  STG.E.128 [R2.64], R8 ;  /* 0x0000000802007986 */ /* 0x008fe2000c101d06 */
[----:B------:R-:W-:Y:S05]  /*1c00*/  EXIT ;  /* 0x000000000000794d */ /* 0x000fea0003800000 */
        .type           $_ZN2at6native27unrolled_elementwise_kernelIZZZNS0_54_GLOBAL__N__7dbc7496_16_ComplexKernel_cu_b2145a98_310717polar_kernel_cudaERNS_14TensorIteratorEENKUlvE_clEvENKUlvE_clEvEUlddE_St5arrayIPcLm3EELi4E23TrivialOffsetCalculatorILi2EjESB_ILi1EjENS0_6memory15LoadWithoutCastENSE_16StoreWithoutCastEEEviT_T0_T2_T3_T4_T5_$__internal_trig_reduction_slowpathd,@function
        .size           $_ZN2at6native27unrolled_elementwise_kernelIZZZNS0_54_GLOBAL__N__7dbc7496_16_ComplexKernel_cu_b2145a98_310717polar_kernel_cudaERNS_14TensorIteratorEENKUlvE_clEvENKUlvE_clEvEUlddE_St5arrayIPcLm3EELi4E23TrivialOffsetCalculatorILi2EjESB_ILi1EjENS0_6memory15LoadWithoutCastENSE_16StoreWithoutCastEEEviT_T0_T2_T3_T4_T5_$__internal_trig_reduction_slowpathd,(.L_x_4296 - $_ZN2at6native27unrolled_elementwise_kernelIZZZNS0_54_GLOBAL__N__7dbc7496_16_ComplexKernel_cu_b2145a98_310717polar_kernel_cudaERNS_14TensorIteratorEENKUlvE_clEvENKUlvE_clEvEUlddE_St5arrayIPcLm3EELi4E23TrivialOffsetCalculatorILi2EjESB_ILi1EjENS0_6memory15LoadWithoutCastENSE_16StoreWithoutCastEEEviT_T0_T2_T3_T4_T5_$__internal_trig_reduction_slowpathd)
$_ZN2at6native27unrolled_elementwise_kernelIZZZNS0_54_GLOBAL__N__7dbc7496_16_ComplexKernel_cu_b2145a98_310717polar_kernel_cudaERNS_14TensorIteratorEENKUlvE_clEvENKUlvE_clEvEUlddE_St5arrayIPcLm3EELi4E23TrivialOffsetCalculatorILi2EjESB_ILi1EjENS0_6memory15LoadWithoutCastENSE_16StoreWithoutCastEEEviT_T0_T2_T3_T4_T5_$__internal_trig_reduction_slowpathd:
        /* <DEDUP_REMOVED lines=16> */
[----:B------:R-:W-:Y:S01]  /*1d10*/  ISETP.GT.AND P0, PT, R29, R8, PT ;  /* 0x000000081d00720c */ /* 0x000fe20003f04270 */
[----:B------:R-:W-:-:S12]  /*1d20*/  IMAD.MOV.U32 R29, RZ, RZ, R9 ;  /* 0x000000ffff1d7224 */ /* 0x000fd800078e0009 */
        /* <DEDUP_REMOVED lines=11> */
.L_x_1658:
        /* <DEDUP_REMOVED lines=14> */
[----:B------:R-:W-:-:S03]  /*1ec0*/  IMAD R44, R45, R28, RZ ;  /* 0x0000001c2d2c7224 */ /* 0x000fc600078e02ff */
[----:B------:R-:W-:Y:S01]  /*1ed0*/  IADD3.X R43, P0, R43, R42, RZ, P0, !PT ;  /* 0x0000002a2b2b7210 */ /* 0x000fe2000071e4ff */
[----:B------:R-:W-:-:S03]  /*1ee0*/  IMAD.HI.U32 R42, R45, R28, RZ ;  /* 0x0000001c2d2a7227 */ /* 0x000fc600078e00ff */
[----:B------:R-:W-:Y:S01]  /*1ef0*/  IADD3.X R44, P4, R44, R43, RZ, P3, !PT ;  /* 0x0000002b2c2c7210 */ /* 0x000fe20001f9e4ff */
[----:B------:R-:W-:Y:S01]  /*1f00*/  IMAD.X R42, RZ, RZ, R42, P0 ;  /* 0x000000ffff2a7224 */ /* 0x000fe200000e062a */
[----:B------:R-:W-:Y:S02]  /*1f10*/  ISETP.GE.AND P3, PT, R29, R8, PT ;  /* 0x000000081d00720c */ /* 0x000fe40003f66270 */
[----:B------:R-:W-:Y:S01]  /*1f20*/  IADD3 R38, P0, R38, 0x8, RZ ;  /* 0x0000000826267810 */ /* 0x000fe20007f1e0ff */
[----:B------:R-:W-:Y:S01]  /*1f30*/  IMAD.X R45, RZ, RZ, R42, P4 ;  /* 0x000000ffff2d7224 */ /* 0x000fe200020e062a */
[----:B0-----:R-:W-:Y:S01]  /*1f40*/  IADD3 R4, R4, 0x8, RZ ;  /* 0x0000000804047810 */ /* 0x001fe20007ffe0ff */
[----:B------:R-:W-:Y:S02]  /*1f50*/  IMAD.MOV.U32 R50, RZ, RZ, R44 ;  /* 0x000000ffff327224 */ /* 0x000fe400078e002c */
[----:B------:R-:W-:Y:S02]  /*1f60*/  IMAD.X R41, RZ, RZ, R41, P0 ;  /* 0x000000ffff297224 */ /* 0x000fe400000e0629 */
[----:B------:R-:W-:-:S04]  /*1f70*/  IMAD.MOV.U32 R51, RZ, RZ, R45 ;  /* 0x000000ffff337224 */ /* 0x000fc800078e002d */
[----:B------:R-:W-:Y:S05]  /*1f80*/  @!P3 BRA `(.L_x_1658) ;  /* 0xfffffe500000b947 */ /* 0x000fea000383ffff */
.L_x_1657:
[----:B------:R-:W-:Y:S05]  /*1f90*/  BSYNC B0 ;  /* 0x0000000000007941 */ /* 0x000fea0003800000 */
.L_x_1656:
        /* <DEDUP_REMOVED lines=10> */
[-C--:B------:R-:W-:Y:S02]  /*2040*/  @P1 SHF.R.U64 R4, R8, R42.reuse, R9 ;  /* 0x0000002a08041219 */ /* 0x080fe40000001209 */
[----:B---3--:R-:W-:Y:S02]  /*2050*/  @P1 SHF.R.U64 R43, R52, R42, R53 ;  /* 0x0000002a342b1219 */ /* 0x008fe40000001235 */
[-C--:B------:R-:W-:Y:S02]  /*2060*/  @P1 SHF.L.U64.HI R38, R8, R31.reuse, R9 ;  /* 0x0000001f08261219 */ /* 0x080fe40000010209 */
[----:B------:R-:W-:Y:S02]  /*2070*/  @P1 LOP3.LUT R8, R43, R40, RZ, 0xfc, !PT ;  /* 0x000000282b081212 */ /* 0x000fe400078efcff */
        /* <DEDUP_REMOVED lines=24> */
[----:B------:R-:W-:Y:S02]  /*2200*/  ISETP.NE.U32.AND P1, PT, R28, RZ, PT ;  /* 0x000000ff1c00720c */ /* 0x000fe40003f25070 */
[----:B------:R-:W-:Y:S02]  /*2210*/  SEL R41, R4, R41, !P0 ;  /* 0x0000002904297207 */ /* 0x000fe40004000000 */
[----:B------:R-:W-:Y:S01]  /*2220*/  SEL R42, R31, R28, !P1 ;  /* 0x0000001c1f2a7207 */ /* 0x000fe20004800000 */
[----:B------:R-:W-:-:S03]  /*2230*/  @P0 IMAD.MOV R8, RZ, RZ, -R8 ;  /* 0x000000ffff080224 */ /* 0x000fc600078e0a08 */
[----:B------:R-:W1:Y:S02]  /*2240*/  FLO.U32 R38, R42 ;  /* 0x0000002a00267300 */ /* 0x000e6400000e0000 */
[C---:B-1----:R-:W-:Y:S02]  /*2250*/  IADD3 R40, -R38.reuse, 0x1f, RZ ;  /* 0x0000001f26287810 */ /* 0x042fe40007ffe1ff */
[----:B------:R-:W-:-:S03]  /*2260*/  IADD3 R38, -R38, 0x3f, RZ ;  /* 0x0000003f26267810 */ /* 0x000fc60007ffe1ff */
[----:B------:R-:W-:-:S05]  /*2270*/  @P1 IMAD.MOV R38, RZ, RZ, R40 ;  /* 0x000000ffff261224 */ /* 0x000fca00078e0228 */
        /* <DEDUP_REMOVED lines=10> */
[----:B0-----:R-:W-:Y:S01]  /*2320*/  IMAD.MOV.U32 R44, RZ, RZ, R43 ;  /* 0x000000ffff2c7224 */ /* 0x001fe200078e002b */
        /* <DEDUP_REMOVED lines=33> */
.L_x_1655:
[----:B------:R-:W-:Y:S02]  /*2540*/  IMAD.MOV.U32 R31, RZ, RZ, 0x0 ;  /* 0x00000000ff1f7424 */ /* 0x000fe400078e00ff */
[----:B------:R-:W-:Y:S02]  /*2550*/  IMAD.MOV.U32 R41, RZ, RZ, R39 ;  /* 0x000000ffff297224 */ /* 0x000fe400078e0027 */
[----:B------:R-:W-:Y:S05]  /*2560*/  RET.REL.NODEC R30 `(_ZN2at6native27unrolled_elementwise_kernelIZZZNS0_54_GLOBAL__N__7dbc7496_16_ComplexKernel_cu_b2145a98_310717polar_kernel_cudaERNS_14TensorIteratorEENKUlvE_clEvENKUlvE_clEvEUlddE_St5arrayIPcLm3EELi4E23TrivialOffsetCalculatorILi2EjESB_ILi1EjENS0_6memory15LoadWithoutCastENSE_16StoreWithoutCastEEEviT_T0_T2_T3_T4_T5_) ;  /* 0xffffda901e007950 */ /* 0x000fea0003c3ffff */
.L_x_1659:
        /* <DEDUP_REMOVED lines=9> */
.L_x_4296:


//--------------------- .text._ZN2at6native29vectorized_elementwise_kernelILi2EZZZNS0_54_GLOBAL__N__7dbc7496_16_ComplexKernel_cu_b2145a98_310717polar_kernel_cudaERNS_14TensorIteratorEENKUlvE_clEvENKUlvE_clEvEUlddE_St5arrayIPcLm3EEEEviT0_T1_ --------------------------
	.section	.text._ZN2at6native29vectorized_elementwise_kernelILi2EZZZNS0_54_GLOBAL__N__7dbc7496_16_ComplexKernel_cu_b2145a98_310717polar_kernel_cudaERNS_14TensorIteratorEENKUlvE_clEvENKUlvE_clEvEUlddE_St5arrayIPcLm3EEEEviT0_T1_,"ax",@progbits
	.sectioninfo	@"SHI_REGISTERS=72"
	.align	128
        .global         _ZN2at6native29vectorized_elementwise_kernelILi2EZZZNS0_54_GLOBAL__N__7dbc7496_16_ComplexKernel_cu_b2145a98_310717polar_kernel_cudaERNS_14TensorIteratorEENKUlvE_clEvENKUlvE_clEvEUlddE_St5arrayIPcLm3EEEEviT0_T1_
        .type           _ZN2at6native29vectorized_elementwise_kernelILi2EZZZNS0_54_GLOBAL__N__7dbc7496_16_ComplexKernel_cu_b2145a98_310717polar_kernel_cudaERNS_14TensorIteratorEENKUlvE_clEvENKUlvE_clEvEUlddE_St5arrayIPcLm3EEEEviT0_T1_,@function
        .size           _ZN2at6native29vectorized_elementwise_kernelILi2EZZZNS0_54_GLOBAL__N__7dbc7496_16_ComplexKernel_cu_b2145a98_310717polar_kernel_cudaERNS_14TensorIteratorEENKUlvE_clEvENKUlvE_clEvEUlddE_St5arrayIPcLm3EEEEviT0_T1_,(.L_x_4297 - _ZN2at6native29vectorized_elementwise_kernelILi2EZZZNS0_54_GLOBAL__N__7dbc7496_16_ComplexKernel_cu_b2145a98_310717polar_kernel_cudaERNS_14TensorIteratorEENKUlvE_clEvENKUlvE_clEvEUlddE_St5arrayIPcLm3EEEEviT0_T1_)
        .other          _ZN2at6native29vectorized_elementwise_kernelILi2EZZZNS0_54_GLOBAL__N__7dbc7496_16_ComplexKernel_cu_b2145a98_310717polar_kernel_cudaERNS_14TensorIteratorEENKUlvE_clEvENKUlvE_clEvEUlddE_St5arrayIPcLm3EEEEviT0_T1_,@"STO_CUDA_ENTRY STV_DEFAULT"
_ZN2at6native29vectorized_elementwise_kernelILi2EZZZNS0_54_GLOBAL__N__7dbc7496_16_ComplexKernel_cu_b2145a98_310717polar_kernel_cudaERNS_14TensorIteratorEENKUlvE_clEvENKUlvE_clEvEUlddE_St5arrayIPcLm3EEEEviT0_T1_:
.text._ZN2at6native29vectorized_elementwise_kernelILi2EZZZNS0_54_GLOBAL__N__7dbc7496_16_ComplexKernel_cu_b2145a98_310717polar_kernel_cudaERNS_14TensorIteratorEENKUlvE_clEvENKUlvE_clEvEUlddE_St5arrayIPcLm3EEEEviT0_T1_:
[----:B------:R-:W-:-:S03]  /*0000*/  IMAD.MOV.U32 R1, RZ, RZ, c[0x0][0x28] ;  /* 0x00000a00ff017624 */ /* 0x000fc600078e00ff */
[----:B------:R-:W0:Y:S01]  /*0010*/  S2R R41, SR_CTAID.X ;  /* 0x0000000000297919 */ /* 0x000e220000002500 */
[----:B------:R-:W-:Y:S01]  /*0020*/  ULDC.64 UR6, c[0x0][0x118] ;  /* 0x0000460000067ab9 */ /* 0x000fe20000000a00 */
[----:B------:R-:W-:Y:S01]  /*0030*/  IADD3 R1, R1, -0x28, RZ ;  /* 0xffffffd801017810 */ /* 0x000fe20007ffe0ff */
[----:B0-----:R-:W-:-:S05]  /*0040*/  IMAD.SHL.U32 R41, R41, 0x400, RZ ;  /* 0x0000040029297824 */ /* 0x001fca00078e00ff */
[----:B------:R-:W-:-:S04]  /*0050*/  IADD3 R40, -R41, c[0x0][0x160], RZ ;  /* 0x0000580029287a10 */ /* 0x000fc80007ffe1ff */
[----:B------:R-:W-:-:S13]  /*0060*/  ISETP.GE.U32.AND P0, PT, R40, 0x400, PT ;  /* 0x000004002800780c */ /* 0x000fda0003f06070 */
[----:B------:R-:W-:Y:S05]  /*0070*/  @!P0 BRA `(.L_x_1660) ;  /* 0x00002e7000008947 */ /* 0x000fea0003800000 */
[----:B------:R-:W0:Y:S01]  /*0080*/  S2R R7, SR_TID.X ;  /* 0x0000000000077919 */ /* 0x000e220000002100 */
[----:B------:R-:W-:-:S04]  /*0090*/  IMAD.MOV.U32 R0, RZ, RZ, 0x8 ;  /* 0x00000008ff007424 */ /* 0x000fc800078e00ff */
[----:B------:R-:W-:-:S06]  /*00a0*/  IMAD.WIDE R2, R41, R0, c[0x0][0x178] ;  /* 0x00005e0029027625 */ /* 0x000fcc00078e0200 */
[----:B0-----:R-:W-:-:S04]  /*00b0*/  IMAD.WIDE.U32 R4, R7, 0x10, R2 ;  /* 0x0000001007047825 */ /* 0x001fc800078e0002 */
[----:B------:R-:W-:Y:S01]  /*00c0*/  IMAD.WIDE R2, R41, R0, c[0x0][0x170] ;  /* 0x00005c0029027625 */ /* 0x000fe200078e0200 */
[----:B------:R-:W2:Y:S04]  /*00d0*/  LDG.E.128 R8, [R4.64] ;  /* 0x0000000604087981 */ /* 0x000ea8000c1e1d00 */
[----:B------:R0:W5:Y:S01]  /*00e0*/  LDG.E.128 R16, [R4.64+0x800] ;  /* 0x0008000604107981 */ /* 0x000162000c1e1d00 */
[----:B------:R-:W-:-:S03]  /*00f0*/  IMAD.WIDE.U32 R2, R7, 0x10, R2 ;  /* 0x0000001007027825 */ /* 0x000fc600078e0002 */
[----:B------:R0:W5:Y:S04]  /*0100*/  LDG.E.128 R40, [R4.64+0x1000] ;  /* 0x0010000604287981 */ /* 0x000168000c1e1d00 */
[----:B------:R0:W5:Y:S04]  /*0110*/  LDG.E.128 R12, [R2.64] ;  /* 0x00000006020c7981 */ /* 0x000168000c1e1d00 */
[----:B------:R0:W5:Y:S04]  /*0120*/  LDG.E.128 R20, [R2.64+0x800] ;  /* 0x0008000602147981 */ /* 0x000168000c1e1d00 */
[----:B------:R0:W5:Y:S04]  /*0130*/  LDG.E.128 R36, [R2.64+0x1000] ;  /* 0x0010000602247981 */ /* 0x000168000c1e1d00 */
[----:B------:R0:W5:Y:S04]  /*0140*/  LDG.E.128 R32, [R2.64+0x1800] ;  /* 0x0018000602207981 */ /* 0x000168000c1e1d00 */
[----:B------:R0:W5:Y:S01]  /*0150*/  LDG.E.128 R28, [R4.64+0x1800] ;  /* 0x00180006041c7981 */ /* 0x000162000c1e1d00 */
[----:B------:R-:W-:Y:S01]  /*0160*/  BSSY B1, `(.L_x_1661) ;  /* 0x0000014000017945 */ /* 0x000fe20003800000 */
[----:B--2---:R-:W1:-:S14]  /*0170*/  DSETP.NEU.AND P0, PT, |R8|, +INF , PT ;  /* 0x7ff000000800742a */ /* 0x004e5c0003f0d200 */
[----:B-1----:R-:W-:Y:S05]  /*0180*/  @!P0 BRA `(.L_x_1662) ;  /* 0x000000f000008947 */ /* 0x002fea0003800000 */
[----:B0-----:R-:W0:-:S04]  /*0190*/  DMUL R2, R8, c[0x2][0x0] ;  /* 0x0080000008027a28 */ /* 0x001e080000000000 */
[----:B------:R-:W-:-:S06]  /*01a0*/  DSETP.GE.AND P0, PT, |R8|, 2.14748364800000000000e+09, PT ;  /* 0x41e000000800742a */ /* 0x000fcc0003f06200 */
        /* <DEDUP_REMOVED lines=9> */
[----:B01---5:R-:W-:Y:S05]  /*0240*/  CALL.REL.NOINC `($_ZN2at6native29vectorized_elementwise_kernelILi2EZZZNS0_54_GLOBAL__N__7dbc7496_16_ComplexKernel_cu_b2145a98_310717polar_kernel_cudaERNS_14TensorIteratorEENKUlvE_clEvENKUlvE_clEvEUlddE_St5arrayIPcLm3EEEEviT0_T1_$__internal_trig_reduction_slowpathd) ;  /* 0x0000661000007944 */ /* 0x023fea0003c00000 */
[----:B------:R-:W-:Y:S01]  /*0250*/  MOV R52, R4 ;  /* 0x0000000400347202 */ /* 0x000fe20000000f00 */
[----:B------:R-:W-:Y:S01]  /*0260*/  IMAD.MOV.U32 R53, RZ, RZ, R5 ;  /* 0x000000ffff357224 */ /* 0x000fe200078e0005 */
[----:B------:R-:W-:Y:S05]  /*0270*/  BRA `(.L_x_1663) ;  /* 0x0000002000007947 */ /* 0x000fea0003800000 */
.L_x_1662:
[----:B0-----:R0:W1:Y:S01]  /*0280*/  DMUL R52, RZ, R8 ;  /* 0x00000008ff347228 */ /* 0x0010620000000000 */
[----:B------:R-:W-:-:S05]  /*0290*/  IMAD.MOV.U32 R3, RZ, RZ, RZ ;  /* 0x000000ffff037224 */ /* 0x000fca00078e00ff */
.L_x_1663:
[----:B------:R-:W-:Y:S05]  /*02a0*/  BSYNC B1 ;  /* 0x0000000000017941 */ /* 0x000fea0003800000 */
.L_x_1661:
[----:B------:R-:W-:Y:S01]  /*02b0*/  IADD3 R3, R3, 0x1, RZ ;  /* 0x0000000103037810 */ /* 0x000fe20007ffe0ff */
[----:B------:R-:W-:-:S04]  /*02c0*/  IMAD.MOV.U32 R49, RZ, RZ, 0x8 ;  /* 0x00000008ff317424 */ /* 0x000fc800078e00ff */
[----:B------:R-:W-:-:S05]  /*02d0*/  IMAD.SHL.U32 R0, R3, 0x8, RZ ;  /* 0x0000000803007824 */ /* 0x000fca00078e00ff */
[----:B------:R-:W-:-:S05]  /*02e0*/  LOP3.LUT R0, R0, 0x8, RZ, 0xc0, !PT ;  /* 0x0000000800007812 */ /* 0x000fca00078ec0ff */
[----:B------:R-:W-:-:S05]  /*02f0*/  IMAD.WIDE.U32 R48, R0, R49, c[0x4][0x128] ;  /* 0x01004a0000307625 */ /* 0x000fca00078e0031 */
[----:B------:R-:W2:Y:S04]  /*0300*/  LDG.E.128.CONSTANT R24, [R48.64] ;  /* 0x0000000630187981 */ /* 0x000ea8000c1e9d00 */
[----:B0-----:R-:W3:Y:S04]  /*0310*/  LDG.E.128.CONSTANT R4, [R48.64+0x10] ;  /* 0x0000100630047981 */ /* 0x001ee8000c1e9d00 */
[----:B------:R-:W4:Y:S01]  /*0320*/  LDG.E.128.CONSTANT R44, [R48.64+0x20] ;  /* 0x00002006302c7981 */ /* 0x000f22000c1e9d00 */
[----:B------:R-:W-:Y:S01]  /*0330*/  R2P PR, R3, 0x3 ;  /* 0x0000000303007804 */ /* 0x000fe20000000000 */
[----:B------:R-:W-:Y:S01]  /*0340*/  IMAD.MOV.U32 R50, RZ, RZ, 0x79785eba ;  /* 0x79785ebaff327424 */ /* 0x000fe200078e00ff */
[----:B------:R-:W-:Y:S01]  /*0350*/  MOV R0, 0x3de5db65 ;  /* 0x3de5db6500007802 */ /* 0x000fe20000000f00 */
[----:B-1----:R-:W2:Y:S01]  /*0360*/  DMUL R2, R52, R52 ;  /* 0x0000003434027228 */ /* 0x002ea20000000000 */
        /* <DEDUP_REMOVED lines=10> */
[----:B------:R-:W0:-:S04]  /*0410*/  @P0 DFMA R52, R2, R4, 1 ;  /* 0x3ff000000234042b */ /* 0x000e080000000004 */
[----:B------:R-:W1:-:S04]  /*0420*/  DSETP.NEU.AND P0, PT, |R8|, +INF , PT ;  /* 0x7ff000000800742a */ /* 0x000e480003f0d200 */
[----:B0-----:R-:W0:-:S10]  /*0430*/  @P1 DFMA R52, R52, -1, RZ ;  /* 0xbff000003434182b */ /* 0x001e1400000000ff */
[----:B-1----:R-:W-:Y:S05]  /*0440*/  @!P0 BRA `(.L_x_1665) ;  /* 0x0000010000008947 */ /* 0x002fea0003800000 */
[----:B0-----:R-:W0:-:S04]  /*0450*/  DMUL R4, R8, c[0x2][0x0] ;  /* 0x0080000008047a28 */ /* 0x001e080000000000 */
[----:B------:R-:W-:Y:S02]  /*0460*/  DSETP.GE.AND P0, PT, |R8|, 2.14748364800000000000e+09, PT ;  /* 0x41e000000800742a */ /* 0x000fe40003f06200 */
        /* <DEDUP_REMOVED lines=8> */
[----:B0-----:R-:W-:-:S03]  /*04f0*/  IMAD.MOV.U32 R6, RZ, RZ, R9 ;  /* 0x000000ffff067224 */ /* 0x001fc600078e0009 */
[----:B-----5:R-:W-:Y:S05]  /*0500*/  CALL.REL.NOINC `($_ZN2at6native29vectorized_elementwise_kernelILi2EZZZNS0_54_GLOBAL__N__7dbc7496_16_ComplexKernel_cu_b2145a98_310717polar_kernel_cudaERNS_14TensorIteratorEENKUlvE_clEvENKUlvE_clEvEUlddE_St5arrayIPcLm3EEEEviT0_T1_$__internal_trig_reduction_slowpathd) ;  /* 0x0000635000007944 */ /* 0x020fea0003c00000 */
[----:B------:R-:W-:Y:S02]  /*0510*/  IMAD.MOV.U32 R0, RZ, RZ, R3 ;  /* 0x000000ffff007224 */ /* 0x000fe400078e0003 */
[----:B------:R-:W-:Y:S02]  /*0520*/  IMAD.MOV.U32 R2, RZ, RZ, R4 ;  /* 0x000000ffff027224 */ /* 0x000fe400078e0004 */
[----:B------:R-:W-:Y:S01]  /*0530*/  IMAD.MOV.U32 R3, RZ, RZ, R5 ;  /* 0x000000ffff037224 */ /* 0x000fe200078e0005 */
[----:B------:R-:W-:Y:S05]  /*0540*/  BRA `(.L_x_1666) ;  /* 0x0000002000007947 */ /* 0x000fea0003800000 */
.L_x_1665:
[----:B0-----:R0:W1:Y:S01]  /*0550*/  DMUL R2, RZ, R8 ;  /* 0x00000008ff027228 */ /* 0x0010620000000000 */
[----:B------:R-:W-:-:S05]  /*0560*/  MOV R0, RZ ;  /* 0x000000ff00007202 */ /* 0x000fca0000000f00 */
.L_x_1666:
[----:B------:R-:W-:Y:S05]  /*0570*/  BSYNC B1 ;  /* 0x0000000000017941 */ /* 0x000fea0003800000 */
.L_x_1664:
[----:B------:R-:W-:Y:S02]  /*0580*/  IMAD.SHL.U32 R4, R0, 0x8, RZ ;  /* 0x0000000800047824 */ /* 0x000fe400078e00ff */
[----:B0-----:R-:W-:-:S03]  /*0590*/  IMAD.MOV.U32 R9, RZ, RZ, 0x8 ;  /* 0x00000008ff097424 */ /* 0x001fc600078e00ff */
[----:B------:R-:W-:-:S05]  /*05a0*/  LOP3.LUT R4, R4, 0x8, RZ, 0xc0, !PT ;  /* 0x0000000804047812 */ /* 0x000fca00078ec0ff */
[----:B------:R-:W-:-:S05]  /*05b0*/  IMAD.WIDE.U32 R8, R4, R9, c[0x4][0x128] ;  /* 0x01004a0004087625 */ /* 0x000fca00078e0009 */
[----:B------:R-:W2:Y:S04]  /*05c0*/  LDG.E.128.CONSTANT R4, [R8.64] ;  /* 0x0000000608047981 */ /* 0x000ea8000c1e9d00 */
        /* <DEDUP_REMOVED lines=31> */
[----:B01---5:R-:W-:Y:S05]  /*07c0*/  CALL.REL.NOINC `($_ZN2at6native29vectorized_elementwise_kernelILi2EZZZNS0_54_GLOBAL__N__7dbc7496_16_ComplexKernel_cu_b2145a98_310717polar_kernel_cudaERNS_14TensorIteratorEENKUlvE_clEvENKUlvE_clEvEUlddE_St5arrayIPcLm3EEEEviT0_T1_$__internal_trig_reduction_slowpathd) ;  /* 0x0000609000007944 */ /* 0x023fea0003c00000 */
[----:B------:R-:W-:Y:S02]  /*07d0*/  IMAD.MOV.U32 R54, RZ, RZ, R4 ;  /* 0x000000ffff367224 */ /* 0x000fe400078e0004 */
[----:B------:R-:W-:Y:S01]  /*07e0*/  IMAD.MOV.U32 R55, RZ, RZ, R5 ;  /* 0x000000ffff377224 */ /* 0x000fe200078e0005 */
[----:B------:R-:W-:Y:S05]  /*07f0*/  BRA `(.L_x_1669) ;  /* 0x0000002000007947 */ /* 0x000fea0003800000 */
.L_x_1668:
[----:B0-----:R0:W1:Y:S01]  /*0800*/  DMUL R54, RZ, R10 ;  /* 0x0000000aff367228 */ /* 0x0010620000000000 */
[----:B------:R-:W-:-:S05]  /*0810*/  IMAD.MOV.U32 R3, RZ, RZ, RZ ;  /* 0x000000ffff037224 */ /* 0x000fca00078e00ff */
.L_x_1669:
[----:B------:R-:W-:Y:S05]  /*0820*/  BSYNC B1 ;  /* 0x0000000000017941 */ /* 0x000fea0003800000 */
.L_x_1667:
[----:B------:R-:W-:Y:S01]  /*0830*/  IADD3 R3, R3, 0x1, RZ ;  /* 0x0000000103037810 */ /* 0x000fe20007ffe0ff */
[----:B------:R-:W-:-:S04]  /*0840*/  IMAD.MOV.U32 R49, RZ, RZ, 0x8 ;  /* 0x00000008ff317424 */ /* 0x000fc800078e00ff */
[----:B------:R-:W-:-:S05]  /*0850*/  IMAD.SHL.U32 R0, R3, 0x8, RZ ;  /* 0x0000000803007824 */ /* 0x000fca00078e00ff */
[----:B------:R-:W-:-:S05]  /*0860*/  LOP3.LUT R0, R0, 0x8, RZ, 0xc0, !PT ;  /* 0x0000000800007812 */ /* 0x000fca00078ec0ff */
[----:B------:R-:W-:-:S05]  /*0870*/  IMAD.WIDE.U32 R48, R0, R49, c[0x4][0x128] ;  /* 0x01004a0000307625 */ /* 0x000fca00078e0031 */
[----:B------:R-:W2:Y:S04]  /*0880*/  LDG.E.128.CONSTANT R44, [R48.64] ;  /* 0x00000006302c7981 */ /* 0x000ea8000c1e9d00 */
[----:B------:R-:W3:Y:S04]  /*0890*/  LDG.E.128.CONSTANT R24, [R48.64+0x10] ;  /* 0x0000100630187981 */ /* 0x000ee8000c1e9d00 */
[----:B0-----:R-:W4:Y:S01]  /*08a0*/  LDG.E.128.CONSTANT R4, [R48.64+0x20] ;  /* 0x0000200630047981 */ /* 0x001f22000c1e9d00 */
        /* <DEDUP_REMOVED lines=30> */
[----:B------:R-:W-:Y:S01]  /*0a90*/  IMAD.MOV.U32 R0, RZ, RZ, R3 ;  /* 0x000000ffff007224 */ /* 0x000fe200078e0003 */
[----:B------:R-:W-:Y:S01]  /*0aa0*/  MOV R3, R5 ;  /* 0x0000000500037202 */ /* 0x000fe20000000f00 */
[----:B------:R-:W-:Y:S01]  /*0ab0*/  IMAD.MOV.U32 R2, RZ, RZ, R4 ;  /* 0x000000ffff027224 */ /* 0x000fe200078e0004 */
[----:B------:R-:W-:Y:S05]  /*0ac0*/  BRA `(.L_x_1672) ;  /* 0x0000002000007947 */ /* 0x000fea0003800000 */
.L_x_1671:
[----:B0-----:R0:W1:Y:S01]  /*0ad0*/  DMUL R2, RZ, R10 ;  /* 0x0000000aff027228 */ /* 0x0010620000000000 */
[----:B------:R-:W-:-:S05]  /*0ae0*/  IMAD.MOV.U32 R0, RZ, RZ, RZ ;  /* 0x000000ffff007224 */ /* 0x000fca00078e00ff */
.L_x_1672:
[----:B------:R-:W-:Y:S05]  /*0af0*/  BSYNC B1 ;  /* 0x0000000000017941 */ /* 0x000fea0003800000 */
.L_x_1670:
        /* <DEDUP_REMOVED lines=22> */
[----:B-----5:R-:W1:-:S04]  /*0c60*/  DSETP.NEU.AND P0, PT, |R16|, +INF , PT ;  /* 0x7ff000001000742a */ /* 0x020e480003f0d200 */
        /* <DEDUP_REMOVED lines=11> */
[----:B------:R-:W-:Y:S01]  /*0d20*/  IMAD.MOV.U32 R6, RZ, RZ, R17 ;  /* 0x000000ffff067224 */ /* 0x000fe200078e0011 */
[----:B------:R-:W-:-:S03]  /*0d30*/  MOV R0, 0xd50 ;  /* 0x00000d5000007802 */ /* 0x000fc60000000f00 */
[----:B01----:R-:W-:Y:S05]  /*0d40*/  CALL.REL.NOINC `($_ZN2at6native29vectorized_elementwise_kernelILi2EZZZNS0_54_GLOBAL__N__7dbc7496_16_ComplexKernel_cu_b2145a98_310717polar_kernel_cudaERNS_14TensorIteratorEENKUlvE_clEvENKUlvE_clEvEUlddE_St5arrayIPcLm3EEEEviT0_T1_$__internal_trig_reduction_slowpathd) ;  /* 0x00005b1000007944 */ /* 0x003fea0003c00000 */
[----:B------:R-:W-:Y:S02]  /*0d50*/  IMAD.MOV.U32 R56, RZ, RZ, R4 ;  /* 0x000000ffff387224 */ /* 0x000fe400078e0004 */
[----:B------:R-:W-:Y:S01]  /*0d60*/  IMAD.MOV.U32 R57, RZ, RZ, R5 ;  /* 0x000000ffff397224 */ /* 0x000fe200078e0005 */
[----:B------:R-:W-:Y:S05]  /*0d70*/  BRA `(.L_x_1675) ;  /* 0x0000002000007947 */ /* 0x000fea0003800000 */
.L_x_1674:
[----:B0-----:R0:W1:Y:S01]  /*0d80*/  DMUL R56, RZ, R16 ;  /* 0x00000010ff387228 */ /* 0x0010620000000000 */
[----:B------:R-:W-:-:S05]  /*0d90*/  IMAD.MOV.U32 R3, RZ, RZ, RZ ;  /* 0x000000ffff037224 */ /* 0x000fca00078e00ff */
.L_x_1675:
[----:B------:R-:W-:Y:S05]  /*0da0*/  BSYNC B1 ;  /* 0x0000000000017941 */ /* 0x000fea0003800000 */
.L_x_1673:
        /* <DEDUP_REMOVED lines=37> */
[----:B01----:R-:W-:Y:S05]  /*1000*/  CALL.REL.NOINC `($_ZN2at6native29vectorized_elementwise_kernelILi2EZZZNS0_54_GLOBAL__N__7dbc7496_16_ComplexKernel_cu_b2145a98_310717polar_kernel_cudaERNS_14TensorIteratorEENKUlvE_clEvENKUlvE_clEvEUlddE_St5arrayIPcLm3EEEEviT0_T1_$__internal_trig_reduction_slowpathd) ;  /* 0x0000585000007944 */ /* 0x003fea0003c00000 */
[----:B------:R-:W-:Y:S01]  /*1010*/  IMAD.MOV.U32 R58, RZ, RZ, R4 ;  /* 0x000000ffff3a7224 */ /* 0x000fe200078e0004 */
[----:B------:R-:W-:Y:S01]  /*1020*/  MOV R59, R5 ;  /* 0x00000005003b7202 */ /* 0x000fe20000000f00 */
[----:B------:R-:W-:Y:S05]  /*1030*/  BRA `(.L_x_1678) ;  /* 0x0000002000007947 */ /* 0x000fea0003800000 */
.L_x_1677:
[----:B0-----:R0:W1:Y:S01]  /*1040*/  DMUL R58, RZ, R16 ;  /* 0x00000010ff3a7228 */ /* 0x0010620000000000 */
[----:B------:R-:W-:-:S05]  /*1050*/  IMAD.MOV.U32 R3, RZ, RZ, RZ ;  /* 0x000000ffff037224 */ /* 0x000fca00078e00ff */
.L_x_1678:
[----:B------:R-:W-:Y:S05]  /*1060*/  BSYNC B1 ;  /* 0x0000000000017941 */ /* 0x000fea0003800000 */
.L_x_1676:
        /* <DEDUP_REMOVED lines=40> */
.L_x_1680:
[----:B0-----:R0:W1:Y:S01]  /*12f0*/  DMUL R60, RZ, R18 ;  /* 0x00000012ff3c7228 */ /* 0x0010620000000000 */
[----:B------:R-:W-:-:S05]  /*1300*/  IMAD.MOV.U32 R3, RZ, RZ, RZ ;  /* 0x000000ffff037224 */ /* 0x000fca00078e00ff */
.L_x_1681:
[----:B------:R-:W-:Y:S05]  /*1310*/  BSYNC B1 ;  /* 0x0000000000017941 */ /* 0x000fea0003800000 */
.L_x_1679:
        /* <DEDUP_REMOVED lines=37> */
[----:B01----:R-:W-:Y:S05]  /*1570*/  CALL.REL.NOINC `($_ZN2at6native29vectorized_elementwise_kernelILi2EZZZNS0_54_GLOBAL__N__7dbc7496_16_ComplexKernel_cu_b2145a98_310717polar_kernel_cudaERNS_14TensorIteratorEENKUlvE_clEvENKUlvE_clEvEUlddE_St5arrayIPcLm3EEEEviT0_T1_$__internal_trig_reduction_slowpathd) ;  /* 0x000052e000007944 */ /* 0x003fea0003c00000 */
[----:B------:R-:W-:Y:S02]  /*1580*/  IMAD.MOV.U32 R64, RZ, RZ, R4 ;  /* 0x000000ffff407224 */ /* 0x000fe400078e0004 */
[----:B------:R-:W-:Y:S01]  /*1590*/  IMAD.MOV.U32 R65, RZ, RZ, R5 ;  /* 0x000000ffff417224 */ /* 0x000fe200078e0005 */
[----:B------:R-:W-:Y:S05]  /*15a0*/  BRA `(.L_x_1684) ;  /* 0x0000002000007947 */ /* 0x000fea0003800000 */
.L_x_1683:
[----:B0-----:R0:W1:Y:S01]  /*15b0*/  DMUL R64, RZ, R18 ;  /* 0x00000012ff407228 */ /* 0x0010620000000000 */
[----:B------:R-:W-:-:S05]  /*15c0*/  IMAD.MOV.U32 R3, RZ, RZ, RZ ;  /* 0x000000ffff037224 */ /* 0x000fca00078e00ff */
.L_x_1684:
[----:B------:R-:W-:Y:S05]  /*15d0*/  BSYNC B1 ;  /* 0x0000000000017941 */ /* 0x000fea0003800000 */
.L_x_1682:
[----:B------:R-:W-:Y:S01]  /*15e0*/  IMAD.SHL.U32 R0, R3, 0x8, RZ ;  /* 0x0000000803007824 */ /* 0x000fe200078e00ff */
[----:B------:R-:W-:-:S04]  /*15f0*/  MOV R45, 0x8 ;  /* 0x00000008002d7802 */ /* 0x000fc80000000f00 */
        /* <DEDUP_REMOVED lines=10> */
[----:B------:R-:W-:Y:S01]  /*16a0*/  FSEL R46, -R46, 4.2945490664224492434e-19, !P0 ;  /* 0x20fd81642e2e7808 */ /* 0x000fe20004000100 */
[----:B------:R-:W-:Y:S01]  /*16b0*/  DSETP.NEU.AND P2, PT, |R40|, +INF , PT ;  /* 0x7ff000002800742a */ /* 0x000fe20003f4d200 */
        /* <DEDUP_REMOVED lines=12> */
[----:B------:R-:W-:-:S06]  /*1780*/  DSETP.GE.AND P0, PT, |R40|, 2.14748364800000000000e+09, PT ;  /* 0x41e000002800742a */ /* 0x000fcc0003f06200 */
        /* <DEDUP_REMOVED lines=9> */
[----:B012---:R-:W-:Y:S05]  /*1820*/  CALL.REL.NOINC `($_ZN2at6native29vectorized_elementwise_kernelILi2EZZZNS0_54_GLOBAL__N__7dbc7496_16_ComplexKernel_cu_b2145a98_310717polar_kernel_cudaERNS_14TensorIteratorEENKUlvE_clEvENKUlvE_clEvEUlddE_St5arrayIPcLm3EEEEviT0_T1_$__internal_trig_reduction_slowpathd) ;  /* 0x0000503000007944 */ /* 0x007fea0003c00000 */
[----:B------:R-:W-:Y:S01]  /*1830*/  MOV R62, R4 ;  /* 0x00000004003e7202 */ /* 0x000fe20000000f00 */
[----:B------:R-:W-:Y:S01]  /*1840*/  IMAD.MOV.U32 R63, RZ, RZ, R5 ;  /* 0x000000ffff3f7224 */ /* 0x000fe200078e0005 */
[----:B------:R-:W-:Y:S05]  /*1850*/  BRA `(.L_x_1687) ;  /* 0x0000002000007947 */ /* 0x000fea0003800000 */
.L_x_1686:
[----:B------:R1:W2:Y:S01]  /*1860*/  DMUL R62, RZ, R40 ;  /* 0x00000028ff3e7228 */ /* 0x0002a20000000000 */
[----:B------:R-:W-:-:S05]  /*1870*/  IMAD.MOV.U32 R3, RZ, RZ, RZ ;  /* 0x000000ffff037224 */ /* 0x000fca00078e00ff */
.L_x_1687:
[----:B------:R-:W-:Y:S05]  /*1880*/  BSYNC B1 ;  /* 0x0000000000017941 */ /* 0x000fea0003800000 */
.L_x_1685:
[----:B------:R-:W-:Y:S01]  /*1890*/  IADD3 R3, R3, 0x1, RZ ;  /* 0x0000000103037810 */ /* 0x000fe20007ffe0ff */
[----:B------:R-:W-:-:S04]  /*18a0*/  IMAD.MOV.U32 R45, RZ, RZ, 0x8 ;  /* 0x00000008ff2d7424 */ /* 0x000fc800078e00ff */
[----:B------:R-:W-:-:S05]  /*18b0*/  IMAD.SHL.U32 R0, R3, 0x8, RZ ;  /* 0x0000000803007824 */ /* 0x000fca00078e00ff */
[----:B------:R-:W-:-:S05]  /*18c0*/  LOP3.LUT R0, R0, 0x8, RZ, 0xc0, !PT ;  /* 0x0000000800007812 */ /* 0x000fca00078ec0ff */
[----:B------:R-:W-:-:S05]  /*18d0*/  IMAD.WIDE.U32 R44, R0, R45, c[0x4][0x128] ;  /* 0x01004a00002c7625 */ /* 0x000fca00078e002d */
[----:B-1----:R-:W3:Y:S04]  /*18e0*/  LDG.E.128.CONSTANT R4, [R44.64] ;  /* 0x000000062c047981 */ /* 0x002ee8000c1e9d00 */
[----:B------:R-:W4:Y:S04]  /*18f0*/  LDG.E.128.CONSTANT R16, [R44.64+0x10] ;  /* 0x000010062c107981 */ /* 0x000f28000c1e9d00 */
[----:B------:R-:W5:Y:S01]  /*1900*/  LDG.E.128.CONSTANT R24, [R44.64+0x20] ;  /* 0x000020062c187981 */ /* 0x000f62000c1e9d00 */
[----:B------:R-:W-:Y:S01]  /*1910*/  R2P PR, R3, 0x3 ;  /* 0x0000000303007804 */ /* 0x000fe20000000000 */
[----:B------:R-:W-:Y:S01]  /*1920*/  IMAD.MOV.U32 R0, RZ, RZ, 0x3de5db65 ;  /* 0x3de5db65ff007424 */ /* 0x000fe200078e00ff */
[----:B------:R-:W-:Y:S01]  /*1930*/  MOV R46, 0x79785eba ;  /* 0x79785eba002e7802 */ /* 0x000fe20000000f00 */
[----:B--2---:R-:W3:Y:S01]  /*1940*/  DMUL R2, R62, R62 ;  /* 0x0000003e3e027228 */ /* 0x004ee20000000000 */
[----:B------:R-:W-:Y:S02]  /*1950*/  BSSY B1, `(.L_x_1688) ;  /* 0x000001e000017945 */ /* 0x000fe40003800000 */
[----:B------:R-:W-:-:S02]  /*1960*/  FSEL R46, -R46, 4.2945490664224492434e-19, !P0 ;  /* 0x20fd81642e2e7808 */ /* 0x000fc40004000100 */
[----:B------:R-:W-:-:S06]  /*1970*/  FSEL R47, R0, -0.082518599927425384521, !P0 ;  /* 0xbda8ff83002f7808 */ /* 0x000fcc0004000000 */
[----:B---3--:R-:W1:-:S06]  /*1980*/  DFMA R4, R2, R46, R4 ;  /* 0x0000002e0204722b */ /* 0x008e4c0000000004 */
[----:B-1----:R-:W4:-:S06]  /*1990*/  DFMA R4, R2, R4, R6 ;  /* 0x000000040204722b */ /* 0x002f0c0000000006 */
[----:B----4-:R-:W1:-:S06]  /*19a0*/  DFMA R4, R2, R4, R16 ;  /* 0x000000040204722b */ /* 0x010e4c0000000010 */
[----:B-1----:R-:W5:-:S06]  /*19b0*/  DFMA R4, R2, R4, R18 ;  /* 0x000000040204722b */ /* 0x002f4c0000000012 */
[----:B-----5:R-:W1:-:S06]  /*19c0*/  DFMA R4, R2, R4, R24 ;  /* 0x000000040204722b */ /* 0x020e4c0000000018 */
[----:B-1----:R-:W1:-:S06]  /*19d0*/  DFMA R4, R2, R4, R26 ;  /* 0x000000040204722b */ /* 0x002e4c000000001a */
[----:B-1----:R-:W-:-:S04]  /*19e0*/  DFMA R62, R4, R62, R62 ;  /* 0x0000003e043e722b */ /* 0x002fc8000000003e */
[----:B------:R-:W1:-:S06]  /*19f0*/  @P0 DFMA R62, R2, R4, 1 ;  /* 0x3ff00000023e042b */ /* 0x000e4c0000000004 */
[----:B-1----:R-:W1:Y:S01]  /*1a00*/  @P1 DFMA R62, R62, -1, RZ ;  /* 0xbff000003e3e182b */ /* 0x002e6200000000ff */
        /* <DEDUP_REMOVED lines=12> */
[----:B0123--:R-:W-:Y:S05]  /*1ad0*/  CALL.REL.NOINC `($_ZN2at6native29vectorized_elementwise_kernelILi2EZZZNS0_54_GLOBAL__N__7dbc7496_16_ComplexKernel_cu_b2145a98_310717polar_kernel_cudaERNS_14TensorIteratorEENKUlvE_clEvENKUlvE_clEvEUlddE_St5arrayIPcLm3EEEEviT0_T1_$__internal_trig_reduction_slowpathd) ;  /* 0x00004d8000007944 */ /* 0x00ffea0003c00000 */
[----:B------:R-:W-:Y:S01]  /*1ae0*/  IMAD.MOV.U32 R44, RZ, RZ, R4 ;  /* 0x000000ffff2c7224 */ /* 0x000fe200078e0004 */
[----:B------:R-:W-:Y:S01]  /*1af0*/  MOV R45, R5 ;  /* 0x00000005002d7202 */ /* 0x000fe20000000f00 */
[----:B------:R-:W-:Y:S05]  /*1b00*/  BRA `(.L_x_1690) ;  /* 0x0000002000007947 */ /* 0x000fea0003800000 */
.L_x_1689:
[----:B------:R2:W3:Y:S01]  /*1b10*/  DMUL R44, RZ, R40 ;  /* 0x00000028ff2c7228 */ /* 0x0004e20000000000 */
[----:B------:R-:W-:-:S05]  /*1b20*/  IMAD.MOV.U32 R3, RZ, RZ, RZ ;  /* 0x000000ffff037224 */ /* 0x000fca00078e00ff */
.L_x_1690:
[----:B------:R-:W-:Y:S05]  /*1b30*/  BSYNC B1 ;  /* 0x0000000000017941 */ /* 0x000fea0003800000 */
.L_x_1688:
        /* <DEDUP_REMOVED lines=9> */
[----:B------:R-:W-:Y:S01]  /*1bd0*/  MOV R0, 0x3de5db65 ;  /* 0x3de5db6500007802 */ /* 0x000fe20000000f00 */
[----:B---3--:R-:W2:Y:S01]  /*1be0*/  DMUL R2, R44, R44 ;  /* 0x0000002c2c027228 */ /* 0x008ea20000000000 */
[----:B------:R-:W-:Y:S02]  /*1bf0*/  BSSY B1, `(.L_x_1691) ;  /* 0x0000029000017945 */ /* 0x000fe40003800000 */
[----:B------:R-:W-:Y:S01]  /*1c00*/  FSEL R46, -R46, 4.2945490664224492434e-19, !P0 ;  /* 0x20fd81642e2e7808 */ /* 0x000fe20004000100 */
[----:B------:R-:W-:Y:S01]  /*1c10*/  DSETP.NEU.AND P2, PT, |R42|, +INF , PT ;  /* 0x7ff000002a00742a */ /* 0x000fe20003f4d200 */
[----:B------:R-:W-:-:S06]  /*1c20*/  FSEL R47, R0, -0.082518599927425384521, !P0 ;  /* 0xbda8ff83002f7808 */ /* 0x000fcc0004000000 */
[----:B--2---:R-:W2:-:S06]  /*1c30*/  DFMA R4, R2, R46, R4 ;  /* 0x0000002e0204722b */ /* 0x004e8c0000000004 */
[----:B--2---:R-:W4:-:S06]  /*1c40*/  DFMA R4, R2, R4, R6 ;  /* 0x000000040204722b */ /* 0x004f0c0000000006 */
[----:B----4-:R-:W2:-:S04]  /*1c50*/  DFMA R4, R2, R4, R16 ;  /* 0x000000040204722b */ /* 0x010e880000000010 */
[----:B------:R-:W-:-:S04]  /*1c60*/  DMUL R16, R14, R54 ;  /* 0x000000360e107228 */ /* 0x000fc80000000000 */
[----:B--2---:R-:W5:-:S04]  /*1c70*/  DFMA R4, R2, R4, R18 ;  /* 0x000000040204722b */ /* 0x004f480000000012 */
[----:B------:R-:W-:-:S04]  /*1c80*/  DMUL R18, R14, R10 ;  /* 0x0000000a0e127228 */ /* 0x000fc80000000000 */
[----:B-----5:R-:W2:-:S04]  /*1c90*/  DFMA R4, R2, R4, R24 ;  /* 0x000000040204722b */ /* 0x020e880000000018 */
[----:B------:R-:W-:-:S04]  /*1ca0*/  DMUL R24, R22, R60 ;  /* 0x0000003c16187228 */ /* 0x000fc80000000000 */
[----:B--2---:R-:W2:-:S04]  /*1cb0*/  DFMA R4, R2, R4, R26 ;  /* 0x000000040204722b */ /* 0x004e88000000001a */
[----:B0-----:R-:W-:-:S04]  /*1cc0*/  DMUL R26, R22, R64 ;  /* 0x00000040161a7228 */ /* 0x001fc80000000000 */
[----:B--2---:R-:W-:-:S04]  /*1cd0*/  DFMA R44, R4, R44, R44 ;  /* 0x0000002c042c722b */ /* 0x004fc8000000002c */
[----:B------:R-:W0:-:S04]  /*1ce0*/  @P0 DFMA R44, R2, R4, 1 ;  /* 0x3ff00000022c042b */ /* 0x000e080000000004 */
[----:B------:R-:W-:-:S04]  /*1cf0*/  DMUL R22, R20, R58 ;  /* 0x0000003a14167228 */ /* 0x000fc80000000000 */
[----:B0-----:R-:W0:-:S04]  /*1d00*/  @P1 DFMA R44, R44, -1, RZ ;  /* 0xbff000002c2c182b */ /* 0x001e0800000000ff */
[----:B------:R2:W3:-:S04]  /*1d10*/  DMUL R14, R12, R8 ;  /* 0x000000080c0e7228 */ /* 0x0004c80000000000 */
[----:B------:R2:W4:-:S04]  /*1d20*/  DMUL R20, R20, R56 ;  /* 0x0000003814147228 */ /* 0x0005080000000000 */
[----:B------:R2:W1:-:S04]  /*1d30*/  DMUL R12, R12, R52 ;  /* 0x000000340c0c7228 */ /* 0x0004480000000000 */
[----:B-1----:R2:W1:-:S04]  /*1d40*/  DMUL R8, R36, R62 ;  /* 0x0000003e24087228 */ /* 0x0024480000000000 */
[----:B0-----:R2:W0:Y:S01]  /*1d50*/  DMUL R10, R36, R44 ;  /* 0x0000002c240a7228 */ /* 0x0014220000000000 */
[----:B------:R-:W-:Y:S05]  /*1d60*/  @!P2 BRA `(.L_x_1692) ;  /* 0x000000f00000a947 */ /* 0x000fea0003800000 */
[----:B-1-34-:R-:W1:-:S04]  /*1d70*/  DMUL R2, R42, c[0x2][0x0] ;  /* 0x008000002a027a28 */ /* 0x01ae480000000000 */
[----:B------:R-:W-:-:S06]  /*1d80*/  DSETP.GE.AND P0, PT, |R42|, 2.14748364800000000000e+09, PT ;  /* 0x41e000002a00742a */ /* 0x000fcc0003f06200 */
[----:B-1----:R-:W1:Y:S08]  /*1d90*/  F2I.F64 R3, R2 ;  /* 0x0000000200037311 */ /* 0x002e700000301100 */
[----:B-12---:R-:W1:Y:S02]  /*1da0*/  I2F.F64 R36, R3 ;  /* 0x0000000300247312 */ /* 0x006e640000201c00 */
        /* <DEDUP_REMOVED lines=8> */
[----:B------:R-:W-:Y:S02]  /*1e30*/  IMAD.MOV.U32 R36, RZ, RZ, R4 ;  /* 0x000000ffff247224 */ /* 0x000fe400078e0004 */
[----:B------:R-:W-:Y:S01]  /*1e40*/  IMAD.MOV.U32 R37, RZ, RZ, R5 ;  /* 0x000000ffff257224 */ /* 0x000fe200078e0005 */
[----:B------:R-:W-:Y:S05]  /*1e50*/  BRA `(.L_x_1693) ;  /* 0x0000002000007947 */ /* 0x000fea0003800000 */
.L_x_1692:
[----:B-1234-:R1:W2:Y:S01]  /*1e60*/  DMUL R36, RZ, R42 ;  /* 0x0000002aff247228 */ /* 0x01e2a20000000000 */
[----:B------:R-:W-:-:S05]  /*1e70*/  MOV R3, RZ ;  /* 0x000000ff00037202 */ /* 0x000fca0000000f00 */
.L_x_1693:
[----:B------:R-:W-:Y:S05]  /*1e80*/  BSYNC B1 ;  /* 0x0000000000017941 */ /* 0x000fea0003800000 */
.L_x_1691:
        /* <DEDUP_REMOVED lines=33> */
[----:B---3--:R-:W-:Y:S01]  /*20a0*/  MOV R2, R42 ;  /* 0x0000002a00027202 */ /* 0x008fe20000000f00 */
[----:B--2---:R-:W-:Y:S01]  /*20b0*/  IMAD.MOV.U32 R6, RZ, RZ, R43 ;  /* 0x000000ffff067224 */ /* 0x004fe200078e002b */
[----:B------:R-:W-:-:S03]  /*20c0*/  MOV R0, 0x20e0 ;  /* 0x000020e000007802 */ /* 0x000fc60000000f00 */
[----:B01----:R-:W-:Y:S05]  /*20d0*/  CALL.REL.NOINC `($_ZN2at6native29vectorized_elementwise_kernelILi2EZZZNS0_54_GLOBAL__N__7dbc7496_16_ComplexKernel_cu_b2145a98_310717polar_kernel_cudaERNS_14TensorIteratorEENKUlvE_clEvENKUlvE_clEvEUlddE_St5arrayIPcLm3EEEEviT0_T1_$__internal_trig_reduction_slowpathd) ;  /* 0x0000478000007944 */ /* 0x003fea0003c00000 */
[----:B------:R-:W-:Y:S02]  /*20e0*/  IMAD.MOV.U32 R0, RZ, RZ, R3 ;  /* 0x000000ffff007224 */ /* 0x000fe400078e0003 */
[----:B------:R-:W-:Y:S02]  /*20f0*/  IMAD.MOV.U32 R2, RZ, RZ, R4 ;  /* 0x000000ffff027224 */ /* 0x000fe400078e0004 */
[----:B------:R-:W-:Y:S01]  /*2100*/  IMAD.MOV.U32 R3, RZ, RZ, R5 ;  /* 0x000000ffff037224 */ /* 0x000fe200078e0005 */
[----:B------:R-:W-:Y:S05]  /*2110*/  BRA `(.L_x_1696) ;  /* 0x0000002000007947 */ /* 0x000fea0003800000 */
.L_x_1695:
[----:B------:R2:W3:Y:S01]  /*2120*/  DMUL R2, RZ, R42 ;  /* 0x0000002aff027228 */ /* 0x0004e20000000000 */
[----:B------:R-:W-:-:S05]  /*2130*/  MOV R0, RZ ;  /* 0x000000ff00007202 */ /* 0x000fca0000000f00 */
.L_x_1696:
[----:B------:R-:W-:Y:S05]  /*2140*/  BSYNC B1 ;  /* 0x0000000000017941 */ /* 0x000fea0003800000 */
.L_x_1694:
        /* <DEDUP_REMOVED lines=11> */
[----:B------:R-:W-:Y:S02]  /*2200*/  BSSY B1, `(.L_x_1697) ;  /* 0x0000022000017945 */ /* 0x000fe40003800000 */
[----:B------:R-:W-:Y:S01]  /*2210*/  FSEL R52, -R52, 4.2945490664224492434e-19, !P0 ;  /* 0x20fd816434347808 */ /* 0x000fe20004000100 */
[----:B------:R-:W-:Y:S01]  /*2220*/  DSETP.NEU.AND P2, PT, |R28|, +INF , PT ;  /* 0x7ff000001c00742a */ /* 0x000fe20003f4d200 */
[----:B------:R-:W-:-:S03]  /*2230*/  FSEL R53, R0, -0.082518599927425384521, !P0 ;  /* 0xbda8ff8300357808 */ /* 0x000fc60004000000 */
[----:B-1----:R-:W-:-:S04]  /*2240*/  DMUL R36, R38, R36 ;  /* 0x0000002426247228 */ /* 0x002fc80000000000 */
[----:B--2---:R-:W1:-:S06]  /*2250*/  DFMA R4, R48, R52, R4 ;  /* 0x000000343004722b */ /* 0x004e4c0000000004 */
[----:B-1----:R-:W4:-:S06]  /*2260*/  DFMA R4, R48, R4, R6 ;  /* 0x000000043004722b */ /* 0x002f0c0000000006 */
[----:B----4-:R-:W1:-:S06]  /*2270*/  DFMA R4, R48, R4, R40 ;  /* 0x000000043004722b */ /* 0x010e4c0000000028 */
[----:B-1----:R-:W5:-:S06]  /*2280*/  DFMA R4, R48, R4, R42 ;  /* 0x000000043004722b */ /* 0x002f4c000000002a */
[----:B-----5:R-:W1:-:S06]  /*2290*/  DFMA R4, R48, R4, R44 ;  /* 0x000000043004722b */ /* 0x020e4c000000002c */
[----:B-1----:R-:W1:-:S06]  /*22a0*/  DFMA R4, R48, R4, R46 ;  /* 0x000000043004722b */ /* 0x002e4c000000002e */
[----:B-1----:R-:W-:-:S04]  /*22b0*/  DFMA R2, R4, R2, R2 ;  /* 0x000000020402722b */ /* 0x002fc80000000002 */
[----:B------:R-:W1:-:S06]  /*22c0*/  @P0 DFMA R2, R48, R4, 1 ;  /* 0x3ff000003002042b */ /* 0x000e4c0000000004 */
[----:B-1----:R-:W1:-:S06]  /*22d0*/  @P1 DFMA R2, R2, -1, RZ ;  /* 0xbff000000202182b */ /* 0x002e4c00000000ff */
[----:B-1----:R1:W2:Y:S01]  /*22e0*/  DMUL R38, R38, R2 ;  /* 0x0000000226267228 */ /* 0x0022a20000000000 */
[----:B------:R-:W-:Y:S05]  /*22f0*/  @!P2 BRA `(.L_x_1698) ;  /* 0x000001000000a947 */ /* 0x000fea0003800000 */
[----:B------:R-:W3:-:S04]  /*2300*/  DMUL R4, R28, c[0x2][0x0] ;  /* 0x008000001c047a28 */ /* 0x000ec80000000000 */
[----:B------:R-:W-:Y:S02]  /*2310*/  DSETP.GE.AND P0, PT, |R28|, 2.14748364800000000000e+09, PT ;  /* 0x41e000001c00742a */ /* 0x000fe40003f06200 */
[----:B---3--:R-:W3:Y:S08]  /*2320*/  F2I.F64 R0, R4 ;  /* 0x0000000400007311 */ /* 0x008ef00000301100 */
[----:B-1-3--:R-:W1:Y:S02]  /*2330*/  I2F.F64 R2, R0 ;  /* 0x0000000000027312 */ /* 0x00ae640000201c00 */
[----:B-1----:R-:W1:-:S06]  /*2340*/  DFMA R6, -R2, c[0x2][0x8], R28 ;  /* 0x0080020002067a2b */ /* 0x002e4c000000011c */
[----:B-1----:R-:W1:-:S06]  /*2350*/  DFMA R6, -R2, c[0x2][0x10], R6 ;  /* 0x0080040002067a2b */ /* 0x002e4c0000000106 */
[----:B-1----:R1:W3:Y:S01]  /*2360*/  DFMA R2, -R2, c[0x2][0x18], R6 ;  /* 0x0080060002027a2b */ /* 0x0022e20000000106 */
[----:B------:R-:W-:Y:S05]  /*2370*/  @!P0 BRA `(.L_x_1699) ;  /* 0x000000a000008947 */ /* 0x000fea0003800000 */
[----:B---3--:R-:W-:Y:S01]  /*2380*/  MOV R2, R28 ;  /* 0x0000001c00027202 */ /* 0x008fe20000000f00 */
[----:B-1----:R-:W-:Y:S01]  /*2390*/  IMAD.MOV.U32 R6, RZ, RZ, R29 ;  /* 0x000000ffff067224 */ /* 0x002fe200078e001d */
[----:B------:R-:W-:-:S03]  /*23a0*/  MOV R0, 0x23c0 ;  /* 0x000023c000007802 */ /* 0x000fc60000000f00 */
[----:B0-2---:R-:W-:Y:S05]  /*23b0*/  CALL.REL.NOINC `($_ZN2at6native29vectorized_elementwise_kernelILi2EZZZNS0_54_GLOBAL__N__7dbc7496_16_ComplexKernel_cu_b2145a98_310717polar_kernel_cudaERNS_14TensorIteratorEENKUlvE_clEvENKUlvE_clEvEUlddE_St5arrayIPcLm3EEEEviT0_T1_$__internal_trig_reduction_slowpathd) ;  /* 0x000044a000007944 */ /* 0x005fea0003c00000 */
[----:B------:R-:W-:Y:S02]  /*23c0*/  IMAD.MOV.U32 R0, RZ, RZ, R3 ;  /* 0x000000ffff007224 */ /* 0x000fe400078e0003 */
[----:B------:R-:W-:Y:S02]  /*23d0*/  IMAD.MOV.U32 R2, RZ, RZ, R4 ;  /* 0x000000ffff027224 */ /* 0x000fe400078e0004 */
[----:B------:R-:W-:Y:S01]  /*23e0*/  IMAD.MOV.U32 R3, RZ, RZ, R5 ;  /* 0x000000ffff037224 */ /* 0x000fe200078e0005 */
[----:B------:R-:W-:Y:S05]  /*23f0*/  BRA `(.L_x_1699) ;  /* 0x0000002000007947 */ /* 0x000fea0003800000 */
.L_x_1698:
[----:B-1----:R1:W3:Y:S01]  /*2400*/  DMUL R2, RZ, R28 ;  /* 0x0000001cff027228 */ /* 0x0022e20000000000 */
[----:B------:R-:W-:-:S05]  /*2410*/  MOV R0, RZ ;  /* 0x000000ff00007202 */ /* 0x000fca0000000f00 */
.L_x_1699:
[----:B------:R-:W-:Y:S05]  /*2420*/  BSYNC B1 ;  /* 0x0000000000017941 */ /* 0x000fea0003800000 */
.L_x_1697:
[----:B------:R-:W-:Y:S01]  /*2430*/  IADD3 R48, R0, 0x1, RZ ;  /* 0x0000000100307810 */ /* 0x000fe20007ffe0ff */
[----:B------:R-:W-:-:S04]  /*2440*/  IMAD.MOV.U32 R51, RZ, RZ, 0x8 ;  /* 0x00000008ff337424 */ /* 0x000fc800078e00ff */
[----:B------:R-:W-:-:S05]  /*2450*/  IMAD.SHL.U32 R0, R48, 0x8, RZ ;  /* 0x0000000830007824 */ /* 0x000fca00078e00ff */
[----:B------:R-:W-:-:S05]  /*2460*/  LOP3.LUT R0, R0, 0x8, RZ, 0xc0, !PT ;  /* 0x0000000800007812 */ /* 0x000fca00078ec0ff */
[----:B------:R-:W-:-:S05]  /*2470*/  IMAD.WIDE.U32 R50, R0, R51, c[0x4][0x128] ;  /* 0x01004a0000327625 */ /* 0x000fca00078e0033 */
[----:B------:R-:W4:Y:S04]  /*2480*/  LDG.E.128.CONSTANT R40, [R50.64] ;  /* 0x0000000632287981 */ /* 0x000f28000c1e9d00 */
[----:B-1----:R-:W5:Y:S04]  /*2490*/  LDG.E.128.CONSTANT R4, [R50.64+0x10] ;  /* 0x0000100632047981 */ /* 0x002f68000c1e9d00 */
[----:B---3--:R-:W3:Y:S01]  /*24a0*/  LDG.E.128.CONSTANT R44, [R50.64+0x20] ;  /* 0x00002006322c7981 */ /* 0x008ee2000c1e9d00 */
[----:B------:R-:W-:Y:S01]  /*24b0*/  R2P PR, R48, 0x3 ;  /* 0x0000000330007804 */ /* 0x000fe20000000000 */
[----:B------:R-:W-:Y:S01]  /*24c0*/  IMAD.MOV.U32 R52, RZ, RZ, 0x79785eba ;  /* 0x79785ebaff347424 */ /* 0x000fe200078e00ff */
[----:B------:R-:W4:Y:S01]  /*24d0*/  DMUL R48, R2, R2 ;  /* 0x0000000202307228 */ /* 0x000f220000000000 */
[----:B------:R-:W-:Y:S01]  /*24e0*/  IMAD.MOV.U32 R0, RZ, RZ, 0x3de5db65 ;  /* 0x3de5db65ff007424 */ /* 0x000fe200078e00ff */
[----:B------:R-:W-:Y:S02]  /*24f0*/  BSSY B1, `(.L_x_1700) ;  /* 0x000001f000017945 */ /* 0x000fe40003800000 */
[----:B------:R-:W-:-:S02]  /*2500*/  FSEL R52, -R52, 4.2945490664224492434e-19, !P0 ;  /* 0x20fd816434347808 */ /* 0x000fc40004000100 */
[----:B------:R-:W-:-:S06]  /*2510*/  FSEL R53, R0, -0.082518599927425384521, !P0 ;  /* 0xbda8ff8300357808 */ /* 0x000fcc0004000000 */
[----:B----4-:R-:W1:-:S06]  /*2520*/  DFMA R40, R48, R52, R40 ;  /* 0x000000343028722b */ /* 0x010e4c0000000028 */
[----:B-1----:R-:W5:-:S06]  /*2530*/  DFMA R40, R48, R40, R42 ;  /* 0x000000283028722b */ /* 0x002f4c000000002a */
[----:B-----5:R-:W1:-:S06]  /*2540*/  DFMA R4, R48, R40, R4 ;  /* 0x000000283004722b */ /* 0x020e4c0000000004 */
[----:B-1----:R-:W3:-:S06]  /*2550*/  DFMA R4, R48, R4, R6 ;  /* 0x000000043004722b */ /* 0x002ecc0000000006 */
[----:B---3--:R-:W1:-:S06]  /*2560*/  DFMA R4, R48, R4, R44 ;  /* 0x000000043004722b */ /* 0x008e4c000000002c */
[----:B-1----:R-:W1:-:S06]  /*2570*/  DFMA R4, R48, R4, R46 ;  /* 0x000000043004722b */ /* 0x002e4c000000002e */
[----:B-1----:R-:W-:-:S04]  /*2580*/  DFMA R40, R4, R2, R2 ;  /* 0x000000020428722b */ /* 0x002fc80000000002 */
[----:B------:R-:W1:-:S06]  /*2590*/  @P0 DFMA R40, R48, R4, 1 ;  /* 0x3ff000003028042b */ /* 0x000e4c0000000004 */
[----:B-1----:R-:W1:Y:S01]  /*25a0*/  @P1 DFMA R40, R40, -1, RZ ;  /* 0xbff000002828182b */ /* 0x002e6200000000ff */
        /* <DEDUP_REMOVED lines=9> */
[----:B----4-:R-:W-:Y:S01]  /*2640*/  MOV R2, R28 ;  /* 0x0000001c00027202 */ /* 0x010fe20000000f00 */
[----:B---3--:R-:W-:Y:S01]  /*2650*/  IMAD.MOV.U32 R6, RZ, RZ, R29 ;  /* 0x000000ffff067224 */ /* 0x008fe200078e001d */
[----:B------:R-:W-:-:S03]  /*2660*/  MOV R0, 0x2680 ;  /* 0x0000268000007802 */ /* 0x000fc60000000f00 */
[----:B012---:R-:W-:Y:S05]  /*2670*/  CALL.REL.NOINC `($_ZN2at6native29vectorized_elementwise_kernelILi2EZZZNS0_54_GLOBAL__N__7dbc7496_16_ComplexKernel_cu_b2145a98_310717polar_kernel_cudaERNS_14TensorIteratorEENKUlvE_clEvENKUlvE_clEvEUlddE_St5arrayIPcLm3EEEEviT0_T1_$__internal_trig_reduction_slowpathd) ;  /* 0x000041e000007944 */ /* 0x007fea0003c00000 */
[----:B------:R-:W-:Y:S02]  /*2680*/  IMAD.MOV.U32 R0, RZ, RZ, R3 ;  /* 0x000000ffff007224 */ /* 0x000fe400078e0003 */
[----:B------:R-:W-:Y:S02]  /*2690*/  IMAD.MOV.U32 R2, RZ, RZ, R4 ;  /* 0x000000ffff027224 */ /* 0x000fe400078e0004 */
[----:B------:R-:W-:Y:S01]  /*26a0*/  IMAD.MOV.U32 R3, RZ, RZ, R5 ;  /* 0x000000ffff037224 */ /* 0x000fe200078e0005 */
[----:B------:R-:W-:Y:S05]  /*26b0*/  BRA `(.L_x_1702) ;  /* 0x0000002000007947 */ /* 0x000fea0003800000 */
.L_x_1701:
[----:B------:R3:W4:Y:S01]  /*26c0*/  DMUL R2, RZ, R28 ;  /* 0x0000001cff027228 */ /* 0x0007220000000000 */
[----:B------:R-:W-:-:S05]  /*26d0*/  MOV R0, RZ ;  /* 0x000000ff00007202 */ /* 0x000fca0000000f00 */
.L_x_1702:
[----:B------:R-:W-:Y:S05]  /*26e0*/  BSYNC B1 ;  /* 0x0000000000017941 */ /* 0x000fea0003800000 */
.L_x_1700:
        /* <DEDUP_REMOVED lines=10> */
[----:B------:R-:W-:Y:S01]  /*2790*/  IMAD.MOV.U32 R0, RZ, RZ, 0x3de5db65 ;  /* 0x3de5db65ff007424 */ /* 0x000fe200078e00ff */
[----:B------:R-:W-:Y:S02]  /*27a0*/  BSSY B1, `(.L_x_1703) ;  /* 0x0000021000017945 */ /* 0x000fe40003800000 */
[----:B------:R-:W-:Y:S01]  /*27b0*/  FSEL R52, -R52, 4.2945490664224492434e-19, !P0 ;  /* 0x20fd816434347808 */ /* 0x000fe20004000100 */
[----:B------:R-:W-:Y:S01]  /*27c0*/  DSETP.NEU.AND P2, PT, |R30|, +INF , PT ;  /* 0x7ff000001e00742a */ /* 0x000fe20003f4d200 */
[----:B------:R-:W-:-:S03]  /*27d0*/  FSEL R53, R0, -0.082518599927425384521, !P0 ;  /* 0xbda8ff8300357808 */ /* 0x000fc60004000000 */
[----:B-1----:R-:W-:-:S04]  /*27e0*/  DMUL R40, R32, R40 ;  /* 0x0000002820287228 */ /* 0x002fc80000000000 */
[----:B---3--:R-:W1:-:S06]  /*27f0*/  DFMA R4, R28, R52, R4 ;  /* 0x000000341c04722b */ /* 0x008e4c0000000004 */
[----:B-1----:R-:W5:-:S06]  /*2800*/  DFMA R4, R28, R4, R6 ;  /* 0x000000041c04722b */ /* 0x002f4c0000000006 */
[----:B-----5:R-:W1:-:S06]  /*2810*/  DFMA R4, R28, R4, R44 ;  /* 0x000000041c04722b */ /* 0x020e4c000000002c */
[----:B-1----:R-:W4:-:S06]  /*2820*/  DFMA R4, R28, R4, R46 ;  /* 0x000000041c04722b */ /* 0x002f0c000000002e */
[----:B----4-:R-:W1:-:S06]  /*2830*/  DFMA R4, R28, R4, R48 ;  /* 0x000000041c04722b */ /* 0x010e4c0000000030 */
[----:B-1----:R-:W1:-:S06]  /*2840*/  DFMA R4, R28, R4, R50 ;  /* 0x000000041c04722b */ /* 0x002e4c0000000032 */
[----:B-1----:R-:W-:-:S04]  /*2850*/  DFMA R2, R4, R2, R2 ;  /* 0x000000020402722b */ /* 0x002fc80000000002 */
[----:B------:R-:W1:-:S06]  /*2860*/  @P0 DFMA R2, R28, R4, 1 ;  /* 0x3ff000001c02042b */ /* 0x000e4c0000000004 */
[----:B-1----:R-:W1:-:S06]  /*2870*/  @P1 DFMA R2, R2, -1, RZ ;  /* 0xbff000000202182b */ /* 0x002e4c00000000ff */
[----:B-1----:R1:W3:Y:S01]  /*2880*/  DMUL R42, R32, R2 ;  /* 0x00000002202a7228 */ /* 0x0022e20000000000 */
[----:B------:R-:W-:Y:S05]  /*2890*/  @!P2 BRA `(.L_x_1704) ;  /* 0x000000f00000a947 */ /* 0x000fea0003800000 */
[----:B-1----:R-:W1:-:S04]  /*28a0*/  DMUL R2, R30, c[0x2][0x0] ;  /* 0x008000001e027a28 */ /* 0x002e480000000000 */
[----:B------:R-:W-:-:S06]  /*28b0*/  DSETP.GE.AND P0, PT, |R30|, 2.14748364800000000000e+09, PT ;  /* 0x41e000001e00742a */ /* 0x000fcc0003f06200 */
[----:B-1----:R-:W1:Y:S08]  /*28c0*/  F2I.F64 R3, R2 ;  /* 0x0000000200037311 */ /* 0x002e700000301100 */
[----:B-1----:R-:W1:Y:S02]  /*28d0*/  I2F.F64 R28, R3 ;  /* 0x00000003001c7312 */ /* 0x002e640000201c00 */
[----:B-1----:R-:W1:-:S06]  /*28e0*/  DFMA R4, -R28, c[0x2][0x8], R30 ;  /* 0x008002001c047a2b */ /* 0x002e4c000000011e */
[----:B-1----:R-:W1:-:S06]  /*28f0*/  DFMA R4, -R28, c[0x2][0x10], R4 ;  /* 0x008004001c047a2b */ /* 0x002e4c0000000104 */
[----:B-1----:R1:W4:Y:S01]  /*2900*/  DFMA R28, -R28, c[0x2][0x18], R4 ;  /* 0x008006001c1c7a2b */ /* 0x0023220000000104 */
[----:B------:R-:W-:Y:S05]  /*2910*/  @!P0 BRA `(.L_x_1705) ;  /* 0x0000009000008947 */ /* 0x000fea0003800000 */
[----:B------:R-:W-:Y:S01]  /*2920*/  MOV R2, R30 ;  /* 0x0000001e00027202 */ /* 0x000fe20000000f00 */
[----:B------:R-:W-:Y:S01]  /*2930*/  IMAD.MOV.U32 R6, RZ, RZ, R31 ;  /* 0x000000ffff067224 */ /* 0x000fe200078e001f */
[----:B------:R-:W-:-:S03]  /*2940*/  MOV R0, 0x2960 ;  /* 0x0000296000007802 */ /* 0x000fc60000000f00 */
[----:B01234-:R-:W-:Y:S05]  /*2950*/  CALL.REL.NOINC `($_ZN2at6native29vectorized_elementwise_kernelILi2EZZZNS0_54_GLOBAL__N__7dbc7496_16_ComplexKernel_cu_b2145a98_310717polar_kernel_cudaERNS_14TensorIteratorEENKUlvE_clEvENKUlvE_clEvEUlddE_St5arrayIPcLm3EEEEviT0_T1_$__internal_trig_reduction_slowpathd) ;  /* 0x00003f0000007944 */ /* 0x01ffea0003c00000 */
[----:B------:R-:W-:Y:S02]  /*2960*/  IMAD.MOV.U32 R28, RZ, RZ, R4 ;  /* 0x000000ffff1c7224 */ /* 0x000fe400078e0004 */
[----:B------:R-:W-:Y:S01]  /*2970*/  IMAD.MOV.U32 R29, RZ, RZ, R5 ;  /* 0x000000ffff1d7224 */ /* 0x000fe200078e0005 */
[----:B------:R-:W-:Y:S05]  /*2980*/  BRA `(.L_x_1705) ;  /* 0x0000002000007947 */ /* 0x000fea0003800000 */
.L_x_1704:
[----:B------:R4:W1:Y:S02]  /*2990*/  DMUL R28, RZ, R30 ;  /* 0x0000001eff1c7228 */ /* 0x0008640000000000 */
[----:B-1----:R-:W-:-:S04]  /*29a0*/  IMAD.MOV.U32 R3, RZ, RZ, RZ ;  /* 0x000000ffff037224 */ /* 0x002fc800078e00ff */
.L_x_1705:
[----:B------:R-:W-:Y:S05]  /*29b0*/  BSYNC B1 ;  /* 0x0000000000017941 */ /* 0x000fea0003800000 */
.L_x_1703:
[----:B------:R-:W-:Y:S01]  /*29c0*/  IADD3 R3, R3, 0x1, RZ ;  /* 0x0000000103037810 */ /* 0x000fe20007ffe0ff */
[----:B------:R-:W-:-:S03]  /*29d0*/  IMAD.MOV.U32 R33, RZ, RZ, 0x8 ;  /* 0x00000008ff217424 */ /* 0x000fc600078e00ff */
[----:B------:R-:W-:-:S04]  /*29e0*/  SHF.L.U32 R0, R3, 0x3, RZ ;  /* 0x0000000303007819 */ /* 0x000fc800000006ff */
[----:B------:R-:W-:-:S05]  /*29f0*/  LOP3.LUT R0, R0, 0x8, RZ, 0xc0, !PT ;  /* 0x0000000800007812 */ /* 0x000fca00078ec0ff */
[----:B------:R-:W-:-:S05]  /*2a00*/  IMAD.WIDE.U32 R32, R0, R33, c[0x4][0x128] ;  /* 0x01004a0000207625 */ /* 0x000fca00078e0021 */
[----:B-1----:R-:W5:Y:S04]  /*2a10*/  LDG.E.128.CONSTANT R4, [R32.64] ;  /* 0x0000000620047981 */ /* 0x002f68000c1e9d00 */
        /* <DEDUP_REMOVED lines=9> */
[----:B-----5:R-:W1:-:S06]  /*2ab0*/  DFMA R4, R2, R52, R4 ;  /* 0x000000340204722b */ /* 0x020e4c0000000004 */
[----:B-1----:R-:W4:-:S06]  /*2ac0*/  DFMA R4, R2, R4, R6 ;  /* 0x000000040204722b */ /* 0x002f0c0000000006 */
[----:B----4-:R-:W1:-:S06]  /*2ad0*/  DFMA R4, R2, R4, R44 ;  /* 0x000000040204722b */ /* 0x010e4c000000002c */
        /* <DEDUP_REMOVED lines=16> */
[----:B---3--:R-:W-:Y:S02]  /*2be0*/  MOV R6, R31 ;  /* 0x0000001f00067202 */ /* 0x008fe40000000f00 */
[----:B------:R-:W-:Y:S02]  /*2bf0*/  MOV R0, 0x2c10 ;  /* 0x00002c1000007802 */ /* 0x000fe40000000f00 */
[----:B012---:R-:W-:Y:S05]  /*2c00*/  CALL.REL.NOINC `($_ZN2at6native29vectorized_elementwise_kernelILi2EZZZNS0_54_GLOBAL__N__7dbc7496_16_ComplexKernel_cu_b2145a98_310717polar_kernel_cudaERNS_14TensorIteratorEENKUlvE_clEvENKUlvE_clEvEUlddE_St5arrayIPcLm3EEEEviT0_T1_$__internal_trig_reduction_slowpathd) ;  /* 0x00003c5000007944 */ /* 0x007fea0003c00000 */
[----:B------:R-:W-:Y:S02]  /*2c10*/  IMAD.MOV.U32 R0, RZ, RZ, R3 ;  /* 0x000000ffff007224 */ /* 0x000fe400078e0003 */
[----:B------:R-:W-:Y:S02]  /*2c20*/  IMAD.MOV.U32 R2, RZ, RZ, R4 ;  /* 0x000000ffff027224 */ /* 0x000fe400078e0004 */
[----:B------:R-:W-:Y:S01]  /*2c30*/  IMAD.MOV.U32 R3, RZ, RZ, R5 ;  /* 0x000000ffff037224 */ /* 0x000fe200078e0005 */
[----:B------:R-:W-:Y:S05]  /*2c40*/  BRA `(.L_x_1708) ;  /* 0x0000002000007947 */ /* 0x000fea0003800000 */
.L_x_1707:
[----:B------:R3:W4:Y:S01]  /*2c50*/  DMUL R2, RZ, R30 ;  /* 0x0000001eff027228 */ /* 0x0007220000000000 */
[----:B------:R-:W-:-:S05]  /*2c60*/  IMAD.MOV.U32 R0, RZ, RZ, RZ ;  /* 0x000000ffff007224 */ /* 0x000fca00078e00ff */
.L_x_1708:
[----:B------:R-:W-:Y:S05]  /*2c70*/  BSYNC B1 ;  /* 0x0000000000017941 */ /* 0x000fea0003800000 */
.L_x_1706:
[----:B------:R-:W-:Y:S01]  /*2c80*/  SHF.L.U32 R4, R0, 0x3, RZ ;  /* 0x0000000300047819 */ /* 0x000fe200000006ff */
        /* <DEDUP_REMOVED lines=10> */
[----:B------:R-:W-:Y:S01]  /*2d30*/  FSEL R52, -R52, 4.2945490664224492434e-19, !P0 ;  /* 0x20fd816434347808 */ /* 0x000fe20004000100 */
[----:B-1----:R-:W-:Y:S01]  /*2d40*/  DMUL R28, R34, R28 ;  /* 0x0000001c221c7228 */ /* 0x002fe20000000000 */
[----:B------:R-:W-:Y:S02]  /*2d50*/  FSEL R53, R0, -0.082518599927425384521, !P0 ;  /* 0xbda8ff8300357808 */ /* 0x000fe40004000000 */
[----:B------:R-:W1:Y:S04]  /*2d60*/  S2R R0, SR_CTAID.X ;  /* 0x0000000000007919 */ /* 0x000e680000002500 */
[----:B---3--:R-:W3:-:S06]  /*2d70*/  DFMA R4, R30, R52, R4 ;  /* 0x000000341e04722b */ /* 0x008ecc0000000004 */
[C---:B---3--:R3:W5:Y:S02]  /*2d80*/  DFMA R4, R30.reuse, R4, R6 ;  /* 0x000000041e04722b */ /* 0x0487640000000006 */
[----:B---3--:R-:W3:Y:S04]  /*2d90*/  S2R R7, SR_TID.X ;  /* 0x0000000000077919 */ /* 0x008ee80000002100 */
[----:B-----5:R-:W5:-:S06]  /*2da0*/  DFMA R4, R30, R4, R44 ;  /* 0x000000041e04722b */ /* 0x020f4c000000002c */
[----:B-----5:R-:W4:-:S06]  /*2db0*/  DFMA R4, R30, R4, R46 ;  /* 0x000000041e04722b */ /* 0x020f0c000000002e */
[----:B----4-:R-:W4:-:S06]  /*2dc0*/  DFMA R4, R30, R4, R48 ;  /* 0x000000041e04722b */ /* 0x010f0c0000000030 */
[----:B----4-:R1:W4:Y:S02]  /*2dd0*/  DFMA R50, R30, R4, R50 ;  /* 0x000000041e32722b */ /* 0x0103240000000032 */
[----:B-1----:R-:W-:Y:S01]  /*2de0*/  SHF.L.U32 R5, R0, 0xa, RZ ;  /* 0x0000000a00057819 */ /* 0x002fe200000006ff */
[----:B------:R-:W-:-:S03]  /*2df0*/  IMAD.MOV.U32 R4, RZ, RZ, 0x10 ;  /* 0x00000010ff047424 */ /* 0x000fc600078e00ff */
[----:B----4-:R-:W-:Y:S01]  /*2e00*/  DFMA R2, R50, R2, R2 ;  /* 0x000000023202722b */ /* 0x010fe20000000002 */
[----:B------:R-:W-:-:S03]  /*2e10*/  IMAD.WIDE.U32 R4, R5, R4, c[0x0][0x168] ;  /* 0x00005a0005047625 */ /* 0x000fc600078e0004 */
[----:B------:R-:W1:-:S03]  /*2e20*/  @P0 DFMA R2, R30, R50, 1 ;  /* 0x3ff000001e02042b */ /* 0x000e460000000032 */
[----:B---3--:R-:W-:-:S03]  /*2e30*/  IMAD.WIDE R4, R7, 0x20, R4 ;  /* 0x0000002007047825 */ /* 0x008fc600078e0204 */
[----:B-1----:R-:W1:Y:S02]  /*2e40*/  @P1 DFMA R2, R2, -1, RZ ;  /* 0xbff000000202182b */ /* 0x002e6400000000ff */
[----:B------:R-:W-:Y:S04]  /*2e50*/  STG.E.128 [R4.64], R12 ;  /* 0x0000000c04007986 */ /* 0x000fe8000c101d06 */
[----:B-1----:R-:W1:Y:S01]  /*2e60*/  DMUL R30, R34, R2 ;  /* 0x00000002221e7228 */ /* 0x002e620000000000 */
[----:B------:R-:W-:Y:S04]  /*2e70*/  STG.E.128 [R4.64+0x10], R16 ;  /* 0x0000101004007986 */ /* 0x000fe8000c101d06 */
[----:B------:R-:W-:Y:S04]  /*2e80*/  STG.E.128 [R4.64+0x1000], R20 ;  /* 0x0010001404007986 */ /* 0x000fe8000c101d06 */
[----:B------:R-:W-:Y:S04]  /*2e90*/  STG.E.128 [R4.64+0x1010], R24 ;  /* 0x0010101804007986 */ /* 0x000fe8000c101d06 */
[----:B0-----:R-:W-:Y:S04]  /*2ea0*/  STG.E.128 [R4.64+0x2000], R8 ;  /* 0x0020000804007986 */ /* 0x001fe8000c101d06 */
[----:B--2---:R-:W-:Y:S04]  /*2eb0*/  STG.E.128 [R4.64+0x2010], R36 ;  /* 0x0020102404007986 */ /* 0x004fe8000c101d06 */
[----:B------:R-:W-:Y:S04]  /*2ec0*/  STG.E.128 [R4.64+0x3000], R40 ;  /* 0x0030002804007986 */ /* 0x000fe8000c101d06 */
[----:B-1----:R-:W-:Y:S01]  /*2ed0*/  STG.E.128 [R4.64+0x3010], R28 ;  /* 0x0030101c04007986 */ /* 0x002fe2000c101d06 */
[----:B------:R-:W-:Y:S05]  /*2ee0*/  EXIT ;  /* 0x000000000000794d */ /* 0x000fea0003800000 */
.L_x_1660:
[----:B------:R-:W0:Y:S01]  /*2ef0*/  S2R R0, SR_TID.X ;  /* 0x0000000000007919 */ /* 0x000e220000002100 */
[----:B------:R-:W-:Y:S01]  /*2f00*/  CS2R R16, SRZ ;  /* 0x0000000000107805 */ /* 0x000fe2000001ff00 */
[----:B------:R-:W-:Y:S01]  /*2f10*/  CS2R R18, SRZ ;  /* 0x0000000000127805 */ /* 0x000fe2000001ff00 */
[----:B0-----:R-:W-:-:S13]  /*2f20*/  ISETP.GE.AND P0, PT, R0, R40, PT ;  /* 0x000000280000720c */ /* 0x001fda0003f06270 */
[----:B------:R-:W-:Y:S01]  /*2f30*/  @!P0 IMAD.IADD R6, R41, 0x1, R0 ;  /* 0x0000000129068824 */ /* 0x000fe200078e0200 */
[----:B------:R-:W-:Y:S02]  /*2f40*/  @!P0 IADD3 R0, R0, 0x80, RZ ;  /* 0x0000008000008810 */ /* 0x000fe40007ffe0ff */
[----:B------:R-:W-:Y:S02]  /*2f50*/  @!P0 MOV R7, 0x8 ;  /* 0x0000000800078802 */ /* 0x000fe40000000f00 */
[----:B------:R-:W-:-:S03]  /*2f60*/  ISETP.GE.AND P5, PT, R0, R40, PT ;  /* 0x000000280000720c */ /* 0x000fc60003fa6270 */
[CC--:B------:R-:W-:Y:S01]  /*2f70*/  @!P0 IMAD.WIDE.U32 R4, R6.reuse, R7.reuse, c[0x0][0x170] ;  /* 0x00005c0006048625 */ /* 0x0c0fe200078e0007 */
[----:B------:R-:W-:Y:S01]  /*2f80*/  CS2R R20, SRZ ;  /* 0x0000000000147805 */ /* 0x000fe2000001ff00 */
[----:B------:R-:W-:Y:S02]  /*2f90*/  CS2R R22, SRZ ;  /* 0x0000000000167805 */ /* 0x000fe4000001ff00 */
[----:B------:R-:W-:Y:S01]  /*2fa0*/  @!P0 IMAD.WIDE.U32 R6, R6, R7, c[0x0][0x178] ;  /* 0x00005e0006068625 */ /* 0x000fe200078e0007 */
[----:B------:R0:W5:Y:S01]  /*2fb0*/  @!P0 LDG.E.64 R16, [R4.64] ;  /* 0x0000000604108981 */ /* 0x000162000c1e1b00 */
[----:B------:R-:W-:-:S03]  /*2fc0*/  CS2R R24, SRZ ;  /* 0x0000000000187805 */ /* 0x000fc6000001ff00 */
[----:B------:R1:W5:Y:S01]  /*2fd0*/  @!P0 LDG.E.64 R18, [R6.64] ;  /* 0x0000000606128981 */ /* 0x000362000c1e1b00 */
[----:B------:R-:W-:Y:S01]  /*2fe0*/  @!P5 IMAD.IADD R3, R41, 0x1, R0 ;  /* 0x000000012903d824 */ /* 0x000fe200078e0200 */
[----:B------:R-:W-:-:S04]  /*2ff0*/  @!P5 IADD3 R0, R0, 0x80, RZ ;  /* 0x000000800000d810 */ /* 0x000fc80007ffe0ff */
[----:B------:R-:W-:-:S13]  /*3000*/  ISETP.GE.AND P6, PT, R0, R40, PT ;  /* 0x000000280000720c */ /* 0x000fda0003fc6270 */
        /* <DEDUP_REMOVED lines=11> */
[----:B------:R-:W-:Y:S01]  /*30c0*/  ISETP.GE.AND P4, PT, R0, R40, PT ;  /* 0x000000280000720c */ /* 0x000fe20003f86270 */
[----:B------:R-:W-:-:S04]  /*30d0*/  @!P5 IMAD.MOV.U32 R10, RZ, RZ, 0x8 ;  /* 0x00000008ff0ad424 */ /* 0x000fc800078e00ff */
[----:B------:R-:W-:-:S04]  /*30e0*/  @!P5 IMAD.WIDE.U32 R8, R3, R10, c[0x0][0x170] ;  /* 0x00005c000308d625 */ /* 0x000fc800078e000a */
[----:B0-----:R-:W-:Y:S01]  /*30f0*/  @!P5 IMAD.WIDE.U32 R4, R3, R10, c[0x0][0x178] ;  /* 0x00005e000304d625 */ /* 0x001fe200078e000a */
[----:B------:R0:W5:Y:S03]  /*3100*/  @!P5 LDG.E.64 R20, [R8.64] ;  /* 0x000000060814d981 */ /* 0x000166000c1e1b00 */
[----:B------:R-:W-:Y:S01]  /*3110*/  @!P4 IMAD.IADD R44, R41, 0x1, R0 ;  /* 0x00000001292cc824 */ /* 0x000fe200078e0200 */
[----:B------:R-:W-:Y:S01]  /*3120*/  @!P4 IADD3 R0, R0, 0x80, RZ ;  /* 0x000000800000c810 */ /* 0x000fe20007ffe0ff */
[----:B------:R2:W5:Y:S01]  /*3130*/  @!P5 LDG.E.64 R22, [R4.64] ;  /* 0x000000060416d981 */ /* 0x000562000c1e1b00 */
[----:B------:R-:W-:Y:S02]  /*3140*/  @!P6 IMAD.MOV.U32 R12, RZ, RZ, 0x8 ;  /* 0x00000008ff0ce424 */ /* 0x000fe400078e00ff */
[----:B------:R-:W-:Y:S02]  /*3150*/  ISETP.GE.AND P5, PT, R0, R40, PT ;  /* 0x000000280000720c */ /* 0x000fe40003fa6270 */
[----:B-1----:R-:W-:Y:S01]  /*3160*/  @!P6 IMAD.WIDE.U32 R6, R11, R12, c[0x0][0x170] ;  /* 0x00005c000b06e625 */ /* 0x002fe200078e000c */
[----:B------:R-:W-:-:S03]  /*3170*/  @!P1 MOV R3, 0x8 ;  /* 0x0000000800039802 */ /* 0x000fc60000000f00 */
[----:B0-----:R-:W-:Y:S01]  /*3180*/  @!P2 IMAD.MOV.U32 R8, RZ, RZ, 0x8 ;  /* 0x00000008ff08a424 */ /* 0x001fe200078e00ff */
[----:B------:R-:W-:Y:S01]  /*3190*/  CS2R R26, SRZ ;  /* 0x00000000001a7805 */ /* 0x000fe2000001ff00 */
[----:B------:R-:W-:Y:S01]  /*31a0*/  @!P6 IMAD.WIDE.U32 R10, R11, R12, c[0x0][0x178] ;  /* 0x00005e000b0ae625 */ /* 0x000fe200078e000c */
[----:B------:R0:W5:Y:S01]  /*31b0*/  @!P6 LDG.E.64 R24, [R6.64] ;  /* 0x000000060618e981 */ /* 0x000162000c1e1b00 */
[----:B------:R-:W-:Y:S01]  /*31c0*/  CS2R R28, SRZ ;  /* 0x00000000001c7805 */ /* 0x000fe2000001ff00 */
[----:B------:R-:W-:Y:S01]  /*31d0*/  CS2R R36, SRZ ;  /* 0x0000000000247805 */ /* 0x000fe2000001ff00 */
[----:B------:R-:W-:Y:S01]  /*31e0*/  CS2R R30, SRZ ;  /* 0x00000000001e7805 */ /* 0x000fe2000001ff00 */
[CC--:B------:R-:W-:Y:S01]  /*31f0*/  @!P1 IMAD.WIDE.U32 R12, R14.reuse, R3.reuse, c[0x0][0x170] ;  /* 0x00005c000e0c9625 */ /* 0x0c0fe200078e0003 */
[----:B------:R-:W-:Y:S01]  /*3200*/  @!P5 IADD3 R0, R41, R0, RZ ;  /* 0x000000002900d210 */ /* 0x000fe20007ffe0ff */
[----:B------:R1:W5:Y:S02]  /*3210*/  @!P6 LDG.E.64 R26, [R10.64] ;  /* 0x000000060a1ae981 */ /* 0x000364000c1e1b00 */
[----:B--2---:R-:W-:Y:S01]  /*3220*/  @!P1 IMAD.WIDE.U32 R4, R14, R3, c[0x0][0x178] ;  /* 0x00005e000e049625 */ /* 0x004fe200078e0003 */
[----:B------:R-:W-:Y:S01]  /*3230*/  CS2R R56, SRZ ;  /* 0x0000000000387805 */ /* 0x000fe2000001ff00 */
[----:B------:R2:W5:Y:S02]  /*3240*/  @!P1 LDG.E.64 R28, [R12.64] ;  /* 0x000000060c1c9981 */ /* 0x000564000c1e1b00 */
[CC--:B0-----:R-:W-:Y:S01]  /*3250*/  @!P2 IMAD.WIDE.U32 R6, R15.reuse, R8.reuse, c[0x0][0x170] ;  /* 0x00005c000f06a625 */ /* 0x0c1fe200078e0008 */
[----:B------:R-:W-:Y:S01]  /*3260*/  CS2R R32, SRZ ;  /* 0x0000000000207805 */ /* 0x000fe2000001ff00 */
[----:B------:R0:W5:Y:S02]  /*3270*/  @!P1 LDG.E.64 R30, [R4.64] ;  /* 0x00000006041e9981 */ /* 0x000164000c1e1b00 */
[----:B------:R-:W-:Y:S01]  /*3280*/  @!P2 IMAD.WIDE.U32 R8, R15, R8, c[0x0][0x178] ;  /* 0x00005e000f08a625 */ /* 0x000fe200078e0008 */
[----:B------:R-:W-:Y:S01]  /*3290*/  CS2R R54, SRZ ;  /* 0x0000000000367805 */ /* 0x000fe2000001ff00 */
[----:B------:R3:W5:Y:S02]  /*32a0*/  @!P2 LDG.E.64 R36, [R6.64] ;  /* 0x000000060624a981 */ /* 0x000764000c1e1b00 */
[----:B------:R-:W-:-:S02]  /*32b0*/  @!P3 IMAD.MOV.U32 R45, RZ, RZ, 0x8 ;  /* 0x00000008ff2db424 */ /* 0x000fc400078e00ff */
[----:B------:R-:W-:Y:S02]  /*32c0*/  @!P4 IMAD.MOV.U32 R15, RZ, RZ, 0x8 ;  /* 0x00000008ff0fc424 */ /* 0x000fe400078e00ff */
[----:B------:R-:W-:Y:S01]  /*32d0*/  @!P5 IMAD.MOV.U32 R47, RZ, RZ, 0x8 ;  /* 0x00000008ff2fd424 */ /* 0x000fe200078e00ff */
[----:B------:R-:W-:Y:S01]  /*32e0*/  CS2R R52, SRZ ;  /* 0x0000000000347805 */ /* 0x000fe2000001ff00 */
[----:B-1----:R-:W-:Y:S01]  /*32f0*/  @!P3 IMAD.WIDE.U32 R10, R2, R45, c[0x0][0x170] ;  /* 0x00005c00020ab625 */ /* 0x002fe200078e002d */
[----:B------:R-:W-:-:S03]  /*3300*/  CS2R R42, SRZ ;  /* 0x00000000002a7805 */ /* 0x000fc6000001ff00 */
[----:B---3--:R-:W-:-:S04]  /*3310*/  @!P3 IMAD.WIDE.U32 R6, R2, R45, c[0x0][0x178] ;  /* 0x00005e000206b625 */ /* 0x008fc800078e002d */
[CC--:B--2---:R-:W-:Y:S01]  /*3320*/  @!P4 IMAD.WIDE.U32 R12, R44.reuse, R15.reuse, c[0x0][0x170] ;  /* 0x00005c002c0cc625 */ /* 0x0c4fe200078e000f */
[----:B------:R1:W5:Y:S03]  /*3330*/  @!P3 LDG.E.64 R56, [R6.64] ;  /* 0x000000060638b981 */ /* 0x000366000c1e1b00 */
[----:B------:R-:W-:Y:S01]  /*3340*/  @!P4 IMAD.WIDE.U32 R14, R44, R15, c[0x0][0x178] ;  /* 0x00005e002c0ec625 */ /* 0x000fe200078e000f */
[----:B------:R1:W5:Y:S03]  /*3350*/  @!P4 LDG.E.64 R32, [R12.64] ;  /* 0x000000060c20c981 */ /* 0x000366000c1e1b00 */
[CC--:B------:R-:W-:Y:S01]  /*3360*/  @!P5 IMAD.WIDE.U32 R2, R0.reuse, R47.reuse, c[0x0][0x170] ;  /* 0x00005c000002d625 */ /* 0x0c0fe200078e002f */
[----:B------:R1:W5:Y:S03]  /*3370*/  @!P4 LDG.E.64 R54, [R14.64] ;  /* 0x000000060e36c981 */ /* 0x000366000c1e1b00 */
[----:B0-----:R-:W-:Y:S01]  /*3380*/  @!P5 IMAD.WIDE.U32 R4, R0, R47, c[0x0][0x178] ;  /* 0x00005e000004d625 */ /* 0x001fe200078e002f */
[----:B------:R1:W5:Y:S04]  /*3390*/  @!P5 LDG.E.64 R52, [R2.64] ;  /* 0x000000060234d981 */ /* 0x000368000c1e1b00 */
[----:B------:R1:W5:Y:S01]  /*33a0*/  @!P5 LDG.E.64 R42, [R4.64] ;  /* 0x00000006042ad981 */ /* 0x000362000c1e1b00 */
[----:B------:R-:W-:Y:S01]  /*33b0*/  CS2R R38, SRZ ;  /* 0x0000000000267805 */ /* 0x000fe2000001ff00 */
[----:B------:R-:W-:Y:S01]  /*33c0*/  CS2R R34, SRZ ;  /* 0x0000000000227805 */ /* 0x000fe2000001ff00 */
[----:B------:R-:W-:Y:S04]  /*33d0*/  BSSY B1, `(.L_x_1709) ;  /* 0x0000060000017945 */ /* 0x000fe80003800000 */
[----:B------:R0:W5:Y:S04]  /*33e0*/  @!P2 LDG.E.64 R38, [R8.64] ;  /* 0x000000060826a981 */ /* 0x000168000c1e1b00 */
[----:B------:R2:W5:Y:S01]  /*33f0*/  @!P3 LDG.E.64 R34, [R10.64] ;  /* 0x000000060a22b981 */ /* 0x000562000c1e1b00 */
[----:B0-----:R-:W-:Y:S01]  /*3400*/  CS2R R8, SRZ ;  /* 0x0000000000087805 */ /* 0x001fe2000001ff00 */
[----:B--2---:R-:W-:Y:S01]  /*3410*/  CS2R R10, SRZ ;  /* 0x00000000000a7805 */ /* 0x004fe2000001ff00 */
[----:B------:R-:W-:Y:S05]  /*3420*/  @P0 BRA `(.L_x_1710) ;  /* 0x000005a000000947 */ /* 0x000fea0003800000 */
[----:B-1---5:R-:W0:Y:S01]  /*3430*/  DSETP.NEU.AND P0, PT, |R18|, +INF , PT ;  /* 0x7ff000001200742a */ /* 0x022e220003f0d200 */
        /* <DEDUP_REMOVED lines=17> */
.L_x_1712:
[----:B------:R0:W1:Y:S01]  /*3550*/  DMUL R58, RZ, R18 ;  /* 0x00000012ff3a7228 */ /* 0x0000620000000000 */
[----:B------:R-:W-:-:S05]  /*3560*/  IMAD.MOV.U32 R3, RZ, RZ, RZ ;  /* 0x000000ffff037224 */ /* 0x000fca00078e00ff */
.L_x_1713:
[----:B------:R-:W-:Y:S05]  /*3570*/  BSYNC B2 ;  /* 0x0000000000027941 */ /* 0x000fea0003800000 */
.L_x_1711:
        /* <DEDUP_REMOVED lines=37> */
[----:B------:R-:W-:Y:S05]  /*37d0*/  CALL.REL.NOINC `($_ZN2at6native29vectorized_elementwise_kernelILi2EZZZNS0_54_GLOBAL__N__7dbc7496_16_ComplexKernel_cu_b2145a98_310717polar_kernel_cudaERNS_14TensorIteratorEENKUlvE_clEvENKUlvE_clEvEUlddE_St5arrayIPcLm3EEEEviT0_T1_$__internal_trig_reduction_slowpathd) ;  /* 0x0000308000007944 */ /* 0x000fea0003c00000 */
[----:B------:R-:W-:Y:S01]  /*37e0*/  IMAD.MOV.U32 R0, RZ, RZ, R3 ;  /* 0x000000ffff007224 */ /* 0x000fe200078e0003 */
[----:B------:R-:W-:Y:S01]  /*37f0*/  MOV R3, R5 ;  /* 0x0000000500037202 */ /* 0x000fe20000000f00 */
[----:B------:R-:W-:Y:S01]  /*3800*/  IMAD.MOV.U32 R2, RZ, RZ, R4 ;  /* 0x000000ffff027224 */ /* 0x000fe200078e0004 */
[----:B------:R-:W-:Y:S05]  /*3810*/  BRA `(.L_x_1716) ;  /* 0x0000002000007947 */ /* 0x000fea0003800000 */
.L_x_1715:
[----:B0-----:R0:W1:Y:S01]  /*3820*/  DMUL R2, RZ, R18 ;  /* 0x00000012ff027228 */ /* 0x0010620000000000 */
[----:B------:R-:W-:-:S05]  /*3830*/  IMAD.MOV.U32 R0, RZ, RZ, RZ ;  /* 0x000000ffff007224 */ /* 0x000fca00078e00ff */
.L_x_1716:
[----:B------:R-:W-:Y:S05]  /*3840*/  BSYNC B2 ;  /* 0x0000000000027941 */ /* 0x000fea0003800000 */
.L_x_1714:
[----:B------:R-:W-:Y:S02]  /*3850*/  IMAD.SHL.U32 R4, R0, 0x8, RZ ;  /* 0x0000000800047824 */ /* 0x000fe400078e00ff */
[----:B------:R-:W-:-:S03]  /*3860*/  IMAD.MOV.U32 R45, RZ, RZ, 0x8 ;  /* 0x00000008ff2d7424 */ /* 0x000fc600078e00ff */
        /* <DEDUP_REMOVED lines=8> */
[----:B-1----:R-:W2:-:S03]  /*38f0*/  DMUL R18, R2, R2 ;  /* 0x0000000202127228 */ /* 0x002e860000000000 */
[----:B------:R-:W-:Y:S02]  /*3900*/  FSEL R46, -R46, 4.2945490664224492434e-19, !P0 ;  /* 0x20fd81642e2e7808 */ /* 0x000fe40004000100 */
[----:B------:R-:W-:-:S06]  /*3910*/  FSEL R47, R0, -0.082518599927425384521, !P0 ;  /* 0xbda8ff83002f7808 */ /* 0x000fcc0004000000 */
[----:B--2---:R-:W0:-:S06]  /*3920*/  DFMA R4, R18, R46, R4 ;  /* 0x0000002e1204722b */ /* 0x004e0c0000000004 */
[----:B0-----:R-:W3:-:S06]  /*3930*/  DFMA R4, R18, R4, R6 ;  /* 0x000000041204722b */ /* 0x001ecc0000000006 */
[----:B---3--:R-:W0:-:S04]  /*3940*/  DFMA R4, R18, R4, R8 ;  /* 0x000000041204722b */ /* 0x008e080000000008 */
[----:B------:R-:W-:-:S04]  /*3950*/  DMUL R8, R58, R16 ;  /* 0x000000103a087228 */ /* 0x000fc80000000000 */
[----:B0-----:R-:W4:-:S06]  /*3960*/  DFMA R4, R18, R4, R10 ;  /* 0x000000041204722b */ /* 0x001f0c000000000a */
[----:B----4-:R-:W0:-:S06]  /*3970*/  DFMA R4, R18, R4, R12 ;  /* 0x000000041204722b */ /* 0x010e0c000000000c */
[----:B0-----:R-:W0:-:S06]  /*3980*/  DFMA R4, R18, R4, R14 ;  /* 0x000000041204722b */ /* 0x001e0c000000000e */
[----:B0-----:R-:W-:-:S04]  /*3990*/  DFMA R2, R4, R2, R2 ;  /* 0x000000020402722b */ /* 0x001fc80000000002 */
[----:B------:R-:W0:-:S06]  /*39a0*/  @P0 DFMA R2, R18, R4, 1 ;  /* 0x3ff000001202042b */ /* 0x000e0c0000000004 */
[----:B0-----:R-:W0:-:S06]  /*39b0*/  @P1 DFMA R2, R2, -1, RZ ;  /* 0xbff000000202182b */ /* 0x001e0c00000000ff */
[----:B0-----:R0:W1:-:S06]  /*39c0*/  DMUL R10, R2, R16 ;  /* 0x00000010020a7228 */ /* 0x00104c0000000000 */
.L_x_1710:
[----:B-1----:R-:W-:Y:S05]  /*39d0*/  BSYNC B1 ;  /* 0x0000000000017941 */ /* 0x002fea0003800000 */
.L_x_1709:
[----:B0-----:R-:W0:Y:S01]  /*39e0*/  S2R R3, SR_TID.X ;  /* 0x0000000000037919 */ /* 0x001e220000002100 */
[----:B------:R-:W-:Y:S01]  /*39f0*/  BSSY B1, `(.L_x_1717) ;  /* 0x0000060000017945 */ /* 0x000fe20003800000 */
[----:B------:R-:W-:Y:S01]  /*3a00*/  CS2R R14, SRZ ;  /* 0x00000000000e7805 */ /* 0x000fe2000001ff00 */
[----:B------:R-:W-:Y:S01]  /*3a10*/  CS2R R12, SRZ ;  /* 0x00000000000c7805 */ /* 0x000fe2000001ff00 */
[----:B0-----:R-:W-:-:S04]  /*3a20*/  IADD3 R3, R3, 0x80, RZ ;  /* 0x0000008003037810 */ /* 0x001fc80007ffe0ff */
[----:B------:R-:W-:-:S13]  /*3a30*/  ISETP.GE.AND P0, PT, R3, R40, PT ;  /* 0x000000280300720c */ /* 0x000fda0003f06270 */
[----:B------:R-:W-:Y:S05]  /*3a40*/  @P0 BRA `(.L_x_1718) ;  /* 0x000005a000000947 */ /* 0x000fea0003800000 */
[----:B-----5:R-:W0:Y:S01]  /*3a50*/  DSETP.NEU.AND P0, PT, |R22|, +INF , PT ;  /* 0x7ff000001600742a */ /* 0x020e220003f0d200 */
        /* <DEDUP_REMOVED lines=14> */
[----:B------:R-:W-:Y:S02]  /*3b40*/  IMAD.MOV.U32 R58, RZ, RZ, R4 ;  /* 0x000000ffff3a7224 */ /* 0x000fe400078e0004 */
[----:B------:R-:W-:Y:S01]  /*3b50*/  IMAD.MOV.U32 R59, RZ, RZ, R5 ;  /* 0x000000ffff3b7224 */ /* 0x000fe200078e0005 */
[----:B------:R-:W-:Y:S05]  /*3b60*/  BRA `(.L_x_1721) ;  /* 0x0000002000007947 */ /* 0x000fea0003800000 */
.L_x_1720:
[----:B------:R0:W1:Y:S01]  /*3b70*/  DMUL R58, RZ, R22 ;  /* 0x00000016ff3a7228 */ /* 0x0000620000000000 */
[----:B------:R-:W-:-:S05]  /*3b80*/  MOV R3, RZ ;  /* 0x000000ff00037202 */ /* 0x000fca0000000f00 */
.L_x_1721:
[----:B------:R-:W-:Y:S05]  /*3b90*/  BSYNC B2 ;  /* 0x0000000000027941 */ /* 0x000fea0003800000 */
.L_x_1719:
        /* <DEDUP_REMOVED lines=34> */
[----:B-1----:R-:W-:Y:S01]  /*3dc0*/  MOV R2, R22 ;  /* 0x0000001600027202 */ /* 0x002fe20000000f00 */
[----:B0-----:R-:W-:Y:S01]  /*3dd0*/  IMAD.MOV.U32 R6, RZ, RZ, R23 ;  /* 0x000000ffff067224 */ /* 0x001fe200078e0017 */
[----:B------:R-:W-:-:S03]  /*3de0*/  MOV R0, 0x3e00 ;  /* 0x00003e0000007802 */ /* 0x000fc60000000f00 */
[----:B------:R-:W-:Y:S05]  /*3df0*/  CALL.REL.NOINC `($_ZN2at6native29vectorized_elementwise_kernelILi2EZZZNS0_54_GLOBAL__N__7dbc7496_16_ComplexKernel_cu_b2145a98_310717polar_kernel_cudaERNS_14TensorIteratorEENKUlvE_clEvENKUlvE_clEvEUlddE_St5arrayIPcLm3EEEEviT0_T1_$__internal_trig_reduction_slowpathd) ;  /* 0x00002a6000007944 */ /* 0x000fea0003c00000 */
[----:B------:R-:W-:Y:S02]  /*3e00*/  IMAD.MOV.U32 R0, RZ, RZ, R3 ;  /* 0x000000ffff007224 */ /* 0x000fe400078e0003 */
[----:B------:R-:W-:Y:S02]  /*3e10*/  IMAD.MOV.U32 R2, RZ, RZ, R4 ;  /* 0x000000ffff027224 */ /* 0x000fe400078e0004 */
[----:B------:R-:W-:Y:S01]  /*3e20*/  IMAD.MOV.U32 R3, RZ, RZ, R5 ;  /* 0x000000ffff037224 */ /* 0x000fe200078e0005 */
[----:B------:R-:W-:Y:S05]  /*3e30*/  BRA `(.L_x_1724) ;  /* 0x0000002000007947 */ /* 0x000fea0003800000 */
.L_x_1723:
[----:B0-----:R0:W1:Y:S01]  /*3e40*/  DMUL R2, RZ, R22 ;  /* 0x00000016ff027228 */ /* 0x0010620000000000 */
[----:B------:R-:W-:-:S05]  /*3e50*/  MOV R0, RZ ;  /* 0x000000ff00007202 */ /* 0x000fca0000000f00 */
.L_x_1724:
[----:B------:R-:W-:Y:S05]  /*3e60*/  BSYNC B2 ;  /* 0x0000000000027941 */ /* 0x000fea0003800000 */
.L_x_1722:
        /* <DEDUP_REMOVED lines=10> */
[----:B------:R-:W-:-:S03]  /*3f10*/  IMAD.MOV.U32 R0, RZ, RZ, 0x3de5db65 ;  /* 0x3de5db65ff007424 */ /* 0x000fc600078e00ff */
        /* <DEDUP_REMOVED lines=13> */
.L_x_1718:
[----:B------:R-:W-:Y:S05]  /*3ff0*/  BSYNC B1 ;  /* 0x0000000000017941 */ /* 0x000fea0003800000 */
.L_x_1717:
[----:B0-----:R-:W0:Y:S01]  /*4000*/  S2R R3, SR_TID.X ;  /* 0x0000000000037919 */ /* 0x001e220000002100 */
[----:B------:R-:W-:Y:S01]  /*4010*/  BSSY B1, `(.L_x_1725) ;  /* 0x0000060000017945 */ /* 0x000fe20003800000 */
[----:B-----5:R-:W-:Y:S01]  /*4020*/  CS2R R18, SRZ ;  /* 0x0000000000127805 */ /* 0x020fe2000001ff00 */
[----:B------:R-:W-:Y:S01]  /*4030*/  CS2R R16, SRZ ;  /* 0x0000000000107805 */ /* 0x000fe2000001ff00 */
[----:B0-----:R-:W-:-:S04]  /*4040*/  IADD3 R3, R3, 0x100, RZ ;  /* 0x0000010003037810 */ /* 0x001fc80007ffe0ff */
        /* <DEDUP_REMOVED lines=13> */
[----:B------:R-:W-:Y:S01]  /*4120*/  MOV R2, R26 ;  /* 0x0000001a00027202 */ /* 0x000fe20000000f00 */
[----:B------:R-:W-:Y:S01]  /*4130*/  IMAD.MOV.U32 R6, RZ, RZ, R27 ;  /* 0x000000ffff067224 */ /* 0x000fe200078e001b */
[----:B------:R-:W-:-:S03]  /*4140*/  MOV R0, 0x4160 ;  /* 0x0000416000007802 */ /* 0x000fc60000000f00 */
[----:B012---:R-:W-:Y:S05]  /*4150*/  CALL.REL.NOINC `($_ZN2at6native29vectorized_elementwise_kernelILi2EZZZNS0_54_GLOBAL__N__7dbc7496_16_ComplexKernel_cu_b2145a98_310717polar_kernel_cudaERNS_14TensorIteratorEENKUlvE_clEvENKUlvE_clEvEUlddE_St5arrayIPcLm3EEEEviT0_T1_$__internal_trig_reduction_slowpathd) ;  /* 0x0000270000007944 */ /* 0x007fea0003c00000 */
[----:B------:R-:W-:Y:S02]  /*4160*/  IMAD.MOV.U32 R58, RZ, RZ, R4 ;  /* 0x000000ffff3a7224 */ /* 0x000fe400078e0004 */
[----:B------:R-:W-:Y:S01]  /*4170*/  IMAD.MOV.U32 R59, RZ, RZ, R5 ;  /* 0x000000ffff3b7224 */ /* 0x000fe200078e0005 */
[----:B------:R-:W-:Y:S05]  /*4180*/  BRA `(.L_x_1729) ;  /* 0x0000002000007947 */ /* 0x000fea0003800000 */
.L_x_1728:
[----:B------:R0:W2:Y:S01]  /*4190*/  DMUL R58, RZ, R26 ;  /* 0x0000001aff3a7228 */ /* 0x0000a20000000000 */
[----:B------:R-:W-:-:S05]  /*41a0*/  IMAD.MOV.U32 R3, RZ, RZ, RZ ;  /* 0x000000ffff037224 */ /* 0x000fca00078e00ff */
.L_x_1729:
[----:B------:R-:W-:Y:S05]  /*41b0*/  BSYNC B2 ;  /* 0x0000000000027941 */ /* 0x000fea0003800000 */
.L_x_1727:
[----:B------:R-:W-:Y:S01]  /*41c0*/  IADD3 R3, R3, 0x1, RZ ;  /* 0x0000000103037810 */ /* 0x000fe20007ffe0ff */
[----:B------:R-:W-:-:S03]  /*41d0*/  IMAD.MOV.U32 R45, RZ, RZ, 0x8 ;  /* 0x00000008ff2d7424 */ /* 0x000fc600078e00ff */
[----:B------:R-:W-:-:S04]  /*41e0*/  SHF.L.U32 R0, R3, 0x3, RZ ;  /* 0x0000000303007819 */ /* 0x000fc800000006ff */
        /* <DEDUP_REMOVED lines=19> */
[----:B------:R-:W0:-:S04]  /*4320*/  @P0 DFMA R58, R2, R4, 1 ;  /* 0x3ff00000023a042b */ /* 0x000e080000000004 */
[----:B------:R-:W2:-:S04]  /*4330*/  DSETP.NEU.AND P0, PT, |R26|, +INF , PT ;  /* 0x7ff000001a00742a */ /* 0x000e880003f0d200 */
[----:B0-----:R-:W0:-:S10]  /*4340*/  @P1 DFMA R58, R58, -1, RZ ;  /* 0xbff000003a3a182b */ /* 0x001e1400000000ff */
[----:B--2---:R-:W-:Y:S05]  /*4350*/  @!P0 BRA `(.L_x_1731) ;  /* 0x0000010000008947 */ /* 0x004fea0003800000 */
[----:B0-----:R-:W0:-:S04]  /*4360*/  DMUL R4, R26, c[0x2][0x0] ;  /* 0x008000001a047a28 */ /* 0x001e080000000000 */
[----:B------:R-:W-:Y:S02]  /*4370*/  DSETP.GE.AND P0, PT, |R26|, 2.14748364800000000000e+09, PT ;  /* 0x41e000001a00742a */ /* 0x000fe40003f06200 */
[----:B0-----:R-:W0:Y:S08]  /*4380*/  F2I.F64 R0, R4 ;  /* 0x0000000400007311 */ /* 0x001e300000301100 */
[----:B0-----:R-:W0:Y:S02]  /*4390*/  I2F.F64 R2, R0 ;  /* 0x0000000000027312 */ /* 0x001e240000201c00 */
[----:B0-----:R-:W0:-:S06]  /*43a0*/  DFMA R6, -R2, c[0x2][0x8], R26 ;  /* 0x0080020002067a2b */ /* 0x001e0c000000011a */
[----:B0-----:R-:W0:-:S06]  /*43b0*/  DFMA R6, -R2, c[0x2][0x10], R6 ;  /* 0x0080040002067a2b */ /* 0x001e0c0000000106 */
[----:B0-----:R0:W2:Y:S01]  /*43c0*/  DFMA R2, -R2, c[0x2][0x18], R6 ;  /* 0x0080060002027a2b */ /* 0x0010a20000000106 */
[----:B------:R-:W-:Y:S05]  /*43d0*/  @!P0 BRA `(.L_x_1732) ;  /* 0x000000a000008947 */ /* 0x000fea0003800000 */
[----:B--2---:R-:W-:Y:S01]  /*43e0*/  IMAD.MOV.U32 R2, RZ, RZ, R26 ;  /* 0x000000ffff027224 */ /* 0x004fe200078e001a */
[----:B0-----:R-:W-:Y:S02]  /*43f0*/  MOV R6, R27 ;  /* 0x0000001b00067202 */ /* 0x001fe40000000f00 */
[----:B------:R-:W-:Y:S02]  /*4400*/  MOV R0, 0x4420 ;  /* 0x0000442000007802 */ /* 0x000fe40000000f00 */
[----:B-1----:R-:W-:Y:S05]  /*4410*/  CALL.REL.NOINC `($_ZN2at6native29vectorized_elementwise_kernelILi2EZZZNS0_54_GLOBAL__N__7dbc7496_16_ComplexKernel_cu_b2145a98_310717polar_kernel_cudaERNS_14TensorIteratorEENKUlvE_clEvENKUlvE_clEvEUlddE_St5arrayIPcLm3EEEEviT0_T1_$__internal_trig_reduction_slowpathd) ;  /* 0x0000244000007944 */ /* 0x002fea0003c00000 */
[----:B------:R-:W-:Y:S02]  /*4420*/  IMAD.MOV.U32 R0, RZ, RZ, R3 ;  /* 0x000000ffff007224 */ /* 0x000fe400078e0003 */
[----:B------:R-:W-:Y:S02]  /*4430*/  IMAD.MOV.U32 R2, RZ, RZ, R4 ;  /* 0x000000ffff027224 */ /* 0x000fe400078e0004 */
[----:B------:R-:W-:Y:S01]  /*4440*/  IMAD.MOV.U32 R3, RZ, RZ, R5 ;  /* 0x000000ffff037224 */ /* 0x000fe200078e0005 */
[----:B------:R-:W-:Y:S05]  /*4450*/  BRA `(.L_x_1732) ;  /* 0x0000002000007947 */ /* 0x000fea0003800000 */
.L_x_1731:
[----:B0-----:R0:W2:Y:S01]  /*4460*/  DMUL R2, RZ, R26 ;  /* 0x0000001aff027228 */ /* 0x0010a20000000000 */
[----:B------:R-:W-:-:S05]  /*4470*/  IMAD.MOV.U32 R0, RZ, RZ, RZ ;  /* 0x000000ffff007224 */ /* 0x000fca00078e00ff */
.L_x_1732:
[----:B------:R-:W-:Y:S05]  /*4480*/  BSYNC B2 ;  /* 0x0000000000027941 */ /* 0x000fea0003800000 */
.L_x_1730:
[----:B------:R-:W-:Y:S01]  /*4490*/  SHF.L.U32 R4, R0, 0x3, RZ ;  /* 0x0000000300047819 */ /* 0x000fe200000006ff */
        /* <DEDUP_REMOVED lines=14> */
[----:B----4-:R-:W0:-:S04]  /*4580*/  DFMA R4, R26, R4, R16 ;  /* 0x000000041a04722b */ /* 0x010e080000000010 */
[----:B------:R-:W-:-:S04]  /*4590*/  DMUL R16, R58, R24 ;  /* 0x000000183a107228 */ /* 0x000fc80000000000 */
[----:B0-----:R-:W5:-:S06]  /*45a0*/  DFMA R4, R26, R4, R18 ;  /* 0x000000041a04722b */ /* 0x001f4c0000000012 */
[----:B-----5:R-:W0:-:S06]  /*45b0*/  DFMA R4, R26, R4, R20 ;  /* 0x000000041a04722b */ /* 0x020e0c0000000014 */
[----:B0-----:R-:W0:-:S06]  /*45c0*/  DFMA R4, R26, R4, R22 ;  /* 0x000000041a04722b */ /* 0x001e0c0000000016 */
[----:B0-----:R-:W-:-:S04]  /*45d0*/  DFMA R2, R4, R2, R2 ;  /* 0x000000020402722b */ /* 0x001fc80000000002 */
[----:B------:R-:W0:-:S06]  /*45e0*/  @P0 DFMA R2, R26, R4, 1 ;  /* 0x3ff000001a02042b */ /* 0x000e0c0000000004 */
[----:B0-----:R-:W0:-:S06]  /*45f0*/  @P1 DFMA R2, R2, -1, RZ ;  /* 0xbff000000202182b */ /* 0x001e0c00000000ff */
[----:B0-----:R0:W2:-:S06]  /*4600*/  DMUL R18, R2, R24 ;  /* 0x0000001802127228 */ /* 0x00108c0000000000 */
.L_x_1726:
[----:B------:R-:W-:Y:S05]  /*4610*/  BSYNC B1 ;  /* 0x0000000000017941 */ /* 0x000fea0003800000 */
.L_x_1725:
[----:B0-----:R-:W0:Y:S01]  /*4620*/  S2R R3, SR_TID.X ;  /* 0x0000000000037919 */ /* 0x001e220000002100 */
[----:B------:R-:W-:Y:S01]  /*4630*/  BSSY B1, `(.L_x_1733) ;  /* 0x0000060000017945 */ /* 0x000fe20003800000 */
[----:B------:R-:W-:Y:S01]  /*4640*/  CS2R R22, SRZ ;  /* 0x0000000000167805 */ /* 0x000fe2000001ff00 */
        /* <DEDUP_REMOVED lines=13> */
[----:B0-----:R0:W3:Y:S01]  /*4720*/  DFMA R58, -R58, c[0x2][0x18], R4 ;  /* 0x008006003a3a7a2b */ /* 0x0010e20000000104 */
[----:B------:R-:W-:Y:S05]  /*4730*/  @!P0 BRA `(.L_x_1737) ;  /* 0x0000009000008947 */ /* 0x000fea0003800000 */
[----:B------:R-:W-:Y:S01]  /*4740*/  IMAD.MOV.U32 R2, RZ, RZ, R30 ;  /* 0x000000ffff027224 */ /* 0x000fe200078e001e */
[----:B------:R-:W-:Y:S02]  /*4750*/  MOV R6, R31 ;  /* 0x0000001f00067202 */ /* 0x000fe40000000f00 */
[----:B------:R-:W-:Y:S02]  /*4760*/  MOV R0, 0x4780 ;  /* 0x0000478000007802 */ /* 0x000fe40000000f00 */
[----:B0123--:R-:W-:Y:S05]  /*4770*/  CALL.REL.NOINC `($_ZN2at6native29vectorized_elementwise_kernelILi2EZZZNS0_54_GLOBAL__N__7dbc7496_16_ComplexKernel_cu_b2145a98_310717polar_kernel_cudaERNS_14TensorIteratorEENKUlvE_clEvENKUlvE_clEvEUlddE_St5arrayIPcLm3EEEEviT0_T1_$__internal_trig_reduction_slowpathd) ;  /* 0x000020e000007944 */ /* 0x00ffea0003c00000 */
[----:B------:R-:W-:Y:S02]  /*4780*/  IMAD.MOV.U32 R58, RZ, RZ, R4 ;  /* 0x000000ffff3a7224 */ /* 0x000fe400078e0004 */
[----:B------:R-:W-:Y:S01]  /*4790*/  IMAD.MOV.U32 R59, RZ, RZ, R5 ;  /* 0x000000ffff3b7224 */ /* 0x000fe200078e0005 */
[----:B------:R-:W-:Y:S05]  /*47a0*/  BRA `(.L_x_1737) ;  /* 0x0000002000007947 */ /* 0x000fea0003800000 */
.L_x_1736:
[----:B------:R0:W3:Y:S01]  /*47b0*/  DMUL R58, RZ, R30 ;  /* 0x0000001eff3a7228 */ /* 0x0000e20000000000 */
[----:B------:R-:W-:-:S05]  /*47c0*/  IMAD.MOV.U32 R3, RZ, RZ, RZ ;  /* 0x000000ffff037224 */ /* 0x000fca00078e00ff */
.L_x_1737:
[----:B------:R-:W-:Y:S05]  /*47d0*/  BSYNC B2 ;  /* 0x0000000000027941 */ /* 0x000fea0003800000 */
.L_x_1735:
[----:B------:R-:W-:Y:S02]  /*47e0*/  IADD3 R3, R3, 0x1, RZ ;  /* 0x0000000103037810 */ /* 0x000fe40007ffe0ff */
[----:B------:R-:W-:-:S03]  /*47f0*/  MOV R45, 0x8 ;  /* 0x00000008002d7802 */ /* 0x000fc60000000f00 */
        /* <DEDUP_REMOVED lines=20> */
[----:B------:R-:W0:-:S04]  /*4940*/  @P0 DFMA R58, R2, R4, 1 ;  /* 0x3ff00000023a042b */ /* 0x000e080000000004 */
[----:B------:R-:W3:-:S04]  /*4950*/  DSETP.NEU.AND P0, PT, |R30|, +INF , PT ;  /* 0x7ff000001e00742a */ /* 0x000ec80003f0d200 */
[----:B0-----:R-:W0:-:S10]  /*4960*/  @P1 DFMA R58, R58, -1, RZ ;  /* 0xbff000003a3a182b */ /* 0x001e1400000000ff */
[----:B---3--:R-:W-:Y:S05]  /*4970*/  @!P0 BRA `(.L_x_1739) ;  /* 0x0000010000008947 */ /* 0x008fea0003800000 */
[----:B0-----:R-:W0:-:S04]  /*4980*/  DMUL R4, R30, c[0x2][0x0] ;  /* 0x008000001e047a28 */ /* 0x001e080000000000 */
[----:B------:R-:W-:Y:S02]  /*4990*/  DSETP.GE.AND P0, PT, |R30|, 2.14748364800000000000e+09, PT ;  /* 0x41e000001e00742a */ /* 0x000fe40003f06200 */
[----:B0-----:R-:W0:Y:S08]  /*49a0*/  F2I.F64 R0, R4 ;  /* 0x0000000400007311 */ /* 0x001e300000301100 */
[----:B0-----:R-:W0:Y:S02]  /*49b0*/  I2F.F64 R2, R0 ;  /* 0x0000000000027312 */ /* 0x001e240000201c00 */
[----:B0-----:R-:W0:-:S06]  /*49c0*/  DFMA R6, -R2, c[0x2][0x8], R30 ;  /* 0x0080020002067a2b */ /* 0x001e0c000000011e */
[----:B0-----:R-:W0:-:S06]  /*49d0*/  DFMA R6, -R2, c[0x2][0x10], R6 ;  /* 0x0080040002067a2b */ /* 0x001e0c0000000106 */
[----:B0-----:R0:W3:Y:S01]  /*49e0*/  DFMA R2, -R2, c[0x2][0x18], R6 ;  /* 0x0080060002027a2b */ /* 0x0010e20000000106 */
[----:B------:R-:W-:Y:S05]  /*49f0*/  @!P0 BRA `(.L_x_1740) ;  /* 0x000000a000008947 */ /* 0x000fea0003800000 */
[----:B---3--:R-:W-:Y:S01]  /*4a00*/  IMAD.MOV.U32 R2, RZ, RZ, R30 ;  /* 0x000000ffff027224 */ /* 0x008fe200078e001e */
[----:B------:R-:W-:Y:S01]  /*4a10*/  MOV R0, 0x4a40 ;  /* 0x00004a4000007802 */ /* 0x000fe20000000f00 */
[----:B0-----:R-:W-:-:S03]  /*4a20*/  IMAD.MOV.U32 R6, RZ, RZ, R31 ;  /* 0x000000ffff067224 */ /* 0x001fc600078e001f */
[----:B-12---:R-:W-:Y:S05]  /*4a30*/  CALL.REL.NOINC `($_ZN2at6native29vectorized_elementwise_kernelILi2EZZZNS0_54_GLOBAL__N__7dbc7496_16_ComplexKernel_cu_b2145a98_310717polar_kernel_cudaERNS_14TensorIteratorEENKUlvE_clEvENKUlvE_clEvEUlddE_St5arrayIPcLm3EEEEviT0_T1_$__internal_trig_reduction_slowpathd) ;  /* 0x00001e2000007944 */ /* 0x006fea0003c00000 */
[----:B------:R-:W-:Y:S01]  /*4a40*/  MOV R0, R3 ;  /* 0x0000000300007202 */ /* 0x000fe20000000f00 */
[----:B------:R-:W-:Y:S02]  /*4a50*/  IMAD.MOV.U32 R2, RZ, RZ, R4 ;  /* 0x000000ffff027224 */ /* 0x000fe400078e0004 */
[----:B------:R-:W-:Y:S01]  /*4a60*/  IMAD.MOV.U32 R3, RZ, RZ, R5 ;  /* 0x000000ffff037224 */ /* 0x000fe200078e0005 */
[----:B------:R-:W-:Y:S05]  /*4a70*/  BRA `(.L_x_1740) ;  /* 0x0000002000007947 */ /* 0x000fea0003800000 */
.L_x_1739:
[----:B0-----:R0:W3:Y:S01]  /*4a80*/  DMUL R2, RZ, R30 ;  /* 0x0000001eff027228 */ /* 0x0010e20000000000 */
[----:B------:R-:W-:-:S05]  /*4a90*/  IMAD.MOV.U32 R0, RZ, RZ, RZ ;  /* 0x000000ffff007224 */ /* 0x000fca00078e00ff */
.L_x_1740:
[----:B------:R-:W-:Y:S05]  /*4aa0*/  BSYNC B2 ;  /* 0x0000000000027941 */ /* 0x000fea0003800000 */
.L_x_1738:
[----:B------:R-:W-:Y:S01]  /*4ab0*/  IMAD.SHL.U32 R4, R0, 0x8, RZ ;  /* 0x0000000800047824 */ /* 0x000fe200078e00ff */
[----:B------:R-:W-:-:S04]  /*4ac0*/  MOV R45, 0x8 ;  /* 0x00000008002d7802 */ /* 0x000fc80000000f00 */
        /* <DEDUP_REMOVED lines=8> */
[----:B------:R-:W-:-:S03]  /*4b50*/  IMAD.MOV.U32 R0, RZ, RZ, 0x3de5db65 ;  /* 0x3de5db65ff007424 */ /* 0x000fc600078e00ff */
[----:B------:R-:W-:Y:S02]  /*4b60*/  FSEL R46, -R46, 4.2945490664224492434e-19, !P0 ;  /* 0x20fd81642e2e7808 */ /* 0x000fe40004000100 */
[----:B------:R-:W-:-:S06]  /*4b70*/  FSEL R47, R0, -0.082518599927425384521, !P0 ;  /* 0xbda8ff83002f7808 */ /* 0x000fcc0004000000 */
[----:B----4-:R-:W0:-:S06]  /*4b80*/  DFMA R4, R30, R46, R4 ;  /* 0x0000002e1e04722b */ /* 0x010e0c0000000004 */
[----:B0-----:R-:W5:-:S06]  /*4b90*/  DFMA R4, R30, R4, R6 ;  /* 0x000000041e04722b */ /* 0x001f4c0000000006 */
[----:B-----5:R-:W0:-:S04]  /*4ba0*/  DFMA R4, R30, R4, R20 ;  /* 0x000000041e04722b */ /* 0x020e080000000014 */
[----:B------:R-:W-:-:S04]  /*4bb0*/  DMUL R20, R58, R28 ;  /* 0x0000001c3a147228 */ /* 0x000fc80000000000 */
[----:B0-----:R-:W3:-:S06]  /*4bc0*/  DFMA R4, R30, R4, R22 ;  /* 0x000000041e04722b */ /* 0x001ecc0000000016 */
[----:B---3--:R-:W0:-:S06]  /*4bd0*/  DFMA R4, R30, R4, R24 ;  /* 0x000000041e04722b */ /* 0x008e0c0000000018 */
[----:B0-----:R-:W0:-:S06]  /*4be0*/  DFMA R4, R30, R4, R26 ;  /* 0x000000041e04722b */ /* 0x001e0c000000001a */
[----:B0-----:R-:W-:-:S04]  /*4bf0*/  DFMA R2, R4, R2, R2 ;  /* 0x000000020402722b */ /* 0x001fc80000000002 */
[----:B------:R-:W0:-:S06]  /*4c00*/  @P0 DFMA R2, R30, R4, 1 ;  /* 0x3ff000001e02042b */ /* 0x000e0c0000000004 */
[----:B0-----:R-:W0:-:S06]  /*4c10*/  @P1 DFMA R2, R2, -1, RZ ;  /* 0xbff000000202182b */ /* 0x001e0c00000000ff */
[----:B0-----:R0:W3:-:S06]  /*4c20*/  DMUL R22, R2, R28 ;  /* 0x0000001c02167228 */ /* 0x0010cc0000000000 */
.L_x_1734:
[----:B------:R-:W-:Y:S05]  /*4c30*/  BSYNC B1 ;  /* 0x0000000000017941 */ /* 0x000fea0003800000 */
.L_x_1733:
        /* <DEDUP_REMOVED lines=16> */
[----:B0-----:R0:W4:Y:S01]  /*4d40*/  DFMA R58, -R58, c[0x2][0x18], R4 ;  /* 0x008006003a3a7a2b */ /* 0x0011220000000104 */
[----:B------:R-:W-:Y:S05]  /*4d50*/  @!P0 BRA `(.L_x_1745) ;  /* 0x0000009000008947 */ /* 0x000fea0003800000 */
[----:B------:R-:W-:Y:S01]  /*4d60*/  IMAD.MOV.U32 R2, RZ, RZ, R38 ;  /* 0x000000ffff027224 */ /* 0x000fe200078e0026 */
[----:B------:R-:W-:Y:S01]  /*4d70*/  MOV R0, 0x4da0 ;  /* 0x00004da000007802 */ /* 0x000fe20000000f00 */
[----:B------:R-:W-:-:S03]  /*4d80*/  IMAD.MOV.U32 R6, RZ, RZ, R39 ;  /* 0x000000ffff067224 */ /* 0x000fc600078e0027 */
[----:B01234-:R-:W-:Y:S05]  /*4d90*/  CALL.REL.NOINC `($_ZN2at6native29vectorized_elementwise_kernelILi2EZZZNS0_54_GLOBAL__N__7dbc7496_16_ComplexKernel_cu_b2145a98_310717polar_kernel_cudaERNS_14TensorIteratorEENKUlvE_clEvENKUlvE_clEvEUlddE_St5arrayIPcLm3EEEEviT0_T1_$__internal_trig_reduction_slowpathd) ;  /* 0x00001ac000007944 */ /* 0x01ffea0003c00000 */
[----:B------:R-:W-:Y:S01]  /*4da0*/  MOV R58, R4 ;  /* 0x00000004003a7202 */ /* 0x000fe20000000f00 */
[----:B------:R-:W-:Y:S01]  /*4db0*/  IMAD.MOV.U32 R59, RZ, RZ, R5 ;  /* 0x000000ffff3b7224 */ /* 0x000fe200078e0005 */
[----:B------:R-:W-:Y:S05]  /*4dc0*/  BRA `(.L_x_1745) ;  /* 0x0000002000007947 */ /* 0x000fea0003800000 */
.L_x_1744:
[----:B------:R0:W4:Y:S01]  /*4dd0*/  DMUL R58, RZ, R38 ;  /* 0x00000026ff3a7228 */ /* 0x0001220000000000 */
[----:B------:R-:W-:-:S05]  /*4de0*/  IMAD.MOV.U32 R3, RZ, RZ, RZ ;  /* 0x000000ffff037224 */ /* 0x000fca00078e00ff */
.L_x_1745:
[----:B------:R-:W-:Y:S05]  /*4df0*/  BSYNC B2 ;  /* 0x0000000000027941 */ /* 0x000fea0003800000 */
.L_x_1743:
        /* <DEDUP_REMOVED lines=10> */
[----:B------:R-:W-:Y:S01]  /*4ea0*/  MOV R46, 0x79785eba ;  /* 0x79785eba002e7802 */ /* 0x000fe20000000f00 */
[----:B------:R-:W5:Y:S01]  /*4eb0*/  DMUL R2, R58, R58 ;  /* 0x0000003a3a027228 */ /* 0x000f620000000000 */
        /* <DEDUP_REMOVED lines=23> */
[----:B---3--:R-:W-:-:S03]  /*5030*/  IMAD.MOV.U32 R6, RZ, RZ, R39 ;  /* 0x000000ffff067224 */ /* 0x008fc600078e0027 */
[----:B012---:R-:W-:Y:S05]  /*5040*/  CALL.REL.NOINC `($_ZN2at6native29vectorized_elementwise_kernelILi2EZZZNS0_54_GLOBAL__N__7dbc7496_16_ComplexKernel_cu_b2145a98_310717polar_kernel_cudaERNS_14TensorIteratorEENKUlvE_clEvENKUlvE_clEvEUlddE_St5arrayIPcLm3EEEEviT0_T1_$__internal_trig_reduction_slowpathd) ;  /* 0x0000181000007944 */ /* 0x007fea0003c00000 */
[----:B------:R-:W-:Y:S01]  /*5050*/  IMAD.MOV.U32 R0, RZ, RZ, R3 ;  /* 0x000000ffff007224 */ /* 0x000fe200078e0003 */
[----:B------:R-:W-:Y:S01]  /*5060*/  MOV R2, R4 ;  /* 0x0000000400027202 */ /* 0x000fe20000000f00 */
[----:B------:R-:W-:Y:S01]  /*5070*/  IMAD.MOV.U32 R3, RZ, RZ, R5 ;  /* 0x000000ffff037224 */ /* 0x000fe200078e0005 */
[----:B------:R-:W-:Y:S05]  /*5080*/  BRA `(.L_x_1748) ;  /* 0x0000002000007947 */ /* 0x000fea0003800000 */
.L_x_1747:
[----:B------:R3:W4:Y:S01]  /*5090*/  DMUL R2, RZ, R38 ;  /* 0x00000026ff027228 */ /* 0x0007220000000000 */
[----:B------:R-:W-:-:S05]  /*50a0*/  IMAD.MOV.U32 R0, RZ, RZ, RZ ;  /* 0x000000ffff007224 */ /* 0x000fca00078e00ff */
.L_x_1748:
[----:B------:R-:W-:Y:S05]  /*50b0*/  BSYNC B2 ;  /* 0x0000000000027941 */ /* 0x000fea0003800000 */
.L_x_1746:
        /* <DEDUP_REMOVED lines=9> */
[----:B------:R-:W-:Y:S01]  /*5150*/  MOV R46, 0x79785eba ;  /* 0x79785eba002e7802 */ /* 0x000fe20000000f00 */
[----:B------:R-:W3:-:S03]  /*5160*/  DMUL R38, R2, R2 ;  /* 0x0000000202267228 */ /* 0x000ec60000000000 */
[----:B------:R-:W-:Y:S02]  /*5170*/  FSEL R46, -R46, 4.2945490664224492434e-19, !P0 ;  /* 0x20fd81642e2e7808 */ /* 0x000fe40004000100 */
[----:B------:R-:W-:-:S06]  /*5180*/  FSEL R47, R0, -0.082518599927425384521, !P0 ;  /* 0xbda8ff83002f7808 */ /* 0x000fcc0004000000 */
[----:B---3--:R-:W3:-:S06]  /*5190*/  DFMA R4, R38, R46, R4 ;  /* 0x0000002e2604722b */ /* 0x008ecc0000000004 */
[----:B---3--:R-:W5:-:S06]  /*51a0*/  DFMA R4, R38, R4, R6 ;  /* 0x000000042604722b */ /* 0x008f4c0000000006 */
[----:B-----5:R-:W3:-:S04]  /*51b0*/  DFMA R4, R38, R4, R24 ;  /* 0x000000042604722b */ /* 0x020ec80000000018 */
[----:B0-----:R-:W-:-:S04]  /*51c0*/  DMUL R24, R58, R36 ;  /* 0x000000243a187228 */ /* 0x001fc80000000000 */
[----:B---3--:R-:W4:-:S06]  /*51d0*/  DFMA R4, R38, R4, R26 ;  /* 0x000000042604722b */ /* 0x008f0c000000001a */
[----:B----4-:R-:W0:-:S06]  /*51e0*/  DFMA R4, R38, R4, R28 ;  /* 0x000000042604722b */ /* 0x010e0c000000001c */
[----:B0-----:R-:W0:-:S06]  /*51f0*/  DFMA R4, R38, R4, R30 ;  /* 0x000000042604722b */ /* 0x001e0c000000001e */
[----:B0-----:R-:W-:-:S04]  /*5200*/  DFMA R2, R4, R2, R2 ;  /* 0x000000020402722b */ /* 0x001fc80000000002 */
[----:B------:R-:W0:-:S06]  /*5210*/  @P0 DFMA R2, R38, R4, 1 ;  /* 0x3ff000002602042b */ /* 0x000e0c0000000004 */
[----:B0-----:R-:W0:-:S06]  /*5220*/  @P1 DFMA R2, R2, -1, RZ ;  /* 0xbff000000202182b */ /* 0x001e0c00000000ff */
[----:B0-----:R0:W3:-:S06]  /*5230*/  DMUL R26, R2, R36 ;  /* 0x00000024021a7228 */ /* 0x0010cc0000000000 */
.L_x_1742:
[----:B------:R-:W-:Y:S05]  /*5240*/  BSYNC B1 ;  /* 0x0000000000017941 */ /* 0x000fea0003800000 */
.L_x_1741:
        /* <DEDUP_REMOVED lines=22> */
[----:B------:R-:W-:Y:S01]  /*53b0*/  IMAD.MOV.U32 R58, RZ, RZ, R4 ;  /* 0x000000ffff3a7224 */ /* 0x000fe200078e0004 */
[----:B------:R-:W-:Y:S01]  /*53c0*/  MOV R59, R5 ;  /* 0x00000005003b7202 */ /* 0x000fe20000000f00 */
[----:B------:R-:W-:Y:S05]  /*53d0*/  BRA `(.L_x_1753) ;  /* 0x0000002000007947 */ /* 0x000fea0003800000 */
.L_x_1752:
[----:B------:R0:W4:Y:S01]  /*53e0*/  DMUL R58, RZ, R56 ;  /* 0x00000038ff3a7228 */ /* 0x0001220000000000 */
[----:B------:R-:W-:-:S05]  /*53f0*/  IMAD.MOV.U32 R3, RZ, RZ, RZ ;  /* 0x000000ffff037224 */ /* 0x000fca00078e00ff */
.L_x_1753:
[----:B------:R-:W-:Y:S05]  /*5400*/  BSYNC B2 ;  /* 0x0000000000027941 */ /* 0x000fea0003800000 */
.L_x_1751:
        /* <DEDUP_REMOVED lines=41> */
.L_x_1755:
[----:B------:R3:W4:Y:S01]  /*56a0*/  DMUL R2, RZ, R56 ;  /* 0x00000038ff027228 */ /* 0x0007220000000000 */
[----:B------:R-:W-:-:S05]  /*56b0*/  IMAD.MOV.U32 R0, RZ, RZ, RZ ;  /* 0x000000ffff007224 */ /* 0x000fca00078e00ff */
.L_x_1756:
[----:B------:R-:W-:Y:S05]  /*56c0*/  BSYNC B2 ;  /* 0x0000000000027941 */ /* 0x000fea0003800000 */
.L_x_1754:
        /* <DEDUP_REMOVED lines=24> */
.L_x_1750:
[----:B------:R-:W-:Y:S05]  /*5850*/  BSYNC B1 ;  /* 0x0000000000017941 */ /* 0x000fea0003800000 */
.L_x_1749:
[----:B0-----:R-:W0:Y:S01]  /*5860*/  S2R R3, SR_TID.X ;  /* 0x0000000000037919 */ /* 0x001e220000002100 */
[----:B------:R-:W-:Y:S01]  /*5870*/  BSSY B1, `(.L_x_1757) ;  /* 0x0000060000017945 */ /* 0x000fe20003800000 */
[----:B------:R-:W-:Y:S01]  /*5880*/  CS2R R34, SRZ ;  /* 0x0000000000227805 */ /* 0x000fe2000001ff00 */
        /* <DEDUP_REMOVED lines=20> */
[----:B------:R-:W-:Y:S02]  /*59d0*/  IMAD.MOV.U32 R56, RZ, RZ, R4 ;  /* 0x000000ffff387224 */ /* 0x000fe400078e0004 */
[----:B------:R-:W-:Y:S01]  /*59e0*/  IMAD.MOV.U32 R57, RZ, RZ, R5 ;  /* 0x000000ffff397224 */ /* 0x000fe200078e0005 */
[----:B------:R-:W-:Y:S05]  /*59f0*/  BRA `(.L_x_1761) ;  /* 0x0000002000007947 */ /* 0x000fea0003800000 */
.L_x_1760:
[----:B------:R0:W4:Y:S01]  /*5a00*/  DMUL R56, RZ, R54 ;  /* 0x00000036ff387228 */ /* 0x0001220000000000 */
[----:B------:R-:W-:-:S05]  /*5a10*/  MOV R3, RZ ;  /* 0x000000ff00037202 */ /* 0x000fca0000000f00 */
.L_x_1761:
[----:B------:R-:W-:Y:S05]  /*5a20*/  BSYNC B2 ;  /* 0x0000000000027941 */ /* 0x000fea0003800000 */
.L_x_1759:
        /* <DEDUP_REMOVED lines=41> */
.L_x_1763:
[----:B------:R3:W4:Y:S01]  /*5cc0*/  DMUL R2, RZ, R54 ;  /* 0x00000036ff027228 */ /* 0x0007220000000000 */
[----:B------:R-:W-:-:S05]  /*5cd0*/  MOV R0, RZ ;  /* 0x000000ff00007202 */ /* 0x000fca0000000f00 */
.L_x_1764:
[----:B------:R-:W-:Y:S05]  /*5ce0*/  BSYNC B2 ;  /* 0x0000000000027941 */ /* 0x000fea0003800000 */
.L_x_1762:
        /* <DEDUP_REMOVED lines=24> */
.L_x_1758:
[----:B------:R-:W-:Y:S05]  /*5e70*/  BSYNC B1 ;  /* 0x0000000000017941 */ /* 0x000fea0003800000 */
.L_x_1757:
[----:B0-----:R-:W0:Y:S01]  /*5e80*/  S2R R3, SR_TID.X ;  /* 0x0000000000037919 */ /* 0x001e220000002100 */
[----:B------:R-:W-:Y:S01]  /*5e90*/  BSSY B1, `(.L_x_1765) ;  /* 0x000005f000017945 */ /* 0x000fe20003800000 */
        /* <DEDUP_REMOVED lines=13> */
[----:B0-----:R0:W4:Y:S01]  /*5f70*/  DFMA R2, -R2, c[0x2][0x18], R6 ;  /* 0x0080060002027a2b */ /* 0x0011220000000106 */
[----:B------:R-:W-:Y:S05]  /*5f80*/  @!P0 BRA `(.L_x_1769) ;  /* 0x000000a000008947 */ /* 0x000fea0003800000 */
[----:B----4-:R-:W-:Y:S01]  /*5f90*/  MOV R2, R42 ;  /* 0x0000002a00027202 */ /* 0x010fe20000000f00 */
[----:B0-----:R-:W-:Y:S01]  /*5fa0*/  IMAD.MOV.U32 R6, RZ, RZ, R43 ;  /* 0x000000ffff067224 */ /* 0x001fe200078e002b */
[----:B------:R-:W-:-:S03]  /*5fb0*/  MOV R0, 0x5fd0 ;  /* 0x00005fd000007802 */ /* 0x000fc60000000f00 */
[----:B-123--:R-:W-:Y:S05]  /*5fc0*/  CALL.REL.NOINC `($_ZN2at6native29vectorized_elementwise_kernelILi2EZZZNS0_54_GLOBAL__N__7dbc7496_16_ComplexKernel_cu_b2145a98_310717polar_kernel_cudaERNS_14TensorIteratorEENKUlvE_clEvENKUlvE_clEvEUlddE_St5arrayIPcLm3EEEEviT0_T1_$__internal_trig_reduction_slowpathd) ;  /* 0x0000089000007944 */ /* 0x00efea0003c00000 */
[----:B------:R-:W-:Y:S02]  /*5fd0*/  IMAD.MOV.U32 R0, RZ, RZ, R3 ;  /* 0x000000ffff007224 */ /* 0x000fe400078e0003 */
[----:B------:R-:W-:Y:S02]  /*5fe0*/  IMAD.MOV.U32 R2, RZ, RZ, R4 ;  /* 0x000000ffff027224 */ /* 0x000fe400078e0004 */
[----:B------:R-:W-:Y:S01]  /*5ff0*/  IMAD.MOV.U32 R3, RZ, RZ, R5 ;  /* 0x000000ffff037224 */ /* 0x000fe200078e0005 */
[----:B------:R-:W-:Y:S05]  /*6000*/  BRA `(.L_x_1769) ;  /* 0x0000002000007947 */ /* 0x000fea0003800000 */
.L_x_1768:
[----:B------:R0:W4:Y:S01]  /*6010*/  DMUL R2, RZ, R42 ;  /* 0x0000002aff027228 */ /* 0x0001220000000000 */
[----:B------:R-:W-:-:S05]  /*6020*/  MOV R0, RZ ;  /* 0x000000ff00007202 */ /* 0x000fca0000000f00 */
.L_x_1769:
[----:B------:R-:W-:Y:S05]  /*6030*/  BSYNC B2 ;  /* 0x0000000000027941 */ /* 0x000fea0003800000 */
.L_x_1767:
        /* <DEDUP_REMOVED lines=41> */
.L_x_1771:
[----:B------:R3:W4:Y:S01]  /*62d0*/  DMUL R2, RZ, R42 ;  /* 0x0000002aff027228 */ /* 0x0007220000000000 */
[----:B------:R-:W-:-:S05]  /*62e0*/  MOV R0, RZ ;  /* 0x000000ff00007202 */ /* 0x000fca0000000f00 */
.L_x_1772:
[----:B------:R-:W-:Y:S05]  /*62f0*/  BSYNC B2 ;  /* 0x0000000000027941 */ /* 0x000fea0003800000 */
.L_x_1770:
[----:B------:R-:W-:Y:S02]  /*6300*/  IMAD.SHL.U32 R4, R0, 0x8, RZ ;  /* 0x0000000800047824 */ /* 0x000fe400078e00ff */
[----:B---3--:R-:W-:-:S03]  /*6310*/  IMAD.MOV.U32 R43, RZ, RZ, 0x8 ;  /* 0x00000008ff2b7424 */ /* 0x008fc600078e00ff */
[----:B------:R-:W-:-:S05]  /*6320*/  LOP3.LUT R4, R4, 0x8, RZ, 0xc0, !PT ;  /* 0x0000000804047812 */ /* 0x000fca00078ec0ff */
[----:B------:R-:W-:-:S05]  /*6330*/  IMAD.WIDE.U32 R42, R4, R43, c[0x4][0x128] ;  /* 0x01004a00042a7625 */ /* 0x000fca00078e002b */
[----:B------:R-:W3:Y:S04]  /*6340*/  LDG.E.128.CONSTANT R4, [R42.64] ;  /* 0x000000062a047981 */ /* 0x000ee8000c1e9d00 */
[----:B------:R-:W5:Y:S04]  /*6350*/  LDG.E.128.CONSTANT R44, [R42.64+0x10] ;  /* 0x000010062a2c7981 */ /* 0x000f68000c1e9d00 */
[----:B----4-:R-:W4:Y:S01]  /*6360*/  LDG.E.128.CONSTANT R48, [R42.64+0x20] ;  /* 0x000020062a307981 */ /* 0x010f22000c1e9d00 */
[----:B------:R-:W-:Y:S01]  /*6370*/  R2P PR, R0, 0x3 ;  /* 0x0000000300007804 */ /* 0x000fe20000000000 */
[----:B------:R-:W-:Y:S01]  /*6380*/  IMAD.MOV.U32 R54, RZ, RZ, 0x79785eba ;  /* 0x79785ebaff367424 */ /* 0x000fe200078e00ff */
[----:B------:R-:W3:Y:S01]  /*6390*/  DMUL R34, R2, R2 ;  /* 0x0000000202227228 */ /* 0x000ee20000000000 */
[----:B------:R-:W-:-:S03]  /*63a0*/  IMAD.MOV.U32 R0, RZ, RZ, 0x3de5db65 ;  /* 0x3de5db65ff007424 */ /* 0x000fc600078e00ff */
[----:B------:R-:W-:Y:S01]  /*63b0*/  FSEL R54, -R54, 4.2945490664224492434e-19, !P0 ;  /* 0x20fd816436367808 */ /* 0x000fe20004000100 */
[----:B0-----:R-:W-:Y:S01]  /*63c0*/  DMUL R32, R32, R52 ;  /* 0x0000003420207228 */ /* 0x001fe20000000000 */
        /* <DEDUP_REMOVED lines=9> */
[----:B0-----:R-:W0:-:S06]  /*6460*/  @P1 DFMA R2, R2, -1, RZ ;  /* 0xbff000000202182b */ /* 0x001e0c00000000ff */
[----:B0-----:R0:W3:-:S06]  /*6470*/  DMUL R34, R2, R52 ;  /* 0x0000003402227228 */ /* 0x0010cc0000000000 */
.L_x_1766:
[----:B------:R-:W-:Y:S05]  /*6480*/  BSYNC B1 ;  /* 0x0000000000017941 */ /* 0x000fea0003800000 */
.L_x_1765:
[----:B------:R-:W4:Y:S01]  /*6490*/  S2R R0, SR_TID.X ;  /* 0x0000000000007919 */ /* 0x000f220000002100 */
[----:B------:R-:W-:Y:S01]  /*64a0*/  BSSY B0, `(.L_x_1773) ;  /* 0x0000033000007945 */ /* 0x000fe20003800000 */
[----:B------:R-:W-:Y:S01]  /*64b0*/  BSSY B1, `(.L_x_1774) ;  /* 0x000002b000017945 */ /* 0x000fe20003800000 */
[----:B----4-:R-:W-:-:S13]  /*64c0*/  ISETP.GE.AND P0, PT, R0, R40, PT ;  /* 0x000000280000720c */ /* 0x010fda0003f06270 */
[----:B0-----:R-:W-:Y:S01]  /*64d0*/  @!P0 IADD3 R2, R41, R0, RZ ;  /* 0x0000000029028210 */ /* 0x001fe20007ffe0ff */
[----:B------:R-:W-:Y:S01]  /*64e0*/  @!P0 IMAD.MOV.U32 R3, RZ, RZ, 0x10 ;  /* 0x00000010ff038424 */ /* 0x000fe200078e00ff */
[----:B------:R-:W-:-:S03]  /*64f0*/  @!P0 IADD3 R0, R0, 0x80, RZ ;  /* 0x0000008000008810 */ /* 0x000fc60007ffe0ff */
[----:B------:R-:W-:-:S05]  /*6500*/  @!P0 IMAD.WIDE.U32 R2, R2, R3, c[0x0][0x168] ;  /* 0x00005a0002028625 */ /* 0x000fca00078e0003 */
[----:B------:R0:W-:Y:S01]  /*6510*/  @!P0 STG.E.128 [R2.64], R8 ;  /* 0x0000000802008986 */ /* 0x0001e2000c101d06 */
[----:B------:R-:W-:-:S13]  /*6520*/  ISETP.GE.AND P0, PT, R0, R40, PT ;  /* 0x000000280000720c */ /* 0x000fda0003f06270 */
[----:B------:R-:W-:Y:S05]  /*6530*/  @P0 BRA `(.L_x_1775) ;  /* 0x000000c000000947 */ /* 0x000fea0003800000 */
[----:B0-----:R-:W-:Y:S01]  /*6540*/  IMAD.IADD R2, R41, 0x1, R0 ;  /* 0x0000000129027824 */ /* 0x001fe200078e0200 */
[----:B------:R-:W-:Y:S01]  /*6550*/  IADD3 R0, R0, 0x80, RZ ;  /* 0x0000008000007810 */ /* 0x000fe20007ffe0ff */
[----:B------:R-:W-:-:S03]  /*6560*/  IMAD.MOV.U32 R3, RZ, RZ, 0x10 ;  /* 0x00000010ff037424 */ /* 0x000fc600078e00ff */
[----:B------:R-:W-:Y:S01]  /*6570*/  ISETP.GE.AND P0, PT, R0, R40, PT ;  /* 0x000000280000720c */ /* 0x000fe20003f06270 */
[----:B------:R-:W-:-:S05]  /*6580*/  IMAD.WIDE.U32 R2, R2, R3, c[0x0][0x168] ;  /* 0x00005a0002027625 */ /* 0x000fca00078e0003 */
[----:B-1----:R0:W-:Y:S07]  /*6590*/  STG.E.128 [R2.64], R12 ;  /* 0x0000000c02007986 */ /* 0x0021ee000c101d06 */
[----:B------:R-:W-:Y:S05]  /*65a0*/  @P0 BRA `(.L_x_1776) ;  /* 0x000000c000000947 */ /* 0x000fea0003800000 */
[----:B0-----:R-:W-:Y:S01]  /*65b0*/  MOV R3, 0x10 ;  /* 0x0000001000037802 */ /* 0x001fe20000000f00 */
[----:B------:R-:W-:Y:S01]  /*65c0*/  IMAD.IADD R2, R41, 0x1, R0 ;  /* 0x0000000129027824 */ /* 0x000fe200078e0200 */
[----:B------:R-:W-:-:S03]  /*65d0*/  IADD3 R0, R0, 0x80, RZ ;  /* 0x0000008000007810 */ /* 0x000fc60007ffe0ff */
[----:B------:R-:W-:-:S05]  /*65e0*/  IMAD.WIDE.U32 R2, R2, R3, c[0x0][0x168] ;  /* 0x00005a0002027625 */ /* 0x000fca00078e0003 */
[----:B--2---:R0:W-:Y:S02]  /*65f0*/  STG.E.128 [R2.64], R16 ;  /* 0x0000001002007986 */ /* 0x0041e4000c101d06 */
.L_x_1775:
[----:B------:R-:W-:-:S13]  /*6600*/  ISETP.GE.AND P0, PT, R0, R40, PT ;  /* 0x000000280000720c */ /* 0x000fda0003f06270 */
[----:B------:R-:W-:Y:S05]  /*6610*/  @P0 BRA `(.L_x_1777) ;  /* 0x000000c000000947 */ /* 0x000fea0003800000 */
[----:B0-----:R-:W-:Y:S01]  /*6620*/  IMAD.IADD R2, R41, 0x1, R0 ;  /* 0x0000000129027824 */ /* 0x001fe200078e0200 */
[----:B------:R-:W-:Y:S01]  /*6630*/  IADD3 R0, R0, 0x80, RZ ;  /* 0x0000008000007810 */ /* 0x000fe20007ffe0ff */
[----:B------:R-:W-:-:S04]  /*6640*/  IMAD.MOV.U32 R3, RZ, RZ, 0x10 ;  /* 0x00000010ff037424 */ /* 0x000fc800078e00ff */
[----:B------:R-:W-:-:S05]  /*6650*/  IMAD.WIDE.U32 R2, R2, R3, c[0x0][0x168] ;  /* 0x00005a0002027625 */ /* 0x000fca00078e0003 */
[----:B---3--:R0:W-:Y:S02]  /*6660*/  STG.E.128 [R2.64], R20 ;  /* 0x0000001402007986 */ /* 0x0081e4000c101d06 */
.L_x_1776:
[----:B------:R-:W-:-:S13]  /*6670*/  ISETP.GE.AND P0, PT, R0, R40, PT ;  /* 0x000000280000720c */ /* 0x000fda0003f06270 */
[----:B------:R-:W-:Y:S05]  /*6680*/  @P0 BRA `(.L_x_1778) ;  /* 0x000000d000000947 */ /* 0x000fea0003800000 */
[----:B0-----:R-:W-:Y:S01]  /*6690*/  IMAD.IADD R2, R41, 0x1, R0 ;  /* 0x0000000129027824 */ /* 0x001fe200078e0200 */
[----:B------:R-:W-:Y:S01]  /*66a0*/  IADD3 R0, R0, 0x80, RZ ;  /* 0x0000008000007810 */ /* 0x000fe20007ffe0ff */
[----:B------:R-:W-:-:S04]  /*66b0*/  IMAD.MOV.U32 R3, RZ, RZ, 0x10 ;  /* 0x00000010ff037424 */ /* 0x000fc800078e00ff */
[----:B------:R-:W-:-:S05]  /*66c0*/  IMAD.WIDE.U32 R2, R2, R3, c[0x0][0x168] ;  /* 0x00005a0002027625 */ /* 0x000fca00078e0003 */
[----:B---3--:R0:W-:Y:S02]  /*66d0*/  STG.E.128 [R2.64], R24 ;  /* 0x0000001802007986 */ /* 0x0081e4000c101d06 */
.L_x_1777:
[----:B------:R-:W-:-:S13]  /*66e0*/  ISETP.GE.AND P0, PT, R0, R40, PT ;  /* 0x000000280000720c */ /* 0x000fda0003f06270 */
[----:B------:R-:W-:Y:S01]  /*66f0*/  @P0 BREAK B1 ;  /* 0x0000000000010942 */ /* 0x000fe20003800000 */
[----:B------:R-:W-:Y:S05]  /*6700*/  @P0 BRA `(.L_x_1779) ;  /* 0x000000c000000947 */ /* 0x000fea0003800000 */
[----:B0-----:R-:W-:Y:S01]  /*6710*/  IADD3 R2, R41, R0, RZ ;  /* 0x0000000029027210 */ /* 0x001fe20007ffe0ff */
[----:B------:R-:W-:Y:S01]  /*6720*/  IMAD.MOV.U32 R3, RZ, RZ, 0x10 ;  /* 0x00000010ff037424 */ /* 0x000fe200078e00ff */
[----:B------:R-:W-:-:S03]  /*6730*/  IADD3 R0, R0, 0x80, RZ ;  /* 0x0000008000007810 */ /* 0x000fc60007ffe0ff */
[----:B------:R-:W-:-:S05]  /*6740*/  IMAD.WIDE.U32 R2, R2, R3, c[0x0][0x168] ;  /* 0x00005a0002027625 */ /* 0x000fca00078e0003 */
[----:B---3--:R0:W-:Y:S02]  /*6750*/  STG.E.128 [R2.64], R28 ;  /* 0x0000001c02007986 */ /* 0x0081e4000c101d06 */
.L_x_1778:
[----:B------:R-:W-:Y:S05]  /*6760*/  BSYNC B1 ;  /* 0x0000000000017941 */ /* 0x000fea0003800000 */
.L_x_1774:
[----:B------:R-:W-:-:S13]  /*6770*/  ISETP.GE.AND P0, PT, R0, R40, PT ;  /* 0x000000280000720c */ /* 0x000fda0003f06270 */
[----:B0-----:R-:W-:Y:S01]  /*6780*/  @!P0 IMAD.IADD R2, R41, 0x1, R0 ;  /* 0x0000000129028824 */ /* 0x001fe200078e0200 */
[----:B------:R-:W-:Y:S01]  /*6790*/  @!P0 IADD3 R0, R0, 0x80, RZ ;  /* 0x0000008000008810 */ /* 0x000fe20007ffe0ff */
[----:B------:R-:W-:-:S04]  /*67a0*/  @!P0 IMAD.MOV.U32 R3, RZ, RZ, 0x10 ;  /* 0x00000010ff038424 */ /* 0x000fc800078e00ff */
[----:B------:R-:W-:-:S05]  /*67b0*/  @!P0 IMAD.WIDE.U32 R2, R2, R3, c[0x0][0x168] ;  /* 0x00005a0002028625 */ /* 0x000fca00078e0003 */
[----:B---3--:R0:W-:Y:S02]  /*67c0*/  @!P0 STG.E.128 [R2.64], R36 ;  /* 0x0000002402008986 */ /* 0x0081e4000c101d06 */
.L_x_1779:
[----:B------:R-:W-:Y:S05]  /*67d0*/  BSYNC B0 ;  /* 0x0000000000007941 */ /* 0x000fea0003800000 */
.L_x_1773:
[----:B------:R-:W-:Y:S01]  /*67e0*/  WARPSYNC 0xffffffff ;  /* 0xffffffff00007948 */ /* 0x000fe20003800000 */
[----:B------:R-:W-:-:S13]  /*67f0*/  ISETP.GE.AND P0, PT, R0, R40, PT ;  /* 0x000000280000720c */ /* 0x000fda0003f06270 */
[----:B------:R-:W-:Y:S05]  /*6800*/  @P0 EXIT ;  /* 0x000000000000094d */ /* 0x000fea0003800000 */
[----:B0-----:R-:W-:Y:S01]  /*6810*/  HFMA2.MMA R3, -RZ, RZ, 0, 9.5367431640625e-07 ;  /* 0x00000010ff037435 */ /* 0x001fe200000001ff */
[----:B------:R-:W-:-:S09]  /*6820*/  IMAD.IADD R2, R41, 0x1, R0 ;  /* 0x0000000129027824 */ /* 0x000fd200078e0200 */
[----:B------:R-:W-:-:S05]  /*6830*/  IMAD.WIDE.U32 R2, R2, R3, c[0x0][0x168] ;  /* 0x00005a0002027625 */ /* 0x000fca00078e0003 */
[----:B---3--:R-:W-:Y:S01]  /*6840*/  STG.E.128 [R2.64], R32 ;  /* 0x0000002002007986 */ /* 0x008fe2000c101d06 */
[----:B------:R-:W-:Y:S05]  /*6850*/  EXIT ;  /* 0x000000000000794d */ /* 0x000fea0003800000 */
        .type           $_ZN2at6native29vectorized_elementwise_kernelILi2EZZZNS0_54_GLOBAL__N__7dbc7496_16_ComplexKernel_cu_b2145a98_310717polar_kernel_cudaERNS_14TensorIteratorEENKUlvE_clEvENKUlvE_clEvEUlddE_St5arrayIPcLm3EEEEviT0_T1_$__internal_trig_reduction_slowpathd,@function
        .size           $_ZN2at6native29vectorized_elementwise_kernelILi2EZZZNS0_54_GLOBAL__N__7dbc7496_16_ComplexKernel_cu_b2145a98_310717polar_kernel_cudaERNS_14TensorIteratorEENKUlvE_clEvENKUlvE_clEvEUlddE_St5arrayIPcLm3EEEEviT0_T1_$__internal_trig_reduction_slowpathd,(.L_x_4297 - $_ZN2at6native29vectorized_elementwise_kernelILi2EZZZNS0_54_GLOBAL__N__7dbc7496_16_ComplexKernel_cu_b2145a98_310717polar_kernel_cudaERNS_14TensorIteratorEENKUlvE_clEvENKUlvE_clEvEUlddE_St5arrayIPcLm3EEEEviT0_T1_$__internal_trig_reduction_slowpathd)
$_ZN2at6native29vectorized_elementwise_kernelILi2EZZZNS0_54_GLOBAL__N__7dbc7496_16_ComplexKernel_cu_b2145a98_310717polar_kernel_cudaERNS_14TensorIteratorEENKUlvE_clEvENKUlvE_clEvEUlddE_St5arrayIPcLm3EEEEviT0_T1_$__internal_trig_reduction_slowpathd:
[--C-:B------:R-:W-:Y:S01]  /*6860*/  SHF.R.U32.HI R5, RZ, 0x14, R6.reuse ;  /* 0x00000014ff057819 */ /* 0x100fe20000011606 */
[----:B------:R-:W-:Y:S02]  /*6870*/  IMAD.MOV.U32 R4, RZ, RZ, R6 ;  /* 0x000000ffff047224 */ /* 0x000fe400078e0006 */
[----:B------:R-:W-:Y:S01]  /*6880*/  IMAD.MOV.U32 R3, RZ, RZ, RZ ;  /* 0x000000ffff037224 */ /* 0x000fe200078e00ff */
        /* <DEDUP_REMOVED lines=12> */
[----:B------:R-:W-:Y:S02]  /*6950*/  SEL R44, R44, 0x12, !P0 ;  /* 0x000000122c2c7807 */ /* 0x000fe40004000000 */
[----:B------:R-:W-:Y:S01]  /*6960*/  LOP3.LUT P0, R7, R7, 0x3f, RZ, 0xc0, !PT ;  /* 0x0000003f07077812 */ /* 0x000fe2000780c0ff */
[----:B------:R-:W-:Y:S01]  /*6970*/  IMAD.MOV.U32 R50, RZ, RZ, R45 ;  /* 0x000000ffff327224 */ /* 0x000fe200078e002d */
[----:B------:R-:W-:-:S13]  /*6980*/  ISETP.GT.AND P1, PT, R3, R44, PT ;  /* 0x0000002c0300720c */ /* 0x000fda0003f24270 */
[----:B------:R-:W-:Y:S05]  /*6990*/  @P1 BRA `(.L_x_1782) ;  /* 0x0000026000001947 */ /* 0x000fea0003800000 */
[----:B------:R-:W-:Y:S01]  /*69a0*/  IMAD.MOV.U32 R3, RZ, RZ, 0x8 ;  /* 0x00000008ff037424 */ /* 0x000fe200078e00ff */
[C---:B------:R-:W-:Y:S01]  /*69b0*/  SHF.L.U64.HI R4, R2.reuse, 0xb, R4 ;  /* 0x0000000b02047819 */ /* 0x040fe20000010204 */
[----:B------:R-:W-:Y:S01]  /*69c0*/  IMAD.SHL.U32 R5, R2, 0x800, RZ ;  /* 0x0000080002057824 */ /* 0x000fe200078e00ff */
[----:B------:R-:W-:Y:S01]  /*69d0*/  CS2R R68, SRZ ;  /* 0x0000000000447805 */ /* 0x000fe2000001ff00 */
[----:B------:R-:W-:Y:S01]  /*69e0*/  IMAD.WIDE R48, R45, R3, c[0x4][0x130] ;  /* 0x01004c002d307625 */ /* 0x000fe200078e0203 */
[----:B------:R-:W-:-:S03]  /*69f0*/  LOP3.LUT R4, R4, 0x80000000, RZ, 0xfc, !PT ;  /* 0x8000000004047812 */ /* 0x000fc600078efcff */
[----:B------:R-:W-:Y:S01]  /*6a00*/  IMAD.MOV.U32 R46, RZ, RZ, R49 ;  /* 0x000000ffff2e7224 */ /* 0x000fe200078e0031 */
[----:B------:R-:W-:Y:S01]  /*6a10*/  MOV R47, R48 ;  /* 0x00000030002f7202 */ /* 0x000fe20000000f00 */
[----:B------:R-:W-:Y:S02]  /*6a20*/  IMAD.MOV.U32 R48, RZ, RZ, R1 ;  /* 0x000000ffff307224 */ /* 0x000fe400078e0001 */
[----:B------:R-:W-:Y:S02]  /*6a30*/  IMAD.MOV.U32 R50, RZ, RZ, R45 ;  /* 0x000000ffff327224 */ /* 0x000fe400078e002d */
.L_x_1783:
[----:B------:R-:W-:Y:S01]  /*6a40*/  MOV R2, R47 ;  /* 0x0000002f00027202 */ /* 0x000fe20000000f00 */
[----:B------:R-:W-:Y:S01]  /*6a50*/  IMAD.MOV.U32 R3, RZ, RZ, R46 ;  /* 0x000000ffff037224 */ /* 0x000fe200078e002e */
[----:B------:R-:W-:-:S04]  /*6a60*/  ULDC.64 UR4, c[0x0][0x118] ;  /* 0x0000460000047ab9 */ /* 0x000fc80000000a00 */
[----:B------:R-:W2:Y:S01]  /*6a70*/  LDG.E.64.CONSTANT R66, [R2.64] ;  /* 0x0000000402427981 */ /* 0x000ea2000c1e9b00 */
[----:B------:R-:W-:Y:S01]  /*6a80*/  IADD3 R50, R50, 0x1, RZ ;  /* 0x0000000132327810 */ /* 0x000fe20007ffe0ff */
[----:B--2---:R-:W-:-:S04]  /*6a90*/  IMAD.WIDE.U32 R68, P1, R66, R5, R68 ;  /* 0x0000000542447225 */ /* 0x004fc80007820044 */
[----:B------:R-:W-:Y:S02]  /*6aa0*/  IMAD R3, R66, R4, RZ ;  /* 0x0000000442037224 */ /* 0x000fe400078e02ff */
[CC--:B------:R-:W-:Y:S02]  /*6ab0*/  IMAD R2, R67.reuse, R5.reuse, RZ ;  /* 0x0000000543027224 */ /* 0x0c0fe400078e02ff */
[----:B------:R-:W-:Y:S01]  /*6ac0*/  IMAD.HI.U32 R49, R67, R5, RZ ;  /* 0x0000000543317227 */ /* 0x000fe200078e00ff */
[----:B------:R-:W-:-:S04]  /*6ad0*/  IADD3 R3, P3, R3, R69, RZ ;  /* 0x0000004503037210 */ /* 0x000fc80007f7e0ff */
[----:B------:R-:W-:Y:S01]  /*6ae0*/  IADD3 R3, P4, R2, R3, RZ ;  /* 0x0000000302037210 */ /* 0x000fe20007f9e0ff */
[----:B------:R-:W-:-:S05]  /*6af0*/  IMAD.MOV.U32 R2, RZ, RZ, R68 ;  /* 0x000000ffff027224 */ /* 0x000fca00078e0044 */
[----:B------:R0:W-:Y:S02]  /*6b00*/  STL.64 [R48], R2 ;  /* 0x0000000230007387 */ /* 0x0001e40000100a00 */
[----:B0-----:R-:W-:Y:S01]  /*6b10*/  IMAD.HI.U32 R2, R66, R4, RZ ;  /* 0x0000000442027227 */ /* 0x001fe200078e00ff */
[----:B------:R-:W-:-:S03]  /*6b20*/  IADD3 R48, R48, 0x8, RZ ;  /* 0x0000000830307810 */ /* 0x000fc60007ffe0ff */
[----:B------:R-:W-:Y:S02]  /*6b30*/  IMAD.X R2, RZ, RZ, R2, P1 ;  /* 0x000000ffff027224 */ /* 0x000fe400008e0602 */
[----:B------:R-:W-:-:S03]  /*6b40*/  IMAD.HI.U32 R3, R67, R4, RZ ;  /* 0x0000000443037227 */ /* 0x000fc600078e00ff */
[----:B------:R-:W-:Y:S01]  /*6b50*/  IADD3.X R49, P1, R49, R2, RZ, P3, !PT ;  /* 0x0000000231317210 */ /* 0x000fe20001f3e4ff */
[----:B------:R-:W-:Y:S01]  /*6b60*/  IMAD R2, R67, R4, RZ ;  /* 0x0000000443027224 */ /* 0x000fe200078e02ff */
[----:B------:R-:W-:-:S03]  /*6b70*/  ISETP.GE.AND P3, PT, R50, R44, PT ;  /* 0x0000002c3200720c */ /* 0x000fc60003f66270 */
[----:B------:R-:W-:Y:S01]  /*6b80*/  IMAD.X R3, RZ, RZ, R3, P1 ;  /* 0x000000ffff037224 */ /* 0x000fe200008e0603 */
[----:B------:R-:W-:Y:S02]  /*6b90*/  IADD3.X R2, P4, R2, R49, RZ, P4, !PT ;  /* 0x0000003102027210 */ /* 0x000fe4000279e4ff */
[----:B------:R-:W-:Y:S02]  /*6ba0*/  IADD3 R47, P1, R47, 0x8, RZ ;  /* 0x000000082f2f7810 */ /* 0x000fe40007f3e0ff */
[----:B------:R-:W-:Y:S01]  /*6bb0*/  IADD3.X R3, RZ, R3, RZ, P4, !PT ;  /* 0x00000003ff037210 */ /* 0x000fe200027fe4ff */
[----:B------:R-:W-:Y:S02]  /*6bc0*/  IMAD.MOV.U32 R68, RZ, RZ, R2 ;  /* 0x000000ffff447224 */ /* 0x000fe400078e0002 */
[----:B------:R-:W-:Y:S02]  /*6bd0*/  IMAD.X R46, RZ, RZ, R46, P1 ;  /* 0x000000ffff2e7224 */ /* 0x000fe400008e062e */
[----:B------:R-:W-:Y:S01]  /*6be0*/  IMAD.MOV.U32 R69, RZ, RZ, R3 ;  /* 0x000000ffff457224 */ /* 0x000fe200078e0003 */
[----:B------:R-:W-:Y:S05]  /*6bf0*/  @!P3 BRA `(.L_x_1783) ;  /* 0xfffffe400000b947 */ /* 0x000fea000383ffff */
.L_x_1782:
[----:B------:R-:W-:Y:S05]  /*6c00*/  BSYNC B0 ;  /* 0x0000000000007941 */ /* 0x000fea0003800000 */
.L_x_1781:
[----:B------:R-:W-:-:S05]  /*6c10*/  IMAD.IADD R45, R50, 0x1, -R45 ;  /* 0x00000001322d7824 */ /* 0x000fca00078e0a2d */
[----:B------:R-:W-:-:S05]  /*6c20*/  LEA R45, R45, R1, 0x3 ;  /* 0x000000012d2d7211 */ /* 0x000fca00078e18ff */
[----:B------:R0:W-:Y:S04]  /*6c30*/  STL.64 [R45], R68 ;  /* 0x000000442d007387 */ /* 0x0001e80000100a00 */
[----:B------:R-:W2:Y:S04]  /*6c40*/  LDL.64 R2, [R1+0x10] ;  /* 0x0000100001027983 */ /* 0x000ea80000100a00 */
[----:B------:R-:W3:Y:S04]  /*6c50*/  LDL.64 R4, [R1+0x18] ;  /* 0x0000180001047983 */ /* 0x000ee80000100a00 */
[----:B0-----:R-:W4:Y:S01]  /*6c60*/  @P0 LDL.64 R44, [R1+0x8] ;  /* 0x00000800012c0983 */ /* 0x001f220000100a00 */
[----:B------:R-:W-:Y:S01]  /*6c70*/  @P0 IADD3 R49, -R7, 0x40, RZ ;  /* 0x0000004007310810 */ /* 0x000fe20007ffe1ff */
[----:B------:R-:W-:Y:S01]  /*6c80*/  UMOV UR4, URZ ;  /* 0x0000003f00047c82 */ /* 0x000fe20008000000 */
[----:B--2---:R-:W-:-:S02]  /*6c90*/  @P0 SHF.L.U32 R46, R2, R7, RZ ;  /* 0x00000007022e0219 */ /* 0x004fc400000006ff */
[-CC-:B----4-:R-:W-:Y:S02]  /*6ca0*/  @P0 SHF.R.U64 R48, R44, R49.reuse, R45.reuse ;  /* 0x000000312c300219 */ /* 0x190fe4000000122d */
[-C--:B------:R-:W-:Y:S02]  /*6cb0*/  @P0 SHF.R.U32.HI R47, RZ, R49.reuse, R45 ;  /* 0x00000031ff2f0219 */ /* 0x080fe4000001162d */
[C-C-:B------:R-:W-:Y:S02]  /*6cc0*/  @P0 SHF.R.U64 R44, R2.reuse, R49, R3.reuse ;  /* 0x00000031022c0219 */ /* 0x140fe40000001203 */
[-C--:B------:R-:W-:Y:S02]  /*6cd0*/  @P0 SHF.L.U64.HI R45, R2, R7.reuse, R3 ;  /* 0x00000007022d0219 */ /* 0x080fe40000010203 */
[----:B------:R-:W-:Y:S02]  /*6ce0*/  @P0 LOP3.LUT R2, R48, R46, RZ, 0xfc, !PT ;  /* 0x0000002e30020212 */ /* 0x000fe400078efcff */
[----:B---3--:R-:W-:-:S02]  /*6cf0*/  @P0 SHF.L.U32 R46, R4, R7, RZ ;  /* 0x00000007042e0219 */ /* 0x008fc400000006ff */
        /* <DEDUP_REMOVED lines=23> */
[----:B------:R-:W-:-:S06]  /*6e70*/  SEL R45, R7, R4, !P1 ;  /* 0x00000004072d7207 */ /* 0x000fcc0004800000 */
[----:B------:R-:W0:Y:S02]  /*6e80*/  FLO.U32 R45, R45 ;  /* 0x0000002d002d7300 */ /* 0x000e2400000e0000 */
[C---:B0-----:R-:W-:Y:S02]  /*6e90*/  IADD3 R46, -R45.reuse, 0x1f, RZ ;  /* 0x0000001f2d2e7810 */ /* 0x041fe40007ffe1ff */
[----:B------:R-:W-:-:S03]  /*6ea0*/  IADD3 R45, -R45, 0x3f, RZ ;  /* 0x0000003f2d2d7810 */ /* 0x000fc60007ffe1ff */
[----:B------:R-:W-:-:S05]  /*6eb0*/  @P1 IMAD.MOV R45, RZ, RZ, R46 ;  /* 0x000000ffff2d1224 */ /* 0x000fca00078e022e */
[----:B------:R-:W-:-:S04]  /*6ec0*/  ISETP.NE.U32.AND P1, PT, R45, RZ, PT ;  /* 0x000000ff2d00720c */ /* 0x000fc80003f25070 */
[----:B------:R-:W-:Y:S02]  /*6ed0*/  ISETP.NE.AND.EX P1, PT, RZ, RZ, PT, P1 ;  /* 0x000000ffff00720c */ /* 0x000fe40003f25310 */
[----:B------:R-:W-:Y:S02]  /*6ee0*/  SEL R44, R44, R47, !P0 ;  /* 0x0000002f2c2c7207 */ /* 0x000fe40004000000 */
[----:B------:R-:W-:Y:S02]  /*6ef0*/  @P0 IADD3 R2, -R2, RZ, RZ ;  /* 0x000000ff02020210 */ /* 0x000fe40007ffe1ff */
[----:B------:R-:W-:Y:S02]  /*6f00*/  IADD3 R47, -R45, 0x40, RZ ;  /* 0x000000402d2f7810 */ /* 0x000fe40007ffe1ff */
[----:B------:R-:W-:Y:S02]  /*6f10*/  SHF.L.U32 R46, R7, R45, RZ ;  /* 0x0000002d072e7219 */ /* 0x000fe400000006ff */
[----:B------:R-:W-:-:S02]  /*6f20*/  SHF.R.U64 R48, R2, R47, R44 ;  /* 0x0000002f02307219 */ /* 0x000fc4000000122c */
[----:B------:R-:W-:Y:S02]  /*6f30*/  SHF.L.U64.HI R2, R7, R45, R4 ;  /* 0x0000002d07027219 */ /* 0x000fe40000010204 */
[----:B------:R-:W-:Y:S02]  /*6f40*/  @P1 LOP3.LUT R7, R48, R46, RZ, 0xfc, !PT ;  /* 0x0000002e30071212 */ /* 0x000fe400078efcff */
[----:B------:R-:W-:-:S03]  /*6f50*/  SHF.R.U32.HI R44, RZ, R47, R44 ;  /* 0x0000002fff2c7219 */ /* 0x000fc6000001162c */
[----:B------:R-:W-:-:S04]  /*6f60*/  IMAD.WIDE.U32 R46, R7, 0x2168c235, RZ ;  /* 0x2168c235072e7825 */ /* 0x000fc800078e00ff */
[----:B------:R-:W-:Y:S02]  /*6f70*/  IMAD.MOV.U32 R48, RZ, RZ, R47 ;  /* 0x000000ffff307224 */ /* 0x000fe400078e002f */
[----:B------:R-:W-:Y:S01]  /*6f80*/  IMAD.MOV.U32 R49, RZ, RZ, RZ ;  /* 0x000000ffff317224 */ /* 0x000fe200078e00ff */
[----:B------:R-:W-:-:S03]  /*6f90*/  @P1 LOP3.LUT R4, R44, R2, RZ, 0xfc, !PT ;  /* 0x000000022c041212 */ /* 0x000fc600078efcff */
[----:B------:R-:W-:-:S04]  /*6fa0*/  IMAD.WIDE.U32 R48, R7, -0x36f0255e, R48 ;  /* 0xc90fdaa207307825 */ /* 0x000fc800078e0030 */
[----:B------:R-:W-:-:S04]  /*6fb0*/  IMAD.HI.U32 R2, R4, -0x36f0255e, RZ ;  /* 0xc90fdaa204027827 */ /* 0x000fc800078e00ff */
[----:B------:R-:W-:-:S04]  /*6fc0*/  IMAD.WIDE.U32 R48, P3, R4, 0x2168c235, R48 ;  /* 0x2168c23504307825 */ /* 0x000fc80007860030 */
[----:B------:R-:W-:Y:S02]  /*6fd0*/  IMAD R44, R4, -0x36f0255e, RZ ;  /* 0xc90fdaa2042c7824 */ /* 0x000fe400078e02ff */
[----:B------:R-:W-:Y:S01]  /*6fe0*/  IMAD.X R2, RZ, RZ, R2, P3 ;  /* 0x000000ffff027224 */ /* 0x000fe200018e0602 */
[----:B------:R-:W-:Y:S02]  /*6ff0*/  IADD3 RZ, P1, R46, R46, RZ ;  /* 0x0000002e2eff7210 */ /* 0x000fe40007f3e0ff */
[----:B------:R-:W-:Y:S02]  /*7000*/  IADD3 R44, P3, R44, R49, RZ ;  /* 0x000000312c2c7210 */ /* 0x000fe40007f7e0ff */
[----:B------:R-:W-:-:S03]  /*7010*/  IADD3.X RZ, P1, R48, R48, RZ, P1, !PT ;  /* 0x0000003030ff7210 */ /* 0x000fc60000f3e4ff */
[----:B------:R-:W-:Y:S01]  /*7020*/  IMAD.X R7, RZ, RZ, R2, P3 ;  /* 0x000000ffff077224 */ /* 0x000fe200018e0602 */
[C---:B------:R-:W-:Y:S02]  /*7030*/  ISETP.GT.U32.AND P3, PT, R44.reuse, RZ, PT ;  /* 0x000000ff2c00720c */ /* 0x040fe40003f64070 */
[-C--:B------:R-:W-:Y:S02]  /*7040*/  IADD3.X R4, P1, R44, R44.reuse, RZ, P1, !PT ;  /* 0x0000002c2c047210 */ /* 0x080fe40000f3e4ff */
[C---:B------:R-:W-:Y:S02]  /*7050*/  ISETP.GT.AND.EX P3, PT, R7.reuse, RZ, PT, P3 ;  /* 0x000000ff0700720c */ /* 0x040fe40003f64330 */
[-C--:B------:R-:W-:Y:S02]  /*7060*/  IADD3.X R2, R7, R7.reuse, RZ, P1, !PT ;  /* 0x0000000707027210 */ /* 0x080fe40000ffe4ff */
[----:B------:R-:W-:Y:S02]  /*7070*/  SEL R4, R4, R44, P3 ;  /* 0x0000002c04047207 */ /* 0x000fe40001800000 */
[----:B------:R-:W-:-:S02]  /*7080*/  SEL R2, R2, R7, P3 ;  /* 0x0000000702027207 */ /* 0x000fc40001800000 */
[----:B------:R-:W-:-:S05]  /*7090*/  IADD3 R7, P1, R4, 0x1, RZ ;  /* 0x0000000104077810 */ /* 0x000fca0007f3e0ff */
[----:B------:R-:W-:-:S05]  /*70a0*/  IMAD.X R4, RZ, RZ, R2, P1 ;  /* 0x000000ffff047224 */ /* 0x000fca00008e0602 */
[----:B------:R-:W-:Y:S02]  /*70b0*/  SHF.R.U64 R7, R7, 0xa, R4 ;  /* 0x0000000a07077819 */ /* 0x000fe40000001204 */
[----:B------:R-:W-:Y:S02]  /*70c0*/  SEL R2, RZ, 0x1, !P3 ;  /* 0x00000001ff027807 */ /* 0x000fe40005800000 */
[----:B------:R-:W-:-:S04]  /*70d0*/  IADD3 R7, P1, R7, 0x1, RZ ;  /* 0x0000000107077810 */ /* 0x000fc80007f3e0ff */
[----:B------:R-:W-:Y:S01]  /*70e0*/  LEA.HI.X R4, R4, RZ, RZ, 0x16, P1 ;  /* 0x000000ff04047211 */ /* 0x000fe200008fb4ff */
[----:B------:R-:W-:Y:S01]  /*70f0*/  IMAD.IADD R2, R2, 0x1, R45 ;  /* 0x0000000102027824 */ /* 0x000fe200078e022d */
[----:B------:R-:W-:Y:S02]  /*7100*/  LOP3.LUT P1, R6, R6, 0x80000000, RZ, 0xc0, !PT ;  /* 0x8000000006067812 */ /* 0x000fe4000782c0ff */
[--C-:B------:R-:W-:Y:S01]  /*7110*/  SHF.R.U64 R7, R7, 0x1, R4.reuse ;  /* 0x0000000107077819 */ /* 0x100fe20000001204 */
[----:B------:R-:W-:Y:S01]  /*7120*/  IMAD.SHL.U32 R44, R2, 0x100000, RZ ;  /* 0x00100000022c7824 */ /* 0x000fe200078e00ff */
[----:B------:R-:W-:Y:S02]  /*7130*/  LOP3.LUT R3, R3, 0x1, RZ, 0xc0, !PT ;  /* 0x0000000103037812 */ /* 0x000fe400078ec0ff */
[----:B------:R-:W-:Y:S02]  /*7140*/  SHF.R.U32.HI R4, RZ, 0x1, R4 ;  /* 0x00000001ff047819 */ /* 0x000fe40000011604 */
[----:B------:R-:W-:-:S02]  /*7150*/  IADD3 R2, P3, P4, R7, -UR4, RZ ;  /* 0x8000000407027c10 */ /* 0x000fc4000fc7e0ff */
[----:B------:R-:W-:Y:S02]  /*7160*/  LEA.HI R3, R5, R3, RZ, 0x2 ;  /* 0x0000000305037211 */ /* 0x000fe400078f10ff */
[----:B------:R-:W-:Y:S02]  /*7170*/  @P0 LOP3.LUT R6, R6, 0x80000000, RZ, 0x3c, !PT ;  /* 0x8000000006060812 */ /* 0x000fe400078e3cff */
[----:B------:R-:W-:Y:S01]  /*7180*/  IADD3.X R4, R4, 0x3fe00000, ~R44, P3, P4 ;  /* 0x3fe0000004047810 */ /* 0x000fe20001fe8c2c */
[----:B------:R-:W-:-:S03]  /*7190*/  @P1 IMAD.MOV R3, RZ, RZ, -R3 ;  /* 0x000000ffff031224 */ /* 0x000fc600078e0a03 */
[----:B------:R-:W-:-:S03]  /*71a0*/  LOP3.LUT R4, R4, R6, RZ, 0xfc, !PT ;  /* 0x0000000604047212 */ /* 0x000fc600078efcff */
.L_x_1780:
[----:B------:R-:W-:Y:S01]  /*71b0*/  IMAD.MOV.U32 R6, RZ, RZ, R0 ;  /* 0x000000ffff067224 */ /* 0x000fe200078e0000 */
[----:B------:R-:W-:Y:S01]  /*71c0*/  MOV R5, R4 ;  /* 0x0000000400057202 */ /* 0x000fe20000000f00 */
[----:B------:R-:W-:Y:S02]  /*71d0*/  IMAD.MOV.U32 R7, RZ, RZ, 0x0 ;  /* 0x00000000ff077424 */ /* 0x000fe400078e00ff */
[----:B------:R-:W-:Y:S02]  /*71e0*/  IMAD.MOV.U32 R4, RZ, RZ, R2 ;  /* 0x000000ffff047224 */ /* 0x000fe400078e0002 */
[----:B------:R-:W-:Y:S05]  /*71f0*/  RET.REL.NODEC R6 `(_ZN2at6native29vectorized_elementwise_kernelILi2EZZZNS0_54_GLOBAL__N__7dbc7496_16_ComplexKernel_cu_b2145a98_310717polar_kernel_cudaERNS_14TensorIteratorEENKUlvE_clEvENKUlvE_clEvEUlddE_St5arrayIPcLm3EEEEviT0_T1_) ;  /* 0xffff8e0006007950 */ /* 0x000fea0003c3ffff */
.L_x_1784:
        /* <DEDUP_REMOVED lines=16> */
.L_x_4297:


//--------------------- .text._ZN2at6native29vectorized_elementwise_kernelILi4EZZZNS0_54_GLOBAL__N__7dbc7496_16_ComplexKernel_cu_b2145a98_310717polar_kernel_cudaERNS_14TensorIteratorEENKUlvE_clEvENKUlvE_clEvEUlddE_St5arrayIPcLm3EEEEviT0_T1_ --------------------------
	.section	.text._ZN2at6native29vectorized_elementwise_kernelILi4EZZZNS0_54_GLOBAL__N__7dbc7496_16_ComplexKernel_cu_b2145a98_310717polar_kernel_cudaERNS_14TensorIteratorEENKUlvE_clEvENKUlvE_clEvEUlddE_St5arrayIPcLm3EEEEviT0_T1_,"ax",@progbits
	.sectioninfo	@"SHI_REGISTERS=72"
	.align	128
        .global         _ZN2at6native29vectorized_elementwise_kernelILi4EZZZNS0_54_GLOBAL__N__7dbc7496_16_ComplexKernel_cu_b2145a98_310717polar_kernel_cudaERNS_14TensorIteratorEENKUlvE_clEvENKUlvE_clEvEUlddE_St5arrayIPcLm3EEEEviT0_T1_
        .type           _ZN2at6native29vectorized_elementwise_kernelILi4EZZZNS0_54_GLOBAL__N__7dbc7496_16_ComplexKernel_cu_b2145a98_310717polar_kernel_cudaERNS_14TensorIteratorEENKUlvE_clEvENKUlvE_clEvEUlddE_St5arrayIPcLm3EEEEviT0_T1_,@function
        .size           _ZN2at6native29vectorized_elementwise_kernelILi4EZZZNS0_54_GLOBAL__N__7dbc7496_16_ComplexKernel_cu_b2145a98_310717polar_kernel_cudaERNS_14TensorIteratorEENKUlvE_clEvENKUlvE_clEvEUlddE_St5arrayIPcLm3EEEEviT0_T1_,(.L_x_4298 - _ZN2at6native29vectorized_elementwise_kernelILi4EZZZNS0_54_GLOBAL__N__7dbc7496_16_ComplexKernel_cu_b2145a98_310717polar_kernel_cudaERNS_14TensorIteratorEENKUlvE_clEvENKUlvE_clEvEUlddE_St5arrayIPcLm3EEEEviT0_T1_)
        .other          _ZN2at6native29vectorized_elementwise_kernelILi4EZZZNS0_54_GLOBAL__N__7dbc7496_16_ComplexKernel_cu_b2145a98_310717polar_kernel_cudaERNS_14TensorIteratorEENKUlvE_clEvENKUlvE_clEvEUlddE_St5arrayIPcLm3EEEEviT0_T1_,@"STO_CUDA_ENTRY STV_DEFAULT"
_ZN2at6native29vectorized_elementwise_kernelILi4EZZZNS0_54_GLOBAL__N__7dbc7496_16_ComplexKernel_cu_b2145a98_310717polar_kernel_cudaERNS_14TensorIteratorEENKUlvE_clEvENKUlvE_clEvEUlddE_St5arrayIPcLm3EEEEviT0_T1_:
.text._ZN2at6native29vectorized_elementwise_kernelILi4EZZZNS0_54_GLOBAL__N__7dbc7496_16_ComplexKernel_cu_b2145a98_310717polar_kernel_cudaERNS_14TensorIteratorEENKUlvE_clEvENKUlvE_clEvEUlddE_St5arrayIPcLm3EEEEviT0_T1_:
        /* <DEDUP_REMOVED lines=36> */
[----:B01---5:R-:W-:Y:S05]  /*0240*/  CALL.REL.NOINC `($_ZN2at6native29vectorized_elementwise_kernelILi4EZZZNS0_54_GLOBAL__N__7dbc7496_16_ComplexKernel_cu_b2145a98_310717polar_kernel_cudaERNS_14TensorIteratorEENKUlvE_clEvENKUlvE_clEvEUlddE_St5arrayIPcLm3EEEEviT0_T1_$__internal_trig_reduction_slowpathd) ;  /* 0x0000661000007944 */ /* 0x023fea0003c00000 */
[----:B------:R-:W-:Y:S01]  /*0250*/  MOV R52, R4 ;  /* 0x0000000400347202 */ /* 0x000fe20000000f00 */
[----:B------:R-:W-:Y:S01]  /*0260*/  IMAD.MOV.U32 R53, RZ, RZ, R5 ;  /* 0x000000ffff357224 */ /* 0x000fe200078e0005 */
[----:B------:R-:W-:Y:S05]  /*0270*/  BRA `(.L_x_1788) ;  /* 0x0000002000007947 */ /* 0x000fea0003800000 */
.L_x_1787:
[----:B0-----:R0:W1:Y:S01]  /*0280*/  DMUL R52, RZ, R8 ;  /* 0x00000008ff347228 */ /* 0x0010620000000000 */
[----:B------:R-:W-:-:S05]  /*0290*/  IMAD.MOV.U32 R3, RZ, RZ, RZ ;  /* 0x000000ffff037224 */ /* 0x000fca00078e00ff */
.L_x_1788:
[----:B------:R-:W-:Y:S05]  /*02a0*/  BSYNC B1 ;  /* 0x0000000000017941 */ /* 0x000fea0003800000 */
.L_x_1786:
        /* <DEDUP_REMOVED lines=37> */
[----:B-----5:R-:W-:Y:S05]  /*0500*/  CALL.REL.NOINC `($_ZN2at6native29vectorized_elementwise_kernelILi4EZZZNS0_54_GLOBAL__N__7dbc7496_16_ComplexKernel_cu_b2145a98_310717polar_kernel_cudaERNS_14TensorIteratorEENKUlvE_clEvENKUlvE_clEvEUlddE_St5arrayIPcLm3EEEEviT0_T1_$__internal_trig_reduction_slowpathd) ;  /* 0x0000635000007944 */ /* 0x020fea0003c00000 */
[----:B------:R-:W-:Y:S02]  /*0510*/  IMAD.MOV.U32 R0, RZ, RZ, R3 ;  /* 0x000000ffff007224 */ /* 0x000fe400078e0003 */
[----:B------:R-:W-:Y:S02]  /*0520*/  IMAD.MOV.U32 R2, RZ, RZ, R4 ;  /* 0x000000ffff027224 */ /* 0x000fe400078e0004 */
[----:B------:R-:W-:Y:S01]  /*0530*/  IMAD.MOV.U32 R3, RZ, RZ, R5 ;  /* 0x000000ffff037224 */ /* 0x000fe200078e0005 */
[----:B------:R-:W-:Y:S05]  /*0540*/  BRA `(.L_x_1791) ;  /* 0x0000002000007947 */ /* 0x000fea0003800000 */
.L_x_1790:
[----:B0-----:R0:W1:Y:S01]  /*0550*/  DMUL R2, RZ, R8 ;  /* 0x00000008ff027228 */ /* 0x0010620000000000 */
[----:B------:R-:W-:-:S05]  /*0560*/  MOV R0, RZ ;  /* 0x000000ff00007202 */ /* 0x000fca0000000f00 */
.L_x_1791:
[----:B------:R-:W-:Y:S05]  /*0570*/  BSYNC B1 ;  /* 0x0000000000017941 */ /* 0x000fea0003800000 */
.L_x_1789:
        /* <DEDUP_REMOVED lines=36> */
[----:B01---5:R-:W-:Y:S05]  /*07c0*/  CALL.REL.NOINC `($_ZN2at6native29vectorized_elementwise_kernelILi4EZZZNS0_54_GLOBAL__N__7dbc7496_16_ComplexKernel_cu_b2145a98_310717polar_kernel_cudaERNS_14TensorIteratorEENKUlvE_clEvENKUlvE_clEvEUlddE_St5arrayIPcLm3EEEEviT0_T1_$__internal_trig_reduction_slowpathd) ;  /* 0x0000609000007944 */ /* 0x023fea0003c00000 */
[----:B------:R-:W-:Y:S02]  /*07d0*/  IMAD.MOV.U32 R54, RZ, RZ, R4 ;  /* 0x000000ffff367224 */ /* 0x000fe400078e0004 */
[----:B------:R-:W-:Y:S01]  /*07e0*/  IMAD.MOV.U32 R55, RZ, RZ, R5 ;  /* 0x000000ffff377224 */ /* 0x000fe200078e0005 */
[----:B------:R-:W-:Y:S05]  /*07f0*/  BRA `(.L_x_1794) ;  /* 0x0000002000007947 */ /* 0x000fea0003800000 */
.L_x_1793:
[----:B0-----:R0:W1:Y:S01]  /*0800*/  DMUL R54, RZ, R10 ;  /* 0x0000000aff367228 */ /* 0x0010620000000000 */
[----:B------:R-:W-:-:S05]  /*0810*/  IMAD.MOV.U32 R3, RZ, RZ, RZ ;  /* 0x000000ffff037224 */ /* 0x000fca00078e00ff */
.L_x_1794:
[----:B------:R-:W-:Y:S05]  /*0820*/  BSYNC B1 ;  /* 0x0000000000017941 */ /* 0x000fea0003800000 */
.L_x_1792:
        /* <DEDUP_REMOVED lines=38> */
[----:B------:R-:W-:Y:S01]  /*0a90*/  IMAD.MOV.U32 R0, RZ, RZ, R3 ;  /* 0x000000ffff007224 */ /* 0x000fe200078e0003 */
[----:B------:R-:W-:Y:S01]  /*0aa0*/  MOV R3, R5 ;  /* 0x0000000500037202 */ /* 0x000fe20000000f00 */
[----:B------:R-:W-:Y:S01]  /*0ab0*/  IMAD.MOV.U32 R2, RZ, RZ, R4 ;  /* 0x000000ffff027224 */ /* 0x000fe200078e0004 */
[----:B------:R-:W-:Y:S05]  /*0ac0*/  BRA `(.L_x_1797) ;  /* 0x0000002000007947 */ /* 0x000fea0003800000 */
.L_x_1796:
[----:B0-----:R0:W1:Y:S01]  /*0ad0*/  DMUL R2, RZ, R10 ;  /* 0x0000000aff027228 */ /* 0x0010620000000000 */
[----:B------:R-:W-:-:S05]  /*0ae0*/  IMAD.MOV.U32 R0, RZ, RZ, RZ ;  /* 0x000000ffff007224 */ /* 0x000fca00078e00ff */
.L_x_1797:
[----:B------:R-:W-:Y:S05]  /*0af0*/  BSYNC B1 ;  /* 0x0000000000017941 */ /* 0x000fea0003800000 */
.L_x_1795:
        /* <DEDUP_REMOVED lines=36> */
[----:B01----:R-:W-:Y:S05]  /*0d40*/  CALL.REL.NOINC `($_ZN2at6native29vectorized_elementwise_kernelILi4EZZZNS0_54_GLOBAL__N__7dbc7496_16_ComplexKernel_cu_b2145a98_310717polar_kernel_cudaERNS_14TensorIteratorEENKUlvE_clEvENKUlvE_clEvEUlddE_St5arrayIPcLm3EEEEviT0_T1_$__internal_trig_reduction_slowpathd) ;  /* 0x00005b1000007944 */ /* 0x003fea0003c00000 */
[----:B------:R-:W-:Y:S02]  /*0d50*/  IMAD.MOV.U32 R56, RZ, RZ, R4 ;  /* 0x000000ffff387224 */ /* 0x000fe400078e0004 */
[----:B------:R-:W-:Y:S01]  /*0d60*/  IMAD.MOV.U32 R57, RZ, RZ, R5 ;  /* 0x000000ffff397224 */ /* 0x000fe200078e0005 */
[----:B------:R-:W-:Y:S05]  /*0d70*/  BRA `(.L_x_1800) ;  /* 0x0000002000007947 */ /* 0x000fea0003800000 */
.L_x_1799:
[----:B0-----:R0:W1:Y:S01]  /*0d80*/  DMUL R56, RZ, R16 ;  /* 0x00000010ff387228 */ /* 0x0010620000000000 */
[----:B------:R-:W-:-:S05]  /*0d90*/  IMAD.MOV.U32 R3, RZ, RZ, RZ ;  /* 0x000000ffff037224 */ /* 0x000fca00078e00ff */
.L_x_1800:
[----:B------:R-:W-:Y:S05]  /*0da0*/  BSYNC B1 ;  /* 0x0000000000017941 */ /* 0x000fea0003800000 */
.L_x_1798:
        /* <DEDUP_REMOVED lines=37> */
[----:B01----:R-:W-:Y:S05]  /*1000*/  CALL.REL.NOINC `($_ZN2at6native29vectorized_elementwise_kernelILi4EZZZNS0_54_GLOBAL__N__7dbc7496_16_ComplexKernel_cu_b2145a98_310717polar_kernel_cudaERNS_14TensorIteratorEENKUlvE_clEvENKUlvE_clEvEUlddE_St5arrayIPcLm3EEEEviT0_T1_$__internal_trig_reduction_slowpathd) ;  /* 0x0000585000007944 */ /* 0x003fea0003c00000 */
[----:B------:R-:W-:Y:S01]  /*1010*/  IMAD.MOV.U32 R58, RZ, RZ, R4 ;  /* 0x000000ffff3a7224 */ /* 0x000fe200078e0004 */
[----:B------:R-:W-:Y:S01]  /*1020*/  MOV R59, R5 ;  /* 0x00000005003b7202 */ /* 0x000fe20000000f00 */
[----:B------:R-:W-:Y:S05]  /*1030*/  BRA `(.L_x_1803) ;  /* 0x0000002000007947 */ /* 0x000fea0003800000 */
.L_x_1802:
[----:B0-----:R0:W1:Y:S01]  /*1040*/  DMUL R58, RZ, R16 ;  /* 0x00000010ff3a7228 */ /* 0x0010620000000000 */
[----:B------:R-:W-:-:S05]  /*1050*/  IMAD.MOV.U32 R3, RZ, RZ, RZ ;  /* 0x000000ffff037224 */ /* 0x000fca00078e00ff */
.L_x_1803:
[----:B------:R-:W-:Y:S05]  /*1060*/  BSYNC B1 ;  /* 0x0000000000017941 */ /* 0x000fea0003800000 */
.L_x_1801:
        /* <DEDUP_REMOVED lines=40> */
.L_x_1805:
[----:B0-----:R0:W1:Y:S01]  /*12f0*/  DMUL R60, RZ, R18 ;  /* 0x00000012ff3c7228 */ /* 0x0010620000000000 */
[----:B------:R-:W-:-:S05]  /*1300*/  IMAD.MOV.U32 R3, RZ, RZ, RZ ;  /* 0x000000ffff037224 */ /* 0x000fca00078e00ff */
.L_x_1806:
[----:B------:R-:W-:Y:S05]  /*1310*/  BSYNC B1 ;  /* 0x0000000000017941 */ /* 0x000fea0003800000 */
.L_x_1804:
        /* <DEDUP_REMOVED lines=37> */
[----:B01----:R-:W-:Y:S05]  /*1570*/  CALL.REL.NOINC `($_ZN2at6native29vectorized_elementwise_kernelILi4EZZZNS0_54_GLOBAL__N__7dbc7496_16_ComplexKernel_cu_b2145a98_310717polar_kernel_cudaERNS_14TensorIteratorEENKUlvE_clEvENKUlvE_clEvEUlddE_St5arrayIPcLm3EEEEviT0_T1_$__internal_trig_reduction_slowpathd) ;  /* 0x000052e000007944 */ /* 0x003fea0003c00000 */
[----:B------:R-:W-:Y:S02]  /*1580*/  IMAD.MOV.U32 R64, RZ, RZ, R4 ;  /* 0x000000ffff407224 */ /* 0x000fe400078e0004 */
[----:B------:R-:W-:Y:S01]  /*1590*/  IMAD.MOV.U32 R65, RZ, RZ, R5 ;  /* 0x000000ffff417224 */ /* 0x000fe200078e0005 */
[----:B------:R-:W-:Y:S05]  /*15a0*/  BRA `(.L_x_1809) ;  /* 0x0000002000007947 */ /* 0x000fea0003800000 */
.L_x_1808:
[----:B0-----:R0:W1:Y:S01]  /*15b0*/  DMUL R64, RZ, R18 ;  /* 0x00000012ff407228 */ /* 0x0010620000000000 */
[----:B------:R-:W-:-:S05]  /*15c0*/  IMAD.MOV.U32 R3, RZ, RZ, RZ ;  /* 0x000000ffff037224 */ /* 0x000fca00078e00ff */
.L_x_1809:
[----:B------:R-:W-:Y:S05]  /*15d0*/  BSYNC B1 ;  /* 0x0000000000017941 */ /* 0x000fea0003800000 */
.L_x_1807:
        /* <DEDUP_REMOVED lines=36> */
[----:B012---:R-:W-:Y:S05]  /*1820*/  CALL.REL.NOINC `($_ZN2at6native29vectorized_elementwise_kernelILi4EZZZNS0_54_GLOBAL__N__7dbc7496_16_ComplexKernel_cu_b2145a98_310717polar_kernel_cudaERNS_14TensorIteratorEENKUlvE_clEvENKUlvE_clEvEUlddE_St5arrayIPcLm3EEEEviT0_T1_$__internal_trig_reduction_slowpathd) ;  /* 0x0000503000007944 */ /* 0x007fea0003c00000 */
[----:B------:R-:W-:Y:S01]  /*1830*/  MOV R62, R4 ;  /* 0x00000004003e7202 */ /* 0x000fe20000000f00 */
[----:B------:R-:W-:Y:S01]  /*1840*/  IMAD.MOV.U32 R63, RZ, RZ, R5 ;  /* 0x000000ffff3f7224 */ /* 0x000fe200078e0005 */
[----:B------:R-:W-:Y:S05]  /*1850*/  BRA `(.L_x_1812) ;  /* 0x0000002000007947 */ /* 0x000fea0003800000 */
.L_x_1811:
[----:B------:R1:W2:Y:S01]  /*1860*/  DMUL R62, RZ, R40 ;  /* 0x00000028ff3e7228 */ /* 0x0002a20000000000 */
[----:B------:R-:W-:-:S05]  /*1870*/  IMAD.MOV.U32 R3, RZ, RZ, RZ ;  /* 0x000000ffff037224 */ /* 0x000fca00078e00ff */
.L_x_1812:
[----:B------:R-:W-:Y:S05]  /*1880*/  BSYNC B1 ;  /* 0x0000000000017941 */ /* 0x000fea0003800000 */
.L_x_1810:
        /* <DEDUP_REMOVED lines=36> */
[----:B0123--:R-:W-:Y:S05]  /*1ad0*/  CALL.REL.NOINC `($_ZN2at6native29vectorized_elementwise_kernelILi4EZZZNS0_54_GLOBAL__N__7dbc7496_16_ComplexKernel_cu_b2145a98_310717polar_kernel_cudaERNS_14TensorIteratorEENKUlvE_clEvENKUlvE_clEvEUlddE_St5arrayIPcLm3EEEEviT0_T1_$__internal_trig_reduction_slowpathd) ;  /* 0x00004d8000007944 */ /* 0x00ffea0003c00000 */
[----:B------:R-:W-:Y:S01]  /*1ae0*/  IMAD.MOV.U32 R44, RZ, RZ, R4 ;  /* 0x000000ffff2c7224 */ /* 0x000fe200078e0004 */
[----:B------:R-:W-:Y:S01]  /*1af0*/  MOV R45, R5 ;  /* 0x00000005002d7202 */ /* 0x000fe20000000f00 */
[----:B------:R-:W-:Y:S05]  /*1b00*/  BRA `(.L_x_1815) ;  /* 0x0000002000007947 */ /* 0x000fea0003800000 */
.L_x_1814:
[----:B------:R2:W3:Y:S01]  /*1b10*/  DMUL R44, RZ, R40 ;  /* 0x00000028ff2c7228 */ /* 0x0004e20000000000 */
[----:B------:R-:W-:-:S05]  /*1b20*/  IMAD.MOV.U32 R3, RZ, RZ, RZ ;  /* 0x000000ffff037224 */ /* 0x000fca00078e00ff */
.L_x_1815:
[----:B------:R-:W-:Y:S05]  /*1b30*/  BSYNC B1 ;  /* 0x0000000000017941 */ /* 0x000fea0003800000 */
.L_x_1813:
        /* <DEDUP_REMOVED lines=47> */
[----:B------:R-:W-:Y:S02]  /*1e30*/  IMAD.MOV.U32 R36, RZ, RZ, R4 ;  /* 0x000000ffff247224 */ /* 0x000fe400078e0004 */
[----:B------:R-:W-:Y:S01]  /*1e40*/  IMAD.MOV.U32 R37, RZ, RZ, R5 ;  /* 0x000000ffff257224 */ /* 0x000fe200078e0005 */
[----:B------:R-:W-:Y:S05]  /*1e50*/  BRA `(.L_x_1818) ;  /* 0x0000002000007947 */ /* 0x000fea0003800000 */
.L_x_1817:
[----:B-1234-:R1:W2:Y:S01]  /*1e60*/  DMUL R36, RZ, R42 ;  /* 0x0000002aff247228 */ /* 0x01e2a20000000000 */
[----:B------:R-:W-:-:S05]  /*1e70*/  MOV R3, RZ ;  /* 0x000000ff00037202 */ /* 0x000fca0000000f00 */
.L_x_1818:
[----:B------:R-:W-:Y:S05]  /*1e80*/  BSYNC B1 ;  /* 0x0000000000017941 */ /* 0x000fea0003800000 */
.L_x_1816:
        /* <DEDUP_REMOVED lines=36> */
[----:B01----:R-:W-:Y:S05]  /*20d0*/  CALL.REL.NOINC `($_ZN2at6native29vectorized_elementwise_kernelILi4EZZZNS0_54_GLOBAL__N__7dbc7496_16_ComplexKernel_cu_b2145a98_310717polar_kernel_cudaERNS_14TensorIteratorEENKUlvE_clEvENKUlvE_clEvEUlddE_St5arrayIPcLm3EEEEviT0_T1_$__internal_trig_reduction_slowpathd) ;  /* 0x0000478000007944 */ /* 0x003fea0003c00000 */
[----:B------:R-:W-:Y:S02]  /*20e0*/  IMAD.MOV.U32 R0, RZ, RZ, R3 ;  /* 0x000000ffff007224 */ /* 0x000fe400078e0003 */
[----:B------:R-:W-:Y:S02]  /*20f0*/  IMAD.MOV.U32 R2, RZ, RZ, R4 ;  /* 0x000000ffff027224 */ /* 0x000fe400078e0004 */
[----:B------:R-:W-:Y:S01]  /*2100*/  IMAD.MOV.U32 R3, RZ, RZ, R5 ;  /* 0x000000ffff037224 */ /* 0x000fe200078e0005 */
[----:B------:R-:W-:Y:S05]  /*2110*/  BRA `(.L_x_1821) ;  /* 0x0000002000007947 */ /* 0x000fea0003800000 */
.L_x_1820:
[----:B------:R2:W3:Y:S01]  /*2120*/  DMUL R2, RZ, R42 ;  /* 0x0000002aff027228 */ /* 0x0004e20000000000 */
[----:B------:R-:W-:-:S05]  /*2130*/  MOV R0, RZ ;  /* 0x000000ff00007202 */ /* 0x000fca0000000f00 */
.L_x_1821:
[----:B------:R-:W-:Y:S05]  /*2140*/  BSYNC B1 ;  /* 0x0000000000017941 */ /* 0x000fea0003800000 */
.L_x_1819:
        /* <DEDUP_REMOVED lines=38> */
[----:B0-2---:R-:W-:Y:S05]  /*23b0*/  CALL.REL.NOINC `($_ZN2at6native29vectorized_elementwise_kernelILi4EZZZNS0_54_GLOBAL__N__7dbc7496_16_ComplexKernel_cu_b2145a98_310717polar_kernel_cudaERNS_14TensorIteratorEENKUlvE_clEvENKUlvE_clEvEUlddE_St5arrayIPcLm3EEEEviT0_T1_$__internal_trig_reduction_slowpathd) ;  /* 0x000044a000007944 */ /* 0x005fea0003c00000 */
[----:B------:R-:W-:Y:S02]  /*23c0*/  IMAD.MOV.U32 R0, RZ, RZ, R3 ;  /* 0x000000ffff007224 */ /* 0x000fe400078e0003 */
[----:B------:R-:W-:Y:S02]  /*23d0*/  IMAD.MOV.U32 R2, RZ, RZ, R4 ;  /* 0x000000ffff027224 */ /* 0x000fe400078e0004 */
[----:B------:R-:W-:Y:S01]  /*23e0*/  IMAD.MOV.U32 R3, RZ, RZ, R5 ;  /* 0x000000ffff037224 */ /* 0x000fe200078e0005 */
[----:B------:R-:W-:Y:S05]  /*23f0*/  BRA `(.L_x_1824) ;  /* 0x0000002000007947 */ /* 0x000fea0003800000 */
.L_x_1823:
[----:B-1----:R1:W3:Y:S01]  /*2400*/  DMUL R2, RZ, R28 ;  /* 0x0000001cff027228 */ /* 0x0022e20000000000 */
[----:B------:R-:W-:-:S05]  /*2410*/  MOV R0, RZ ;  /* 0x000000ff00007202 */ /* 0x000fca0000000f00 */
.L_x_1824:
[----:B------:R-:W-:Y:S05]  /*2420*/  BSYNC B1 ;  /* 0x0000000000017941 */ /* 0x000fea0003800000 */
.L_x_1822:
        /* <DEDUP_REMOVED lines=36> */
[----:B012---:R-:W-:Y:S05]  /*2670*/  CALL.REL.NOINC `($_ZN2at6native29vectorized_elementwise_kernelILi4EZZZNS0_54_GLOBAL__N__7dbc7496_16_ComplexKernel_cu_b2145a98_310717polar_kernel_cudaERNS_14TensorIteratorEENKUlvE_clEvENKUlvE_clEvEUlddE_St5arrayIPcLm3EEEEviT0_T1_$__internal_trig_reduction_slowpathd) ;  /* 0x000041e000007944 */ /* 0x007fea0003c00000 */
[----:B------:R-:W-:Y:S02]  /*2680*/  IMAD.MOV.U32 R0, RZ, RZ, R3 ;  /* 0x000000ffff007224 */ /* 0x000fe400078e0003 */
[----:B------:R-:W-:Y:S02]  /*2690*/  IMAD.MOV.U32 R2, RZ, RZ, R4 ;  /* 0x000000ffff027224 */ /* 0x000fe400078e0004 */
[----:B------:R-:W-:Y:S01]  /*26a0*/  IMAD.MOV.U32 R3, RZ, RZ, R5 ;  /* 0x000000ffff037224 */ /* 0x000fe200078e0005 */
[----:B------:R-:W-:Y:S05]  /*26b0*/  BRA `(.L_x_1827) ;  /* 0x0000002000007947 */ /* 0x000fea0003800000 */
.L_x_1826:
[----:B------:R3:W4:Y:S01]  /*26c0*/  DMUL R2, RZ, R28 ;  /* 0x0000001cff027228 */ /* 0x0007220000000000 */
[----:B------:R-:W-:-:S05]  /*26d0*/  MOV R0, RZ ;  /* 0x000000ff00007202 */ /* 0x000fca0000000f00 */
.L_x_1827:
[----:B------:R-:W-:Y:S05]  /*26e0*/  BSYNC B1 ;  /* 0x0000000000017941 */ /* 0x000fea0003800000 */
.L_x_1825:
        /* <DEDUP_REMOVED lines=38> */
[----:B01234-:R-:W-:Y:S05]  /*2950*/  CALL.REL.NOINC `($_ZN2at6native29vectorized_elementwise_kernelILi4EZZZNS0_54_GLOBAL__N__7dbc7496_16_ComplexKernel_cu_b2145a98_310717polar_kernel_cudaERNS_14TensorIteratorEENKUlvE_clEvENKUlvE_clEvEUlddE_St5arrayIPcLm3EEEEviT0_T1_$__internal_trig_reduction_slowpathd) ;  /* 0x00003f0000007944 */ /* 0x01ffea0003c00000 */
[----:B------:R-:W-:Y:S02]  /*2960*/  IMAD.MOV.U32 R28, RZ, RZ, R4 ;  /* 0x000000ffff1c7224 */ /* 0x000fe400078e0004 */
[----:B------:R-:W-:Y:S01]  /*2970*/  IMAD.MOV.U32 R29, RZ, RZ, R5 ;  /* 0x000000ffff1d7224 */ /* 0x000fe200078e0005 */
[----:B------:R-:W-:Y:S05]  /*2980*/  BRA `(.L_x_1830) ;  /* 0x0000002000007947 */ /* 0x000fea0003800000 */
.L_x_1829:
[----:B------:R4:W1:Y:S02]  /*2990*/  DMUL R28, RZ, R30 ;  /* 0x0000001eff1c7228 */ /* 0x0008640000000000 */
[----:B-1----:R-:W-:-:S04]  /*29a0*/  IMAD.MOV.U32 R3, RZ, RZ, RZ ;  /* 0x000000ffff037224 */ /* 0x002fc800078e00ff */
.L_x_1830:
[----:B------:R-:W-:Y:S05]  /*29b0*/  BSYNC B1 ;  /* 0x0000000000017941 */ /* 0x000fea0003800000 */
.L_x_1828:
        /* <DEDUP_REMOVED lines=36> */
[----:B012---:R-:W-:Y:S05]  /*2c00*/  CALL.REL.NOINC `($_ZN2at6native29vectorized_elementwise_kernelILi4EZZZNS0_54_GLOBAL__N__7dbc7496_16_ComplexKernel_cu_b2145a98_310717polar_kernel_cudaERNS_14TensorIteratorEENKUlvE_clEvENKUlvE_clEvEUlddE_St5arrayIPcLm3EEEEviT0_T1_$__internal_trig_reduction_slowpathd) ;  /* 0x00003c5000007944 */ /* 0x007fea0003c00000 */
[----:B------:R-:W-:Y:S02]  /*2c10*/  IMAD.MOV.U32 R0, RZ, RZ, R3 ;  /* 0x000000ffff007224 */ /* 0x000fe400078e0003 */
[----:B------:R-:W-:Y:S02]  /*2c20*/  IMAD.MOV.U32 R2, RZ, RZ, R4 ;  /* 0x000000ffff027224 */ /* 0x000fe400078e0004 */
[----:B------:R-:W-:Y:S01]  /*2c30*/  IMAD.MOV.U32 R3, RZ, RZ, R5 ;  /* 0x000000ffff037224 */ /* 0x000fe200078e0005 */
[----:B------:R-:W-:Y:S05]  /*2c40*/  BRA `(.L_x_1833) ;  /* 0x0000002000007947 */ /* 0x000fea0003800000 */
.L_x_1832:
[----:B------:R3:W4:Y:S01]  /*2c50*/  DMUL R2, RZ, R30 ;  /* 0x0000001eff027228 */ /* 0x0007220000000000 */
[----:B------:R-:W-:-:S05]  /*2c60*/  IMAD.MOV.U32 R0, RZ, RZ, RZ ;  /* 0x000000ffff007224 */ /* 0x000fca00078e00ff */
.L_x_1833:
[----:B------:R-:W-:Y:S05]  /*2c70*/  BSYNC B1 ;  /* 0x0000000000017941 */ /* 0x000fea0003800000 */
.L_x_1831:
        /* <DEDUP_REMOVED lines=39> */
.L_x_1785:
        /* <DEDUP_REMOVED lines=102> */
.L_x_1837:
[----:B------:R0:W1:Y:S01]  /*3550*/  DMUL R58, RZ, R18 ;  /* 0x00000012ff3a7228 */ /* 0x0000620000000000 */
[----:B------:R-:W-:-:S05]  /*3560*/  IMAD.MOV.U32 R3, RZ, RZ, RZ ;  /* 0x000000ffff037224 */ /* 0x000fca00078e00ff */
.L_x_1838:
[----:B------:R-:W-:Y:S05]  /*3570*/  BSYNC B2 ;  /* 0x0000000000027941 */ /* 0x000fea0003800000 */
.L_x_1836:
        /* <DEDUP_REMOVED lines=37> */
[----:B------:R-:W-:Y:S05]  /*37d0*/  CALL.REL.NOINC `($_ZN2at6native29vectorized_elementwise_kernelILi4EZZZNS0_54_GLOBAL__N__7dbc7496_16_ComplexKernel_cu_b2145a98_310717polar_kernel_cudaERNS_14TensorIteratorEENKUlvE_clEvENKUlvE_clEvEUlddE_St5arrayIPcLm3EEEEviT0_T1_$__internal_trig_reduction_slowpathd) ;  /* 0x0000308000007944 */ /* 0x000fea0003c00000 */
[----:B------:R-:W-:Y:S01]  /*37e0*/  IMAD.MOV.U32 R0, RZ, RZ, R3 ;  /* 0x000000ffff007224 */ /* 0x000fe200078e0003 */
[----:B------:R-:W-:Y:S01]  /*37f0*/  MOV R3, R5 ;  /* 0x0000000500037202 */ /* 0x000fe20000000f00 */
[----:B------:R-:W-:Y:S01]  /*3800*/  IMAD.MOV.U32 R2, RZ, RZ, R4 ;  /* 0x000000ffff027224 */ /* 0x000fe200078e0004 */
[----:B------:R-:W-:Y:S05]  /*3810*/  BRA `(.L_x_1841) ;  /* 0x0000002000007947 */ /* 0x000fea0003800000 */
.L_x_1840:
[----:B0-----:R0:W1:Y:S01]  /*3820*/  DMUL R2, RZ, R18 ;  /* 0x00000012ff027228 */ /* 0x0010620000000000 */
[----:B------:R-:W-:-:S05]  /*3830*/  IMAD.MOV.U32 R0, RZ, RZ, RZ ;  /* 0x000000ffff007224 */ /* 0x000fca00078e00ff */
.L_x_1841:
[----:B------:R-:W-:Y:S05]  /*3840*/  BSYNC B2 ;  /* 0x0000000000027941 */ /* 0x000fea0003800000 */
.L_x_1839:
        /* <DEDUP_REMOVED lines=24> */
.L_x_1835:
[----:B-1----:R-:W-:Y:S05]  /*39d0*/  BSYNC B1 ;  /* 0x0000000000017941 */ /* 0x002fea0003800000 */
.L_x_1834:
        /* <DEDUP_REMOVED lines=22> */
[----:B------:R-:W-:Y:S02]  /*3b40*/  IMAD.MOV.U32 R58, RZ, RZ, R4 ;  /* 0x000000ffff3a7224 */ /* 0x000fe400078e0004 */
[----:B------:R-:W-:Y:S01]  /*3b50*/  IMAD.MOV.U32 R59, RZ, RZ, R5 ;  /* 0x000000ffff3b7224 */ /* 0x000fe200078e0005 */
[----:B------:R-:W-:Y:S05]  /*3b60*/  BRA `(.L_x_1846) ;  /* 0x0000002000007947 */ /* 0x000fea0003800000 */
.L_x_1845:
[----:B------:R0:W1:Y:S01]  /*3b70*/  DMUL R58, RZ, R22 ;  /* 0x00000016ff3a7228 */ /* 0x0000620000000000 */
[----:B------:R-:W-:-:S05]  /*3b80*/  MOV R3, RZ ;  /* 0x000000ff00037202 */ /* 0x000fca0000000f00 */
.L_x_1846:
[----:B------:R-:W-:Y:S05]  /*3b90*/  BSYNC B2 ;  /* 0x0000000000027941 */ /* 0x000fea0003800000 */
.L_x_1844:
        /* <DEDUP_REMOVED lines=37> */
[----:B------:R-:W-:Y:S05]  /*3df0*/  CALL.REL.NOINC `($_ZN2at6native29vectorized_elementwise_kernelILi4EZZZNS0_54_GLOBAL__N__7dbc7496_16_ComplexKernel_cu_b2145a98_310717polar_kernel_cudaERNS_14TensorIteratorEENKUlvE_clEvENKUlvE_clEvEUlddE_St5arrayIPcLm3EEEEviT0_T1_$__internal_trig_reduction_slowpathd) ;  /* 0x00002a6000007944 */ /* 0x000fea0003c00000 */
[----:B------:R-:W-:Y:S02]  /*3e00*/  IMAD.MOV.U32 R0, RZ, RZ, R3 ;  /* 0x000000ffff007224 */ /* 0x000fe400078e0003 */
[----:B------:R-:W-:Y:S02]  /*3e10*/  IMAD.MOV.U32 R2, RZ, RZ, R4 ;  /* 0x000000ffff027224 */ /* 0x000fe400078e0004 */
[----:B------:R-:W-:Y:S01]  /*3e20*/  IMAD.MOV.U32 R3, RZ, RZ, R5 ;  /* 0x000000ffff037224 */ /* 0x000fe200078e0005 */
[----:B------:R-:W-:Y:S05]  /*3e30*/  BRA `(.L_x_1849) ;  /* 0x0000002000007947 */ /* 0x000fea0003800000 */
.L_x_1848:
[----:B0-----:R0:W1:Y:S01]  /*3e40*/  DMUL R2, RZ, R22 ;  /* 0x00000016ff027228 */ /* 0x0010620000000000 */
[----:B------:R-:W-:-:S05]  /*3e50*/  MOV R0, RZ ;  /* 0x000000ff00007202 */ /* 0x000fca0000000f00 */
.L_x_1849:
[----:B------:R-:W-:Y:S05]  /*3e60*/  BSYNC B2 ;  /* 0x0000000000027941 */ /* 0x000fea0003800000 */
.L_x_1847:
        /* <DEDUP_REMOVED lines=24> */
.L_x_1843:
[----:B------:R-:W-:Y:S05]  /*3ff0*/  BSYNC B1 ;  /* 0x0000000000017941 */ /* 0x000fea0003800000 */
.L_x_1842:
        /* <DEDUP_REMOVED lines=21> */
[----:B012---:R-:W-:Y:S05]  /*4150*/  CALL.REL.NOINC `($_ZN2at6native29vectorized_elementwise_kernelILi4EZZZNS0_54_GLOBAL__N__7dbc7496_16_ComplexKernel_cu_b2145a98_310717polar_kernel_cudaERNS_14TensorIteratorEENKUlvE_clEvENKUlvE_clEvEUlddE_St5arrayIPcLm3EEEEviT0_T1_$__internal_trig_reduction_slowpathd) ;  /* 0x0000270000007944 */ /* 0x007fea0003c00000 */
[----:B------:R-:W-:Y:S02]  /*4160*/  IMAD.MOV.U32 R58, RZ, RZ, R4 ;  /* 0x000000ffff3a7224 */ /* 0x000fe400078e0004 */
[----:B------:R-:W-:Y:S01]  /*4170*/  IMAD.MOV.U32 R59, RZ, RZ, R5 ;  /* 0x000000ffff3b7224 */ /* 0x000fe200078e0005 */
[----:B------:R-:W-:Y:S05]  /*4180*/  BRA `(.L_x_1854) ;  /* 0x0000002000007947 */ /* 0x000fea0003800000 */
.L_x_1853:
[----:B------:R0:W2:Y:S01]  /*4190*/  DMUL R58, RZ, R26 ;  /* 0x0000001aff3a7228 */ /* 0x0000a20000000000 */
[----:B------:R-:W-:-:S05]  /*41a0*/  IMAD.MOV.U32 R3, RZ, RZ, RZ ;  /* 0x000000ffff037224 */ /* 0x000fca00078e00ff */
.L_x_1854:
[----:B------:R-:W-:Y:S05]  /*41b0*/  BSYNC B2 ;  /* 0x0000000000027941 */ /* 0x000fea0003800000 */
.L_x_1852:
        /* <DEDUP_REMOVED lines=37> */
[----:B-1----:R-:W-:Y:S05]  /*4410*/  CALL.REL.NOINC `($_ZN2at6native29vectorized_elementwise_kernelILi4EZZZNS0_54_GLOBAL__N__7dbc7496_16_ComplexKernel_cu_b2145a98_310717polar_kernel_cudaERNS_14TensorIteratorEENKUlvE_clEvENKUlvE_clEvEUlddE_St5arrayIPcLm3EEEEviT0_T1_$__internal_trig_reduction_slowpathd) ;  /* 0x0000244000007944 */ /* 0x002fea0003c00000 */
[----:B------:R-:W-:Y:S02]  /*4420*/  IMAD.MOV.U32 R0, RZ, RZ, R3 ;  /* 0x000000ffff007224 */ /* 0x000fe400078e0003 */
[----:B------:R-:W-:Y:S02]  /*4430*/  IMAD.MOV.U32 R2, RZ, RZ, R4 ;  /* 0x000000ffff027224 */ /* 0x000fe400078e0004 */
[----:B------:R-:W-:Y:S01]  /*4440*/  IMAD.MOV.U32 R3, RZ, RZ, R5 ;  /* 0x000000ffff037224 */ /* 0x000fe200078e0005 */
[----:B------:R-:W-:Y:S05]  /*4450*/  BRA `(.L_x_1857) ;  /* 0x0000002000007947 */ /* 0x000fea0003800000 */
.L_x_1856:
[----:B0-----:R0:W2:Y:S01]  /*4460*/  DMUL R2, RZ, R26 ;  /* 0x0000001aff027228 */ /* 0x0010a20000000000 */
[----:B------:R-:W-:-:S05]  /*4470*/  IMAD.MOV.U32 R0, RZ, RZ, RZ ;  /* 0x000000ffff007224 */ /* 0x000fca00078e00ff */
.L_x_1857:
[----:B------:R-:W-:Y:S05]  /*4480*/  BSYNC B2 ;  /* 0x0000000000027941 */ /* 0x000fea0003800000 */
.L_x_1855:
        /* <DEDUP_REMOVED lines=24> */
.L_x_1851:
[----:B------:R-:W-:Y:S05]  /*4610*/  BSYNC B1 ;  /* 0x0000000000017941 */ /* 0x000fea0003800000 */
.L_x_1850:
        /* <DEDUP_REMOVED lines=21> */
[----:B0123--:R-:W-:Y:S05]  /*4770*/  CALL.REL.NOINC `($_ZN2at6native29vectorized_elementwise_kernelILi4EZZZNS0_54_GLOBAL__N__7dbc7496_16_ComplexKernel_cu_b2145a98_310717polar_kernel_cudaERNS_14TensorIteratorEENKUlvE_clEvENKUlvE_clEvEUlddE_St5arrayIPcLm3EEEEviT0_T1_$__internal_trig_reduction_slowpathd) ;  /* 0x000020e000007944 */ /* 0x00ffea0003c00000 */
[----:B------:R-:W-:Y:S02]  /*4780*/  IMAD.MOV.U32 R58, RZ, RZ, R4 ;  /* 0x000000ffff3a7224 */ /* 0x000fe400078e0004 */
[----:B------:R-:W-:Y:S01]  /*4790*/  IMAD.MOV.U32 R59, RZ, RZ, R5 ;  /* 0x000000ffff3b7224 */ /* 0x000fe200078e0005 */
[----:B------:R-:W-:Y:S05]  /*47a0*/  BRA `(.L_x_1862) ;  /* 0x0000002000007947 */ /* 0x000fea0003800000 */
.L_x_1861:
[----:B------:R0:W3:Y:S01]  /*47b0*/  DMUL R58, RZ, R30 ;  /* 0x0000001eff3a7228 */ /* 0x0000e20000000000 */
[----:B------:R-:W-:-:S05]  /*47c0*/  IMAD.MOV.U32 R3, RZ, RZ, RZ ;  /* 0x000000ffff037224 */ /* 0x000fca00078e00ff */
.L_x_1862:
[----:B------:R-:W-:Y:S05]  /*47d0*/  BSYNC B2 ;  /* 0x0000000000027941 */ /* 0x000fea0003800000 */
.L_x_1860:
        /* <DEDUP_REMOVED lines=37> */
[----:B-12---:R-:W-:Y:S05]  /*4a30*/  CALL.REL.NOINC `($_ZN2at6native29vectorized_elementwise_kernelILi4EZZZNS0_54_GLOBAL__N__7dbc7496_16_ComplexKernel_cu_b2145a98_310717polar_kernel_cudaERNS_14TensorIteratorEENKUlvE_clEvENKUlvE_clEvEUlddE_St5arrayIPcLm3EEEEviT0_T1_$__internal_trig_reduction_slowpathd) ;  /* 0x00001e2000007944 */ /* 0x006fea0003c00000 */
[----:B------:R-:W-:Y:S01]  /*4a40*/  MOV R0, R3 ;  /* 0x0000000300007202 */ /* 0x000fe20000000f00 */
[----:B------:R-:W-:Y:S02]  /*4a50*/  IMAD.MOV.U32 R2, RZ, RZ, R4 ;  /* 0x000000ffff027224 */ /* 0x000fe400078e0004 */
[----:B------:R-:W-:Y:S01]  /*4a60*/  IMAD.MOV.U32 R3, RZ, RZ, R5 ;  /* 0x000000ffff037224 */ /* 0x000fe200078e0005 */
[----:B------:R-:W-:Y:S05]  /*4a70*/  BRA `(.L_x_1865) ;  /* 0x0000002000007947 */ /* 0x000fea0003800000 */
.L_x_1864:
[----:B0-----:R0:W3:Y:S01]  /*4a80*/  DMUL R2, RZ, R30 ;  /* 0x0000001eff027228 */ /* 0x0010e20000000000 */
[----:B------:R-:W-:-:S05]  /*4a90*/  IMAD.MOV.U32 R0, RZ, RZ, RZ ;  /* 0x000000ffff007224 */ /* 0x000fca00078e00ff */
.L_x_1865:
[----:B------:R-:W-:Y:S05]  /*4aa0*/  BSYNC B2 ;  /* 0x0000000000027941 */ /* 0x000fea0003800000 */
.L_x_1863:
        /* <DEDUP_REMOVED lines=24> */
.L_x_1859:
[----:B------:R-:W-:Y:S05]  /*4c30*/  BSYNC B1 ;  /* 0x0000000000017941 */ /* 0x000fea0003800000 */
.L_x_1858:
        /* <DEDUP_REMOVED lines=21> */
[----:B01234-:R-:W-:Y:S05]  /*4d90*/  CALL.REL.NOINC `($_ZN2at6native29vectorized_elementwise_kernelILi4EZZZNS0_54_GLOBAL__N__7dbc7496_16_ComplexKernel_cu_b2145a98_310717polar_kernel_cudaERNS_14TensorIteratorEENKUlvE_clEvENKUlvE_clEvEUlddE_St5arrayIPcLm3EEEEviT0_T1_$__internal_trig_reduction_slowpathd) ;  /* 0x00001ac000007944 */ /* 0x01ffea0003c00000 */
[----:B------:R-:W-:Y:S01]  /*4da0*/  MOV R58, R4 ;  /* 0x00000004003a7202 */ /* 0x000fe20000000f00 */
[----:B------:R-:W-:Y:S01]  /*4db0*/  IMAD.MOV.U32 R59, RZ, RZ, R5 ;  /* 0x000000ffff3b7224 */ /* 0x000fe200078e0005 */
[----:B------:R-:W-:Y:S05]  /*4dc0*/  BRA `(.L_x_1870) ;  /* 0x0000002000007947 */ /* 0x000fea0003800000 */
.L_x_1869:
[----:B------:R0:W4:Y:S01]  /*4dd0*/  DMUL R58, RZ, R38 ;  /* 0x00000026ff3a7228 */ /* 0x0001220000000000 */
[----:B------:R-:W-:-:S05]  /*4de0*/  IMAD.MOV.U32 R3, RZ, RZ, RZ ;  /* 0x000000ffff037224 */ /* 0x000fca00078e00ff */
.L_x_1870:
[----:B------:R-:W-:Y:S05]  /*4df0*/  BSYNC B2 ;  /* 0x0000000000027941 */ /* 0x000fea0003800000 */
.L_x_1868:
        /* <DEDUP_REMOVED lines=36> */
[----:B012---:R-:W-:Y:S05]  /*5040*/  CALL.REL.NOINC `($_ZN2at6native29vectorized_elementwise_kernelILi4EZZZNS0_54_GLOBAL__N__7dbc7496_16_ComplexKernel_cu_b2145a98_310717polar_kernel_cudaERNS_14TensorIteratorEENKUlvE_clEvENKUlvE_clEvEUlddE_St5arrayIPcLm3EEEEviT0_T1_$__internal_trig_reduction_slowpathd) ;  /* 0x0000181000007944 */ /* 0x007fea0003c00000 */
[----:B------:R-:W-:Y:S01]  /*5050*/  IMAD.MOV.U32 R0, RZ, RZ, R3 ;  /* 0x000000ffff007224 */ /* 0x000fe200078e0003 */
[----:B------:R-:W-:Y:S01]  /*5060*/  MOV R2, R4 ;  /* 0x0000000400027202 */ /* 0x000fe20000000f00 */
[----:B------:R-:W-:Y:S01]  /*5070*/  IMAD.MOV.U32 R3, RZ, RZ, R5 ;  /* 0x000000ffff037224 */ /* 0x000fe200078e0005 */
[----:B------:R-:W-:Y:S05]  /*5080*/  BRA `(.L_x_1873) ;  /* 0x0000002000007947 */ /* 0x000fea0003800000 */
.L_x_1872:
[----:B------:R3:W4:Y:S01]  /*5090*/  DMUL R2, RZ, R38 ;  /* 0x00000026ff027228 */ /* 0x0007220000000000 */
[----:B------:R-:W-:-:S05]  /*50a0*/  IMAD.MOV.U32 R0, RZ, RZ, RZ ;  /* 0x000000ffff007224 */ /* 0x000fca00078e00ff */
.L_x_1873:
[----:B------:R-:W-:Y:S05]  /*50b0*/  BSYNC B2 ;  /* 0x0000000000027941 */ /* 0x000fea0003800000 */
.L_x_1871:
        /* <DEDUP_REMOVED lines=24> */
.L_x_1867:
[----:B------:R-:W-:Y:S05]  /*5240*/  BSYNC B1 ;  /* 0x0000000000017941 */ /* 0x000fea0003800000 */
.L_x_1866:
        /* <DEDUP_REMOVED lines=22> */
[----:B------:R-:W-:Y:S01]  /*53b0*/  IMAD.MOV.U32 R58, RZ, RZ, R4 ;  /* 0x000000ffff3a7224 */ /* 0x000fe200078e0004 */
[----:B------:R-:W-:Y:S01]  /*53c0*/  MOV R59, R5 ;  /* 0x00000005003b7202 */ /* 0x000fe20000000f00 */
[----:B------:R-:W-:Y:S05]  /*53d0*/  BRA `(.L_x_1878) ;  /* 0x0000002000007947 */ /* 0x000fea0003800000 */
.L_x_1877:
[----:B------:R0:W4:Y:S01]  /*53e0*/  DMUL R58, RZ, R56 ;  /* 0x00000038ff3a7228 */ /* 0x0001220000000000 */
[----:B------:R-:W-:-:S05]  /*53f0*/  IMAD.MOV.U32 R3, RZ, RZ, RZ ;  /* 0x000000ffff037224 */ /* 0x000fca00078e00ff */
.L_x_1878:
[----:B------:R-:W-:Y:S05]  /*5400*/  BSYNC B2 ;  /* 0x0000000000027941 */ /* 0x000fea0003800000 */
.L_x_1876:
        /* <DEDUP_REMOVED lines=41> */
.L_x_1880:
[----:B------:R3:W4:Y:S01]  /*56a0*/  DMUL R2, RZ, R56 ;  /* 0x00000038ff027228 */ /* 0x0007220000000000 */
[----:B------:R-:W-:-:S05]  /*56b0*/  IMAD.MOV.U32 R0, RZ, RZ, RZ ;  /* 0x000000ffff007224 */ /* 0x000fca00078e00ff */
.L_x_1881:
[----:B------:R-:W-:Y:S05]  /*56c0*/  BSYNC B2 ;  /* 0x0000000000027941 */ /* 0x000fea0003800000 */
.L_x_1879:
        /* <DEDUP_REMOVED lines=24> */
.L_x_1875:
[----:B------:R-:W-:Y:S05]  /*5850*/  BSYNC B1 ;  /* 0x0000000000017941 */ /* 0x000fea0003800000 */
.L_x_1874:
        /* <DEDUP_REMOVED lines=23> */
[----:B------:R-:W-:Y:S02]  /*59d0*/  IMAD.MOV.U32 R56, RZ, RZ, R4 ;  /* 0x000000ffff387224 */ /* 0x000fe400078e0004 */
[----:B------:R-:W-:Y:S01]  /*59e0*/  IMAD.MOV.U32 R57, RZ, RZ, R5 ;  /* 0x000000ffff397224 */ /* 0x000fe200078e0005 */
[----:B------:R-:W-:Y:S05]  /*59f0*/  BRA `(.L_x_1886) ;  /* 0x0000002000007947 */ /* 0x000fea0003800000 */
.L_x_1885:
[----:B------:R0:W4:Y:S01]  /*5a00*/  DMUL R56, RZ, R54 ;  /* 0x00000036ff387228 */ /* 0x0001220000000000 */
[----:B------:R-:W-:-:S05]  /*5a10*/  MOV R3, RZ ;  /* 0x000000ff00037202 */ /* 0x000fca0000000f00 */
.L_x_1886:
[----:B------:R-:W-:Y:S05]  /*5a20*/  BSYNC B2 ;  /* 0x0000000000027941 */ /* 0x000fea0003800000 */
.L_x_1884:
        /* <DEDUP_REMOVED lines=41> */
.L_x_1888:
[----:B------:R3:W4:Y:S01]  /*5cc0*/  DMUL R2, RZ, R54 ;  /* 0x00000036ff027228 */ /* 0x0007220000000000 */
[----:B------:R-:W-:-:S05]  /*5cd0*/  MOV R0, RZ ;  /* 0x000000ff00007202 */ /* 0x000fca0000000f00 */
.L_x_1889:
[----:B------:R-:W-:Y:S05]  /*5ce0*/  BSYNC B2 ;  /* 0x0000000000027941 */ /* 0x000fea0003800000 */
.L_x_1887:
        /* <DEDUP_REMOVED lines=24> */
.L_x_1883:
[----:B------:R-:W-:Y:S05]  /*5e70*/  BSYNC B1 ;  /* 0x0000000000017941 */ /* 0x000fea0003800000 */
.L_x_1882:
        /* <DEDUP_REMOVED lines=20> */
[----:B-123--:R-:W-:Y:S05]  /*5fc0*/  CALL.REL.NOINC `($_ZN2at6native29vectorized_elementwise_kernelILi4EZZZNS0_54_GLOBAL__N__7dbc7496_16_ComplexKernel_cu_b2145a98_310717polar_kernel_cudaERNS_14TensorIteratorEENKUlvE_clEvENKUlvE_clEvEUlddE_St5arrayIPcLm3EEEEviT0_T1_$__internal_trig_reduction_slowpathd) ;  /* 0x0000089000007944 */ /* 0x00efea0003c00000 */
[----:B------:R-:W-:Y:S02]  /*5fd0*/  IMAD.MOV.U32 R0, RZ, RZ, R3 ;  /* 0x000000ffff007224 */ /* 0x000fe400078e0003 */
[----:B------:R-:W-:Y:S02]  /*5fe0*/  IMAD.MOV.U32 R2, RZ, RZ, R4 ;  /* 0x000000ffff027224 */ /* 0x000fe400078e0004 */
[----:B------:R-:W-:Y:S01]  /*5ff0*/  IMAD.MOV.U32 R3, RZ, RZ, R5 ;  /* 0x000000ffff037224 */ /* 0x000fe200078e0005 */
[----:B------:R-:W-:Y:S05]  /*6000*/  BRA `(.L_x_1894) ;  /* 0x0000002000007947 */ /* 0x000fea0003800000 */
.L_x_1893:
[----:B------:R0:W4:Y:S01]  /*6010*/  DMUL R2, RZ, R42 ;  /* 0x0000002aff027228 */ /* 0x0001220000000000 */
[----:B------:R-:W-:-:S05]  /*6020*/  MOV R0, RZ ;  /* 0x000000ff00007202 */ /* 0x000fca0000000f00 */
.L_x_1894:
[----:B------:R-:W-:Y:S05]  /*6030*/  BSYNC B2 ;  /* 0x0000000000027941 */ /* 0x000fea0003800000 */
.L_x_1892:
        /* <DEDUP_REMOVED lines=41> */
.L_x_1896:
[----:B------:R3:W4:Y:S01]  /*62d0*/  DMUL R2, RZ, R42 ;  /* 0x0000002aff027228 */ /* 0x0007220000000000 */
[----:B------:R-:W-:-:S05]  /*62e0*/  MOV R0, RZ ;  /* 0x000000ff00007202 */ /* 0x000fca0000000f00 */
.L_x_1897:
[----:B------:R-:W-:Y:S05]  /*62f0*/  BSYNC B2 ;  /* 0x0000000000027941 */ /* 0x000fea0003800000 */
.L_x_1895:
        /* <DEDUP_REMOVED lines=24> */
.L_x_1891:
[----:B------:R-:W-:Y:S05]  /*6480*/  BSYNC B1 ;  /* 0x0000000000017941 */ /* 0x000fea0003800000 */
.L_x_1890:
        /* <DEDUP_REMOVED lines=23> */
.L_x_1900:
[----:B------:R-:W-:-:S13]  /*6600*/  ISETP.GE.AND P0, PT, R0, R40, PT ;  /* 0x000000280000720c */ /* 0x000fda0003f06270 */
[----:B------:R-:W-:Y:S05]  /*6610*/  @P0 BRA `(.L_x_1902) ;  /* 0x000000c000000947 */ /* 0x000fea0003800000 */
[----:B0-----:R-:W-:Y:S01]  /*6620*/  IMAD.IADD R2, R41, 0x1, R0 ;  /* 0x0000000129027824 */ /* 0x001fe200078e0200 */
[----:B------:R-:W-:Y:S01]  /*6630*/  IADD3 R0, R0, 0x80, RZ ;  /* 0x0000008000007810 */ /* 0x000fe20007ffe0ff */
[----:B------:R-:W-:-:S04]  /*6640*/  IMAD.MOV.U32 R3, RZ, RZ, 0x10 ;  /* 0x00000010ff037424 */ /* 0x000fc800078e00ff */
[----:B------:R-:W-:-:S05]  /*6650*/  IMAD.WIDE.U32 R2, R2, R3, c[0x0][0x168] ;  /* 0x00005a0002027625 */ /* 0x000fca00078e0003 */
[----:B---3--:R0:W-:Y:S02]  /*6660*/  STG.E.128 [R2.64], R20 ;  /* 0x0000001402007986 */ /* 0x0081e4000c101d06 */
.L_x_1901:
[----:B------:R-:W-:-:S13]  /*6670*/  ISETP.GE.AND P0, PT, R0, R40, PT ;  /* 0x000000280000720c */ /* 0x000fda0003f06270 */
[----:B------:R-:W-:Y:S05]  /*6680*/  @P0 BRA `(.L_x_1903) ;  /* 0x000000d000000947 */ /* 0x000fea0003800000 */
[----:B0-----:R-:W-:Y:S01]  /*6690*/  IMAD.IADD R2, R41, 0x1, R0 ;  /* 0x0000000129027824 */ /* 0x001fe200078e0200 */
[----:B------:R-:W-:Y:S01]  /*66a0*/  IADD3 R0, R0, 0x80, RZ ;  /* 0x0000008000007810 */ /* 0x000fe20007ffe0ff */
[----:B------:R-:W-:-:S04]  /*66b0*/  IMAD.MOV.U32 R3, RZ, RZ, 0x10 ;  /* 0x00000010ff037424 */ /* 0x000fc800078e00ff */
[----:B------:R-:W-:-:S05]  /*66c0*/  IMAD.WIDE.U32 R2, R2, R3, c[0x0][0x168] ;  /* 0x00005a0002027625 */ /* 0x000fca00078e0003 */
[----:B---3--:R0:W-:Y:S02]  /*66d0*/  STG.E.128 [R2.64], R24 ;  /* 0x0000001802007986 */ /* 0x0081e4000c101d06 */
.L_x_1902:
        /* <DEDUP_REMOVED lines=8> */
.L_x_1903:
[----:B------:R-:W-:Y:S05]  /*6760*/  BSYNC B1 ;  /* 0x0000000000017941 */ /* 0x000fea0003800000 */
.L_x_1899:
[----:B------:R-:W-:-:S13]  /*6770*/  ISETP.GE.AND P0, PT, R0, R40, PT ;  /* 0x000000280000720c */ /* 0x000fda0003f06270 */
[----:B0-----:R-:W-:Y:S01]  /*6780*/  @!P0 IMAD.IADD R2, R41, 0x1, R0 ;  /* 0x0000000129028824 */ /* 0x001fe200078e0200 */
[----:B------:R-:W-:Y:S01]  /*6790*/  @!P0 IADD3 R0, R0, 0x80, RZ ;  /* 0x0000008000008810 */ /* 0x000fe20007ffe0ff */
[----:B------:R-:W-:-:S04]  /*67a0*/  @!P0 IMAD.MOV.U32 R3, RZ, RZ, 0x10 ;  /* 0x00000010ff038424 */ /* 0x000fc800078e00ff */
[----:B------:R-:W-:-:S05]  /*67b0*/  @!P0 IMAD.WIDE.U32 R2, R2, R3, c[0x0][0x168] ;  /* 0x00005a0002028625 */ /* 0x000fca00078e0003 */
[----:B---3--:R0:W-:Y:S02]  /*67c0*/  @!P0 STG.E.128 [R2.64], R36 ;  /* 0x0000002402008986 */ /* 0x0081e4000c101d06 */
.L_x_1904:
[----:B------:R-:W-:Y:S05]  /*67d0*/  BSYNC B0 ;  /* 0x0000000000007941 */ /* 0x000fea0003800000 */
.L_x_1898:
        /* <DEDUP_REMOVED lines=8> */
        .type           $_ZN2at6native29vectorized_elementwise_kernelILi4EZZZNS0_54_GLOBAL__N__7dbc7496_16_ComplexKernel_cu_b2145a98_310717polar_kernel_cudaERNS_14TensorIteratorEENKUlvE_clEvENKUlvE_clEvEUlddE_St5arrayIPcLm3EEEEviT0_T1_$__internal_trig_reduction_slowpathd,@function
        .size           $_ZN2at6native29vectorized_elementwise_kernelILi4EZZZNS0_54_GLOBAL__N__7dbc7496_16_ComplexKernel_cu_b2145a98_310717polar_kernel_cudaERNS_14TensorIteratorEENKUlvE_clEvENKUlvE_clEvEUlddE_St5arrayIPcLm3EEEEviT0_T1_$__internal_trig_reduction_slowpathd,(.L_x_4298 - $_ZN2at6native29vectorized_elementwise_kernelILi4EZZZNS0_54_GLOBAL__N__7dbc7496_16_ComplexKernel_cu_b2145a98_310717polar_kernel_cudaERNS_14TensorIteratorEENKUlvE_clEvENKUlvE_clEvEUlddE_St5arrayIPcLm3EEEEviT0_T1_$__internal_trig_reduction_slowpathd)
$_ZN2at6native29vectorized_elementwise_kernelILi4EZZZNS0_54_GLOBAL__N__7dbc7496_16_ComplexKernel_cu_b2145a98_310717polar_kernel_cudaERNS_14TensorIteratorEENKUlvE_clEvENKUlvE_clEvEUlddE_St5arrayIPcLm3EEEEviT0_T1_$__internal_trig_reduction_slowpathd:
        /* <DEDUP_REMOVED lines=30> */
.L_x_1908:
        /* <DEDUP_REMOVED lines=28> */
.L_x_1907:
[----:B------:R-:W-:Y:S05]  /*6c00*/  BSYNC B0 ;  /* 0x0000000000007941 */ /* 0x000fea0003800000 */
.L_x_1906:
        /* <DEDUP_REMOVED lines=90> */
.L_x_1905:
[----:B------:R-:W-:Y:S01]  /*71b0*/  IMAD.MOV.U32 R6, RZ, RZ, R0 ;  /* 0x000000ffff067224 */ /* 0x000fe200078e0000 */
[----:B------:R-:W-:Y:S01]  /*71c0*/  MOV R5, R4 ;  /* 0x0000000400057202 */ /* 0x000fe20000000f00 */
[----:B------:R-:W-:Y:S02]  /*71d0*/  IMAD.MOV.U32 R7, RZ, RZ, 0x0 ;  /* 0x00000000ff077424 */ /* 0x000fe400078e00ff */
[----:B------:R-:W-:Y:S02]  /*71e0*/  IMAD.MOV.U32 R4, RZ, RZ, R2 ;  /* 0x000000ffff047224 */ /* 0x000fe400078e0002 */
[----:B------:R-:W-:Y:S05]  /*71f0*/  RET.REL.NODEC R6 `(_ZN2at6native29vectorized_elementwise_kernelILi4EZZZNS0_54_GLOBAL__N__7dbc7496_16_ComplexKernel_cu_b2145a98_310717polar_kernel_cudaERNS_14TensorIteratorEENKUlvE_clEvENKUlvE_clEvEUlddE_St5arrayIPcLm3EEEEviT0_T1_) ;  /* 0xffff8e0006007950 */ /* 0x000fea0003c3ffff */
.L_x_1909:
        /* <DEDUP_REMOVED lines=16> */
.L_x_4298:


//--------------------- .text._ZN2at6native29vectorized_elementwise_kernelILi8EZZZNS0_54_GLOBAL__N__7dbc7496_16_ComplexKernel_cu_b2145a98_310717polar_kernel_cudaERNS_14TensorIteratorEENKUlvE_clEvENKUlvE_clEvEUlddE_St5arrayIPcLm3EEEEviT0_T1_ --------------------------
	.section	.text._ZN2at6native29vectorized_elementwise_kernelILi8EZZZNS0_54_GLOBAL__N__7dbc7496_16_ComplexKernel_cu_b2145a98_310717polar_kernel_cudaERNS_14TensorIteratorEENKUlvE_clEvENKUlvE_clEvEUlddE_St5arrayIPcLm3EEEEviT0_T1_,"ax",@progbits
	.sectioninfo	@"SHI_REGISTERS=4"
	.align	128
        .global         _ZN2at6native29vectorized_elementwise_kernelILi8EZZZNS0_54_GLOBAL__N__7dbc7496_16_ComplexKernel_cu_b2145a98_310717polar_kernel_cudaERNS_14TensorIteratorEENKUlvE_clEvENKUlvE_clEvEUlddE_St5arrayIPcLm3EEEEviT0_T1_
        .type           _ZN2at6native29vectorized_elementwise_kernelILi8EZZZNS0_54_GLOBAL__N__7dbc7496_16_ComplexKernel_cu_b2145a98_310717polar_kernel_cudaERNS_14TensorIteratorEENKUlvE_clEvENKUlvE_clEvEUlddE_St5arrayIPcLm3EEEEviT0_T1_,@function
        .size           _ZN2at6native29vectorized_elementwise_kernelILi8EZZZNS0_54_GLOBAL__N__7dbc7496_16_ComplexKernel_cu_b2145a98_310717polar_kernel_cudaERNS_14TensorIteratorEENKUlvE_clEvENKUlvE_clEvEUlddE_St5arrayIPcLm3EEEEviT0_T1_,(.L_x_4312 - _ZN2at6native29vectorized_elementwise_kernelILi8EZZZNS0_54_GLOBAL__N__7dbc7496_16_ComplexKernel_cu_b2145a98_310717polar_kernel_cudaERNS_14TensorIteratorEENKUlvE_clEvENKUlvE_clEvEUlddE_St5arrayIPcLm3EEEEviT0_T1_)
        .other          _ZN2at6native29vectorized_elementwise_kernelILi8EZZZNS0_54_GLOBAL__N__7dbc7496_16_ComplexKernel_cu_b2145a98_310717polar_kernel_cudaERNS_14TensorIteratorEENKUlvE_clEvENKUlvE_clEvEUlddE_St5arrayIPcLm3EEEEviT0_T1_,@"STO_CUDA_ENTRY STV_DEFAULT"
_ZN2at6native29vectorized_elementwise_kernelILi8EZZZNS0_54_GLOBAL__N__7dbc7496_16_ComplexKernel_cu_b2145a98_310717polar_kernel_cudaERNS_14TensorIteratorEENKUlvE_clEvENKUlvE_clEvEUlddE_St5arrayIPcLm3EEEEviT0_T1_:
.text._ZN2at6native29vectorized_elementwise_kernelILi8EZZZNS0_54_GLOBAL__N__7dbc7496_16_ComplexKernel_cu_b2145a98_310717polar_kernel_cudaERNS_14TensorIteratorEENKUlvE_clEvENKUlvE_clEvEUlddE_St5arrayIPcLm3EEEEviT0_T1_:
[----:B------:R-:W-:Y:S02]  /*0000*/  MOV R1, c[0x0][0x28] ;  /* 0x00000a0000017a02 */ /* 0x000fe40000000f00 */
[----:B------:R-:W-:Y:S05]  /*0010*/  EXIT ;  /* 0x000000000000794d */ /* 0x000fea0003800000 */
.L_x_1910:
        /* <DEDUP_REMOVED lines=14> */
.L_x_4312:


//--------------------- .text._ZN2at6native18elementwise_kernelILi128ELi4EZNS0_15gpu_kernel_implIZZZNS0_54_GLOBAL__N__7dbc7496_16_ComplexKernel_cu_b2145a98_310719complex_kernel_cudaERNS_14TensorIteratorEENKUlvE_clEvENKUlvE1_clEvEUlN3c104HalfES9_E_EEvRNS_18TensorIteratorBaseERKT_EUliE_EEviT1_ --------------------------
	.section	.text._ZN2at6native18elementwise_kernelILi128ELi4EZNS0_15gpu_kernel_implIZZZNS0_54_GLOBAL__N__7dbc7496_16_ComplexKernel_cu_b2145a98_310719complex_kernel_cudaERNS_14TensorIteratorEENKUlvE_clEvENKUlvE1_clEvEUlN3c104HalfES9_E_EEvRNS_18TensorIteratorBaseERKT_EUliE_EEviT1_,"ax",@progbits
	.sectioninfo	@"SHI_REGISTERS=26"
	.align	128
        .global         _ZN2at6native18elementwise_kernelILi128ELi4EZNS0_15gpu_kernel_implIZZZNS0_54_GLOBAL__N__7dbc7496_16_ComplexKernel_cu_b2145a98_310719complex_kernel_cudaERNS_14TensorIteratorEENKUlvE_clEvENKUlvE1_clEvEUlN3c104HalfES9_E_EEvRNS_18TensorIteratorBaseERKT_EUliE_EEviT1_
        .type           _ZN2at6native18elementwise_kernelILi128ELi4EZNS0_15gpu_kernel_implIZZZNS0_54_GLOBAL__N__7dbc7496_16_ComplexKernel_cu_b2145a98_310719complex_kernel_cudaERNS_14TensorIteratorEENKUlvE_clEvENKUlvE1_clEvEUlN3c104HalfES9_E_EEvRNS_18TensorIteratorBaseERKT_EUliE_EEviT1_,@function
        .size           _ZN2at6native18elementwise_kernelILi128ELi4EZNS0_15gpu_kernel_implIZZZNS0_54_GLOBAL__N__7dbc7496_16_ComplexKernel_cu_b2145a98_310719complex_kernel_cudaERNS_14TensorIteratorEENKUlvE_clEvENKUlvE1_clEvEUlN3c104HalfES9_E_EEvRNS_18TensorIteratorBaseERKT_EUliE_EEviT1_,(.L_x_4313 - _ZN2at6native18elementwise_kernelILi128ELi4EZNS0_15gpu_kernel_implIZZZNS0_54_GLOBAL__N__7dbc7496_16_ComplexKernel_cu_b2145a98_310719complex_kernel_cudaERNS_14TensorIteratorEENKUlvE_clEvENKUlvE1_clEvEUlN3c104HalfES9_E_EEvRNS_18TensorIteratorBaseERKT_EUliE_EEviT1_)
        .other          _ZN2at6native18elementwise_kernelILi128ELi4EZNS0_15gpu_kernel_implIZZZNS0_54_GLOBAL__N__7dbc7496_16_ComplexKernel_cu_b2145a98_310719complex_kernel_cudaERNS_14TensorIteratorEENKUlvE_clEvENKUlvE1_clEvEUlN3c104HalfES9_E_EEvRNS_18TensorIteratorBaseERKT_EUliE_EEviT1_,@"STO_CUDA_ENTRY STV_DEFAULT"
_ZN2at6native18elementwise_kernelILi128ELi4EZNS0_15gpu_kernel_implIZZZNS0_54_GLOBAL__N__7dbc7496_16_ComplexKernel_cu_b2145a98_310719complex_kernel_cudaERNS_14TensorIteratorEENKUlvE_clEvENKUlvE1_clEvEUlN3c104HalfES9_E_EEvRNS_18TensorIteratorBaseERKT_EUliE_EEviT1_:
.text._ZN2at6native18elementwise_kernelILi128ELi4EZNS0_15gpu_kernel_implIZZZNS0_54_GLOBAL__N__7dbc7496_16_ComplexKernel_cu_b2145a98_310719complex_kernel_cudaERNS_14TensorIteratorEENKUlvE_clEvENKUlvE1_clEvEUlN3c104HalfES9_E_EEvRNS_18TensorIteratorBaseERKT_EUliE_EEviT1_:
        /* <DEDUP_REMOVED lines=263> */
.L_x_1913:
        /* <DEDUP_REMOVED lines=17> */
[----:B--2---:R-:W0:Y:S02]  /*1180*/  I2F.S16 R0, R2 ;  /* 0x0000000200007306 */ /* 0x004e240000101400 */
[----:B0-----:R-:W-:-:S04]  /*1190*/  F2FP.PACK_AB R0, RZ, R0 ;  /* 0x00000000ff00723e */ /* 0x001fc800000000ff */
[----:B------:R-:W-:Y:S01]  /*11a0*/  PRMT R23, R0, 0x7610, R23 ;  /* 0x0000761000177816 */ /* 0x000fe20000000017 */
[----:B------:R-:W-:Y:S05]  /*11b0*/  BRA `(.L_x_1919) ;  /* 0x00000f2000007947 */ /* 0x000fea0003800000 */
.L_x_1917:
[----:B------:R-:W2:Y:S02]  /*11c0*/  LDG.E.U8 R2, [R2.64] ;  /* 0x0000002402027981 */ /* 0x000ea4000c1e1100 */
[----:B--2---:R-:W0:Y:S02]  /*11d0*/  I2F.U16 R0, R2 ;  /* 0x0000000200007306 */ /* 0x004e240000101000 */
[----:B0-----:R-:W-:-:S04]  /*11e0*/  F2FP.PACK_AB R0, RZ, R0 ;  /* 0x00000000ff00723e */ /* 0x001fc800000000ff */
[----:B------:R-:W-:Y:S01]  /*11f0*/  PRMT R23, R0, 0x7610, R23 ;  /* 0x0000761000177816 */ /* 0x000fe20000000017 */
[----:B------:R-:W-:Y:S05]  /*1200*/  BRA `(.L_x_1919) ;  /* 0x00000ed000007947 */ /* 0x000fea0003800000 */
.L_x_1916:
[----:B------:R-:W-:-:S13]  /*1210*/  ISETP.NE.AND P0, PT, R4, 0x2, PT ;  /* 0x000000020400780c */ /* 0x000fda0003f05270 */
[----:B------:R-:W-:Y:S05]  /*1220*/  @!P0 BRA `(.L_x_1920) ;  /* 0x000000e000008947 */ /* 0x000fea0003800000 */
[----:B------:R-:W-:-:S13]  /*1230*/  ISETP.NE.AND P0, PT, R4, 0x3, PT ;  /* 0x000000030400780c */ /* 0x000fda0003f05270 */
[----:B------:R-:W-:Y:S05]  /*1240*/  @!P0 BRA `(.L_x_1921) ;  /* 0x0000007000008947 */ /* 0x000fea0003800000 */
[----:B------:R-:W-:-:S13]  /*1250*/  ISETP.NE.AND P0, PT, R4, 0x4, PT ;  /* 0x000000040400780c */ /* 0x000fda0003f05270 */
[----:B------:R-:W-:Y:S05]  /*1260*/  @P0 BRA `(.L_x_1918) ;  /* 0x00000c9000000947 */ /* 0x000fea0003800000 */
[----:B------:R-:W2:Y:S02]  /*1270*/  LDG.E.64 R2, [R2.64] ;  /* 0x0000002402027981 */ /* 0x000ea4000c1e1b00 */
[----:B--2---:R-:W0:Y:S02]  /*1280*/  I2F.S64 R0, R2 ;  /* 0x0000000200007312 */ /* 0x004e240000301400 */
[----:B0-----:R-:W-:-:S04]  /*1290*/  F2FP.PACK_AB R0, RZ, R0 ;  /* 0x00000000ff00723e */ /* 0x001fc800000000ff */
[----:B------:R-:W-:Y:S01]  /*12a0*/  PRMT R23, R0, 0x7610, R23 ;  /* 0x0000761000177816 */ /* 0x000fe20000000017 */
[----:B------:R-:W-:Y:S05]  /*12b0*/  BRA `(.L_x_1919) ;  /* 0x00000e2000007947 */ /* 0x000fea0003800000 */
.L_x_1921:
[----:B------:R-:W2:Y:S02]  /*12c0*/  LDG.E R2, [R2.64] ;  /* 0x0000002402027981 */ /* 0x000ea4000c1e1900 */
[----:B--2---:R-:W0:Y:S02]  /*12d0*/  I2F R0, R2 ;  /* 0x0000000200007306 */ /* 0x004e240000201400 */
[----:B0-----:R-:W-:-:S04]  /*12e0*/  F2FP.PACK_AB R0, RZ, R0 ;  /* 0x00000000ff00723e */ /* 0x001fc800000000ff */
[----:B------:R-:W-:Y:S01]  /*12f0*/  PRMT R23, R0, 0x7610, R23 ;  /* 0x0000761000177816 */ /* 0x000fe20000000017 */
[----:B------:R-:W-:Y:S05]  /*1300*/  BRA `(.L_x_1919) ;  /* 0x00000dd000007947 */ /* 0x000fea0003800000 */
.L_x_1920:
[----:B------:R-:W2:Y:S02]  /*1310*/  LDG.E.U16 R2, [R2.64] ;  /* 0x0000002402027981 */ /* 0x000ea4000c1e1500 */
[----:B--2---:R-:W0:Y:S02]  /*1320*/  I2F.S16 R0, R2 ;  /* 0x0000000200007306 */ /* 0x004e240000101400 */
[----:B0-----:R-:W-:-:S04]  /*1330*/  F2FP.PACK_AB R0, RZ, R0 ;  /* 0x00000000ff00723e */ /* 0x001fc800000000ff */
[----:B------:R-:W-:Y:S01]  /*1340*/  PRMT R23, R0, 0x7610, R23 ;  /* 0x0000761000177816 */ /* 0x000fe20000000017 */
[----:B------:R-:W-:Y:S05]  /*1350*/  BRA `(.L_x_1919) ;  /* 0x00000d8000007947 */ /* 0x000fea0003800000 */
.L_x_1915:
[----:B------:R-:W-:-:S13]  /*1360*/  ISETP.GT.AND P0, PT, R4, 0x6, PT ;  /* 0x000000060400780c */ /* 0x000fda0003f04270 */
[----:B------:R-:W-:Y:S05]  /*1370*/  @P0 BRA `(.L_x_1922) ;  /* 0x0000009000000947 */ /* 0x000fea0003800000 */
[----:B------:R-:W-:-:S13]  /*1380*/  ISETP.NE.AND P0, PT, R4, 0x5, PT ;  /* 0x000000050400780c */ /* 0x000fda0003f05270 */
[----:B------:R-:W-:Y:S05]  /*1390*/  @!P0 BRA `(.L_x_1923) ;  /* 0x0000005000008947 */ /* 0x000fea0003800000 */
[----:B------:R-:W-:-:S13]  /*13a0*/  ISETP.NE.AND P0, PT, R4, 0x6, PT ;  /* 0x000000060400780c */ /* 0x000fda0003f05270 */
[----:B------:R-:W-:Y:S05]  /*13b0*/  @P0 BRA `(.L_x_1918) ;  /* 0x00000b4000000947 */ /* 0x000fea0003800000 */
[----:B------:R-:W2:Y:S02]  /*13c0*/  LDG.E R2, [R2.64] ;  /* 0x0000002402027981 */ /* 0x000ea4000c1e1900 */
[----:B--2---:R-:W-:Y:S01]  /*13d0*/  F2FP.PACK_AB R23, RZ, R2 ;  /* 0x00000002ff17723e */ /* 0x004fe200000000ff */
[----:B------:R-:W-:Y:S05]  /*13e0*/  BRA `(.L_x_1919) ;  /* 0x00000cf000007947 */ /* 0x000fea0003800000 */
.L_x_1923:
[----:B------:R0:W5:Y:S01]  /*13f0*/  LDG.E.U16 R23, [R2.64] ;  /* 0x0000002402177981 */ /* 0x000162000c1e1500 */
[----:B------:R-:W-:Y:S05]  /*1400*/  BRA `(.L_x_1919) ;  /* 0x00000cd000007947 */ /* 0x000fea0003800000 */
.L_x_1922:
[----:B------:R-:W-:-:S13]  /*1410*/  ISETP.NE.AND P0, PT, R4, 0x7, PT ;  /* 0x000000070400780c */ /* 0x000fda0003f05270 */
[----:B------:R-:W-:Y:S05]  /*1420*/  @!P0 BRA `(.L_x_1924) ;  /* 0x0000009000008947 */ /* 0x000fea0003800000 */
[----:B------:R-:W-:-:S13]  /*1430*/  ISETP.NE.AND P0, PT, R4, 0x8, PT ;  /* 0x000000080400780c */ /* 0x000fda0003f05270 */
[----:B------:R-:W-:Y:S05]  /*1440*/  @!P0 BRA `(.L_x_1925) ;  /* 0x0000005000008947 */ /* 0x000fea0003800000 */
[----:B------:R-:W-:-:S13]  /*1450*/  ISETP.NE.AND P0, PT, R4, 0x9, PT ;  /* 0x000000090400780c */ /* 0x000fda0003f05270 */
[----:B------:R-:W-:Y:S05]  /*1460*/  @P0 BRA `(.L_x_1918) ;  /* 0x00000a9000000947 */ /* 0x000fea0003800000 */
[----:B------:R-:W2:Y:S02]  /*1470*/  LDG.E R2, [R2.64] ;  /* 0x0000002402027981 */ /* 0x000ea4000c1e1900 */
[----:B--2---:R-:W-:Y:S01]  /*1480*/  F2FP.PACK_AB R23, RZ, R2 ;  /* 0x00000002ff17723e */ /* 0x004fe200000000ff */
[----:B------:R-:W-:Y:S05]  /*1490*/  BRA `(.L_x_1919) ;  /* 0x00000c4000007947 */ /* 0x000fea0003800000 */
.L_x_1925:
[----:B------:R0:W5:Y:S01]  /*14a0*/  LDG.E.U16 R23, [R2.64] ;  /* 0x0000002402177981 */ /* 0x000162000c1e1500 */
[----:B------:R-:W-:Y:S05]  /*14b0*/  BRA `(.L_x_1919) ;  /* 0x00000c2000007947 */ /* 0x000fea0003800000 */
.L_x_1924:
[----:B------:R-:W2:Y:S02]  /*14c0*/  LDG.E.64 R2, [R2.64] ;  /* 0x0000002402027981 */ /* 0x000ea4000c1e1b00 */
[----:B--2---:R-:W0:Y:S01]  /*14d0*/  F2F.F32.F64 R0, R2 ;  /* 0x0000000200007310 */ /* 0x004e220000301000 */
[----:B------:R-:W0:-:S14]  /*14e0*/  DSETP.GEU.AND P0, PT, |R2|, c[0x2][0x0], PT ;  /* 0x008000000200762a */ /* 0x000e1c0003f0e200 */
[----:B0-----:R-:W-:-:S05]  /*14f0*/  @!P0 FMUL R0, R0, 1.175494350822287508e-38 ;  /* 0x0080000000008820 */ /* 0x001fca0000400000 */
[----:B------:R-:W-:-:S04]  /*1500*/  F2FP.PACK_AB R0, RZ, R0 ;  /* 0x00000000ff00723e */ /* 0x000fc800000000ff */
[----:B------:R-:W-:Y:S01]  /*1510*/  PRMT R23, R0, 0x7610, R23 ;  /* 0x0000761000177816 */ /* 0x000fe20000000017 */
[----:B------:R-:W-:Y:S05]  /*1520*/  BRA `(.L_x_1919) ;  /* 0x00000bb000007947 */ /* 0x000fea0003800000 */
.L_x_1914:
        /* <DEDUP_REMOVED lines=10> */
[----:B------:R-:W-:-:S04]  /*15d0*/  FSEL R0, RZ, 1, !P0 ;  /* 0x3f800000ff007808 */ /* 0x000fc80004000000 */
[----:B------:R-:W-:-:S04]  /*15e0*/  F2FP.PACK_AB R0, RZ, R0 ;  /* 0x00000000ff00723e */ /* 0x000fc800000000ff */
[----:B------:R-:W-:Y:S01]  /*15f0*/  PRMT R23, R0, 0x7610, R23 ;  /* 0x0000761000177816 */ /* 0x000fe20000000017 */
[----:B------:R-:W-:Y:S05]  /*1600*/  BRA `(.L_x_1919) ;  /* 0x00000ad000007947 */ /* 0x000fea0003800000 */
.L_x_1928:
[----:B------:R-:W2:Y:S02]  /*1610*/  LDG.E.64 R2, [R2.64] ;  /* 0x0000002402027981 */ /* 0x000ea4000c1e1b00 */
[----:B--2---:R-:W0:Y:S01]  /*1620*/  F2F.F32.F64 R0, R2 ;  /* 0x0000000200007310 */ /* 0x004e220000301000 */
[----:B------:R-:W0:-:S14]  /*1630*/  DSETP.GEU.AND P0, PT, |R2|, c[0x2][0x0], PT ;  /* 0x008000000200762a */ /* 0x000e1c0003f0e200 */
[----:B0-----:R-:W-:-:S05]  /*1640*/  @!P0 FMUL R0, R0, 1.175494350822287508e-38 ;  /* 0x0080000000008820 */ /* 0x001fca0000400000 */
[----:B------:R-:W-:-:S04]  /*1650*/  F2FP.PACK_AB R0, RZ, R0 ;  /* 0x00000000ff00723e */ /* 0x000fc800000000ff */
[----:B------:R-:W-:Y:S01]  /*1660*/  PRMT R23, R0, 0x7610, R23 ;  /* 0x0000761000177816 */ /* 0x000fe20000000017 */
[----:B------:R-:W-:Y:S05]  /*1670*/  BRA `(.L_x_1919) ;  /* 0x00000a6000007947 */ /* 0x000fea0003800000 */
.L_x_1927:
        /* <DEDUP_REMOVED lines=24> */
[----:B------:R-:W-:-:S04]  /*1800*/  LOP3.LUT R5, R5, 0x80000000, R0, 0xf8, !PT ;  /* 0x8000000005057812 */ /* 0x000fc800078ef800 */
[----:B------:R-:W-:-:S04]  /*1810*/  F2FP.PACK_AB R5, RZ, R5 ;  /* 0x00000005ff05723e */ /* 0x000fc800000000ff */
[----:B------:R-:W-:Y:S01]  /*1820*/  PRMT R23, R5, 0x7610, R23 ;  /* 0x0000761005177816 */ /* 0x000fe20000000017 */
[----:B------:R-:W-:Y:S05]  /*1830*/  BRA `(.L_x_1919) ;  /* 0x000008a000007947 */ /* 0x000fea0003800000 */
.L_x_1930:
        /* <DEDUP_REMOVED lines=11> */
[----:B------:R-:W-:-:S04]  /*18f0*/  LOP3.LUT R4, R4, 0x80000000, R5, 0xf8, !PT ;  /* 0x8000000004047812 */ /* 0x000fc800078ef805 */
[----:B------:R-:W-:-:S04]  /*1900*/  F2FP.PACK_AB R4, RZ, R4 ;  /* 0x00000004ff04723e */ /* 0x000fc800000000ff */
[----:B------:R-:W-:Y:S01]  /*1910*/  PRMT R23, R4, 0x7610, R23 ;  /* 0x0000761004177816 */ /* 0x000fe20000000017 */
[----:B------:R-:W-:Y:S05]  /*1920*/  BRA `(.L_x_1919) ;  /* 0x000007b000007947 */ /* 0x000fea0003800000 */
.L_x_1929:
[----:B------:R-:W2:Y:S02]  /*1930*/  LDG.E.U16 R0, [R2.64] ;  /* 0x0000002402007981 */ /* 0x000ea4000c1e1500 */
[----:B--2---:R-:W-:-:S04]  /*1940*/  PRMT R0, RZ, 0x5410, R0 ;  /* 0x00005410ff007816 */ /* 0x004fc80000000000 */
[----:B------:R-:W-:-:S04]  /*1950*/  F2FP.PACK_AB R0, RZ, R0 ;  /* 0x00000000ff00723e */ /* 0x000fc800000000ff */
[----:B------:R-:W-:Y:S01]  /*1960*/  PRMT R23, R0, 0x7610, R23 ;  /* 0x0000761000177816 */ /* 0x000fe20000000017 */
[----:B------:R-:W-:Y:S05]  /*1970*/  BRA `(.L_x_1919) ;  /* 0x0000076000007947 */ /* 0x000fea0003800000 */
.L_x_1926:
        /* <DEDUP_REMOVED lines=9> */
[----:B--2---:R-:W0:Y:S02]  /*1a10*/  I2F.U16 R0, R0 ;  /* 0x0000000000007306 */ /* 0x004e240000101000 */
[----:B0-----:R-:W-:Y:S01]  /*1a20*/  F2FP.PACK_AB R23, RZ, R0 ;  /* 0x00000000ff17723e */ /* 0x001fe200000000ff */
[----:B------:R-:W-:Y:S05]  /*1a30*/  BRA `(.L_x_1919) ;  /* 0x000006a000007947 */ /* 0x000fea0003800000 */
.L_x_1933:
        /* <DEDUP_REMOVED lines=21> */
.L_x_1937:
[----:B------:R-:W-:Y:S05]  /*1b90*/  BSYNC B1 ;  /* 0x0000000000017941 */ /* 0x000fea0003800000 */
.L_x_1936:
[----:B------:R-:W-:Y:S01]  /*1ba0*/  LEA R3, R0, 0x3b800000, 0x17 ;  /* 0x3b80000000037811 */ /* 0x000fe200078eb8ff */
[----:B------:R-:W-:-:S05]  /*1bb0*/  IMAD.SHL.U32 R0, R2, 0x100000, RZ ;  /* 0x0010000002007824 */ /* 0x000fca00078e00ff */
[----:B------:R-:W-:Y:S02]  /*1bc0*/  LOP3.LUT R0, R3, R0, R4, 0xfe, !PT ;  /* 0x0000000003007212 */ /* 0x000fe400078efe04 */
.L_x_1935:
[----:B------:R-:W-:Y:S05]  /*1bd0*/  BSYNC B0 ;  /* 0x0000000000007941 */ /* 0x000fea0003800000 */
.L_x_1934:
[----:B------:R-:W-:-:S04]  /*1be0*/  F2FP.PACK_AB R0, RZ, R0 ;  /* 0x00000000ff00723e */ /* 0x000fc800000000ff */
[----:B------:R-:W-:Y:S01]  /*1bf0*/  PRMT R23, R0, 0x7610, R23 ;  /* 0x0000761000177816 */ /* 0x000fe20000000017 */
[----:B------:R-:W-:Y:S05]  /*1c00*/  BRA `(.L_x_1919) ;  /* 0x000004d000007947 */ /* 0x000fea0003800000 */
.L_x_1932:
        /* <DEDUP_REMOVED lines=21> */
.L_x_1941:
[----:B------:R-:W-:Y:S05]  /*1d60*/  BSYNC B1 ;  /* 0x0000000000017941 */ /* 0x000fea0003800000 */
.L_x_1940:
[----:B------:R-:W-:Y:S01]  /*1d70*/  LEA R3, R0, 0x37800000, 0x17 ;  /* 0x3780000000037811 */ /* 0x000fe200078eb8ff */
[----:B------:R-:W-:-:S05]  /*1d80*/  IMAD.SHL.U32 R0, R2, 0x200000, RZ ;  /* 0x0020000002007824 */ /* 0x000fca00078e00ff */
[----:B------:R-:W-:Y:S02]  /*1d90*/  LOP3.LUT R0, R3, R0, R4, 0xfe, !PT ;  /* 0x0000000003007212 */ /* 0x000fe400078efe04 */
.L_x_1939:
[----:B------:R-:W-:Y:S05]  /*1da0*/  BSYNC B0 ;  /* 0x0000000000007941 */ /* 0x000fea0003800000 */
.L_x_1938:
[----:B------:R-:W-:-:S04]  /*1db0*/  F2FP.PACK_AB R0, RZ, R0 ;  /* 0x00000000ff00723e */ /* 0x000fc800000000ff */
[----:B------:R-:W-:Y:S01]  /*1dc0*/  PRMT R23, R0, 0x7610, R23 ;  /* 0x0000761000177816 */ /* 0x000fe20000000017 */
[----:B------:R-:W-:Y:S05]  /*1dd0*/  BRA `(.L_x_1919) ;  /* 0x0000030000007947 */ /* 0x000fea0003800000 */
.L_x_1931:
        /* <DEDUP_REMOVED lines=14> */
.L_x_1945:
[----:B------:R-:W-:Y:S05]  /*1ec0*/  BSYNC B0 ;  /* 0x0000000000007941 */ /* 0x000fea0003800000 */
.L_x_1944:
[----:B------:R-:W-:-:S04]  /*1ed0*/  F2FP.PACK_AB R0, RZ, R0 ;  /* 0x00000000ff00723e */ /* 0x000fc800000000ff */
[----:B------:R-:W-:Y:S01]  /*1ee0*/  PRMT R23, R0, 0x7610, R23 ;  /* 0x0000761000177816 */ /* 0x000fe20000000017 */
[----:B------:R-:W-:Y:S05]  /*1ef0*/  BRA `(.L_x_1919) ;  /* 0x000001e000007947 */ /* 0x000fea0003800000 */
.L_x_1918:
        /* <DEDUP_REMOVED lines=19> */
[----:B------:R-:W-:Y:S01]  /*2030*/  PRMT R23, RZ, 0x7610, R23 ;  /* 0x00007610ff177816 */ /* 0x000fe20000000017 */
[----:B------:R-:W-:Y:S05]  /*2040*/  BRA `(.L_x_1919) ;  /* 0x0000009000007947 */ /* 0x000fea0003800000 */
.L_x_1943:
[----:B------:R-:W2:Y:S02]  /*2050*/  LDG.E.64 R2, [R2.64] ;  /* 0x0000002402027981 */ /* 0x000ea4000c1e1b00 */
[----:B--2---:R-:W0:Y:S02]  /*2060*/  I2F.U64 R0, R2 ;  /* 0x0000000200007312 */ /* 0x004e240000301000 */
[----:B0-----:R-:W-:-:S04]  /*2070*/  F2FP.PACK_AB R0, RZ, R0 ;  /* 0x00000000ff00723e */ /* 0x001fc800000000ff */
[----:B------:R-:W-:Y:S01]  /*2080*/  PRMT R23, R0, 0x7610, R23 ;  /* 0x0000761000177816 */ /* 0x000fe20000000017 */
[----:B------:R-:W-:Y:S05]  /*2090*/  BRA `(.L_x_1919) ;  /* 0x0000004000007947 */ /* 0x000fea0003800000 */
.L_x_1942:
[----:B------:R-:W2:Y:S02]  /*20a0*/  LDG.E R2, [R2.64] ;  /* 0x0000002402027981 */ /* 0x000ea4000c1e1900 */
[----:B--2---:R-:W0:Y:S02]  /*20b0*/  I2F.U32 R0, R2 ;  /* 0x0000000200007306 */ /* 0x004e240000201000 */
[----:B0-----:R-:W-:-:S04]  /*20c0*/  F2FP.PACK_AB R0, RZ, R0 ;  /* 0x00000000ff00723e */ /* 0x001fc800000000ff */
[----:B------:R-:W-:Y:S02]  /*20d0*/  PRMT R23, R0, 0x7610, R23 ;  /* 0x0000761000177816 */ /* 0x000fe40000000017 */
.L_x_1919:
[----:B------:R-:W1:Y:S01]  /*20e0*/  LDC.U8 R4, c[0x0][0x3e3] ;  /* 0x0000f8c0ff047b82 */ /* 0x000e620000000000 */
[----:B0-----:R-:W-:-:S05]  /*20f0*/  IADD3 R2, P1, R22, c[0x0][0x3d8], RZ ;  /* 0x0000f60016027a10 */ /* 0x001fca0007f3e0ff */
[----:B------:R-:W-:Y:S01]  /*2100*/  IMAD.X R3, RZ, RZ, c[0x0][0x3dc], P1 ;  /* 0x0000f700ff037624 */ /* 0x000fe200008e06ff */
[----:B-1----:R-:W-:-:S04]  /*2110*/  PRMT R0, R4, 0x9910, RZ ;  /* 0x0000991004007816 */ /* 0x002fc800000000ff */
        /* <DEDUP_REMOVED lines=12> */
[----:B0-----:R-:W-:Y:S01]  /*21e0*/  F2FP.PACK_AB R0, RZ, R0 ;  /* 0x00000000ff00723e */ /* 0x001fe200000000ff */
[----:B------:R-:W-:Y:S05]  /*21f0*/  BRA `(.L_x_1951) ;  /* 0x00000e5000007947 */ /* 0x000fea0003800000 */
.L_x_1949:
[----:B------:R-:W2:Y:S02]  /*2200*/  LDG.E.U8 R2, [R2.64] ;  /* 0x0000002402027981 */ /* 0x000ea4000c1e1100 */
[----:B--2---:R-:W0:Y:S02]  /*2210*/  I2F.U16 R0, R2 ;  /* 0x0000000200007306 */ /* 0x004e240000101000 */
[----:B0-----:R-:W-:Y:S01]  /*2220*/  F2FP.PACK_AB R0, RZ, R0 ;  /* 0x00000000ff00723e */ /* 0x001fe200000000ff */
[----:B------:R-:W-:Y:S05]  /*2230*/  BRA `(.L_x_1951) ;  /* 0x00000e1000007947 */ /* 0x000fea0003800000 */
.L_x_1948:
        /* <DEDUP_REMOVED lines=8> */
[----:B0-----:R-:W-:Y:S01]  /*22c0*/  F2FP.PACK_AB R0, RZ, R0 ;  /* 0x00000000ff00723e */ /* 0x001fe200000000ff */
[----:B------:R-:W-:Y:S05]  /*22d0*/  BRA `(.L_x_1951) ;  /* 0x00000d7000007947 */ /* 0x000fea0003800000 */
.L_x_1953:
[----:B------:R-:W2:Y:S02]  /*22e0*/  LDG.E R2, [R2.64] ;  /* 0x0000002402027981 */ /* 0x000ea4000c1e1900 */
[----:B--2---:R-:W0:Y:S02]  /*22f0*/  I2F R0, R2 ;  /* 0x0000000200007306 */ /* 0x004e240000201400 */
[----:B0-----:R-:W-:Y:S01]  /*2300*/  F2FP.PACK_AB R0, RZ, R0 ;  /* 0x00000000ff00723e */ /* 0x001fe200000000ff */
[----:B------:R-:W-:Y:S05]  /*2310*/  BRA `(.L_x_1951) ;  /* 0x00000d3000007947 */ /* 0x000fea0003800000 */
.L_x_1952:
[----:B------:R-:W2:Y:S02]  /*2320*/  LDG.E.U16 R2, [R2.64] ;  /* 0x0000002402027981 */ /* 0x000ea4000c1e1500 */
[----:B--2---:R-:W0:Y:S02]  /*2330*/  I2F.S16 R0, R2 ;  /* 0x0000000200007306 */ /* 0x004e240000101400 */
[----:B0-----:R-:W-:Y:S01]  /*2340*/  F2FP.PACK_AB R0, RZ, R0 ;  /* 0x00000000ff00723e */ /* 0x001fe200000000ff */
[----:B------:R-:W-:Y:S05]  /*2350*/  BRA `(.L_x_1951) ;  /* 0x00000cf000007947 */ /* 0x000fea0003800000 */
.L_x_1947:
        /* <DEDUP_REMOVED lines=9> */
.L_x_1955:
[----:B------:R0:W5:Y:S01]  /*23f0*/  LDG.E.U16 R0, [R2.64] ;  /* 0x0000002402007981 */ /* 0x000162000c1e1500 */
[----:B------:R-:W-:Y:S05]  /*2400*/  BRA `(.L_x_1951) ;  /* 0x00000c4000007947 */ /* 0x000fea0003800000 */
.L_x_1954:
        /* <DEDUP_REMOVED lines=9> */
.L_x_1957:
[----:B------:R0:W5:Y:S01]  /*24a0*/  LDG.E.U16 R0, [R2.64] ;  /* 0x0000002402007981 */ /* 0x000162000c1e1500 */
[----:B------:R-:W-:Y:S05]  /*24b0*/  BRA `(.L_x_1951) ;  /* 0x00000b9000007947 */ /* 0x000fea0003800000 */
.L_x_1956:
[----:B------:R-:W2:Y:S02]  /*24c0*/  LDG.E.64 R2, [R2.64] ;  /* 0x0000002402027981 */ /* 0x000ea4000c1e1b00 */
[----:B--2---:R-:W0:Y:S01]  /*24d0*/  F2F.F32.F64 R0, R2 ;  /* 0x0000000200007310 */ /* 0x004e220000301000 */
[----:B------:R-:W0:-:S14]  /*24e0*/  DSETP.GEU.AND P0, PT, |R2|, c[0x2][0x0], PT ;  /* 0x008000000200762a */ /* 0x000e1c0003f0e200 */
[----:B0-----:R-:W-:-:S05]  /*24f0*/  @!P0 FMUL R0, R0, 1.175494350822287508e-38 ;  /* 0x0080000000008820 */ /* 0x001fca0000400000 */
[----:B------:R-:W-:Y:S01]  /*2500*/  F2FP.PACK_AB R0, RZ, R0 ;  /* 0x00000000ff00723e */ /* 0x000fe200000000ff */
[----:B------:R-:W-:Y:S05]  /*2510*/  BRA `(.L_x_1951) ;  /* 0x00000b3000007947 */ /* 0x000fea0003800000 */
.L_x_1946:
        /* <DEDUP_REMOVED lines=11> */
[----:B------:R-:W-:Y:S01]  /*25d0*/  F2FP.PACK_AB R0, RZ, R0 ;  /* 0x00000000ff00723e */ /* 0x000fe200000000ff */
[----:B------:R-:W-:Y:S05]  /*25e0*/  BRA `(.L_x_1951) ;  /* 0x00000a6000007947 */ /* 0x000fea0003800000 */
.L_x_1960:
[----:B------:R-:W2:Y:S02]  /*25f0*/  LDG.E.64 R2, [R2.64] ;  /* 0x0000002402027981 */ /* 0x000ea4000c1e1b00 */
[----:B--2---:R-:W0:Y:S01]  /*2600*/  F2F.F32.F64 R0, R2 ;  /* 0x0000000200007310 */ /* 0x004e220000301000 */
[----:B------:R-:W0:-:S14]  /*2610*/  DSETP.GEU.AND P0, PT, |R2|, c[0x2][0x0], PT ;  /* 0x008000000200762a */ /* 0x000e1c0003f0e200 */
[----:B0-----:R-:W-:-:S05]  /*2620*/  @!P0 FMUL R0, R0, 1.175494350822287508e-38 ;  /* 0x0080000000008820 */ /* 0x001fca0000400000 */
[----:B------:R-:W-:Y:S01]  /*2630*/  F2FP.PACK_AB R0, RZ, R0 ;  /* 0x00000000ff00723e */ /* 0x000fe200000000ff */
[----:B------:R-:W-:Y:S05]  /*2640*/  BRA `(.L_x_1951) ;  /* 0x00000a0000007947 */ /* 0x000fea0003800000 */
.L_x_1959:
        /* <DEDUP_REMOVED lines=28> */
.L_x_1962:
        /* <DEDUP_REMOVED lines=15> */
.L_x_1961:
[----:B------:R-:W2:Y:S02]  /*2900*/  LDG.E.U16 R0, [R2.64] ;  /* 0x0000002402007981 */ /* 0x000ea4000c1e1500 */
[----:B--2---:R-:W-:-:S04]  /*2910*/  PRMT R0, RZ, 0x5410, R0 ;  /* 0x00005410ff007816 */ /* 0x004fc80000000000 */
[----:B------:R-:W-:Y:S01]  /*2920*/  F2FP.PACK_AB R0, RZ, R0 ;  /* 0x00000000ff00723e */ /* 0x000fe200000000ff */
[----:B------:R-:W-:Y:S05]  /*2930*/  BRA `(.L_x_1951) ;  /* 0x0000071000007947 */ /* 0x000fea0003800000 */
.L_x_1958:
        /* <DEDUP_REMOVED lines=12> */
.L_x_1965:
        /* <DEDUP_REMOVED lines=21> */
.L_x_1969:
[----:B------:R-:W-:Y:S05]  /*2b50*/  BSYNC B1 ;  /* 0x0000000000017941 */ /* 0x000fea0003800000 */
.L_x_1968:
[----:B------:R-:W-:Y:S01]  /*2b60*/  LEA R3, R0, 0x3b800000, 0x17 ;  /* 0x3b80000000037811 */ /* 0x000fe200078eb8ff */
[----:B------:R-:W-:-:S05]  /*2b70*/  IMAD.SHL.U32 R0, R2, 0x100000, RZ ;  /* 0x0010000002007824 */ /* 0x000fca00078e00ff */
[----:B------:R-:W-:Y:S02]  /*2b80*/  LOP3.LUT R0, R3, R0, R4, 0xfe, !PT ;  /* 0x0000000003007212 */ /* 0x000fe400078efe04 */
.L_x_1967:
[----:B------:R-:W-:Y:S05]  /*2b90*/  BSYNC B0 ;  /* 0x0000000000007941 */ /* 0x000fea0003800000 */
.L_x_1966:
[----:B------:R-:W-:Y:S01]  /*2ba0*/  F2FP.PACK_AB R0, RZ, R0 ;  /* 0x00000000ff00723e */ /* 0x000fe200000000ff */
[----:B------:R-:W-:Y:S05]  /*2bb0*/  BRA `(.L_x_1951) ;  /* 0x0000049000007947 */ /* 0x000fea0003800000 */
.L_x_1964:
        /* <DEDUP_REMOVED lines=21> */
.L_x_1973:
[----:B------:R-:W-:Y:S05]  /*2d10*/  BSYNC B1 ;  /* 0x0000000000017941 */ /* 0x000fea0003800000 */
.L_x_1972:
[----:B------:R-:W-:Y:S01]  /*2d20*/  LEA R3, R0, 0x37800000, 0x17 ;  /* 0x3780000000037811 */ /* 0x000fe200078eb8ff */
[----:B------:R-:W-:-:S05]  /*2d30*/  IMAD.SHL.U32 R0, R2, 0x200000, RZ ;  /* 0x0020000002007824 */ /* 0x000fca00078e00ff */
[----:B------:R-:W-:Y:S02]  /*2d40*/  LOP3.LUT R0, R3, R0, R4, 0xfe, !PT ;  /* 0x0000000003007212 */ /* 0x000fe400078efe04 */
.L_x_1971:
[----:B------:R-:W-:Y:S05]  /*2d50*/  BSYNC B0 ;  /* 0x0000000000007941 */ /* 0x000fea0003800000 */
.L_x_1970:
[----:B------:R-:W-:Y:S01]  /*2d60*/  F2FP.PACK_AB R0, RZ, R0 ;  /* 0x00000000ff00723e */ /* 0x000fe200000000ff */
[----:B------:R-:W-:Y:S05]  /*2d70*/  BRA `(.L_x_1951) ;  /* 0x000002d000007947 */ /* 0x000fea0003800000 */
.L_x_1963:
        /* <DEDUP_REMOVED lines=14> */
.L_x_1977:
[----:B------:R-:W-:Y:S05]  /*2e60*/  BSYNC B0 ;  /* 0x0000000000007941 */ /* 0x000fea0003800000 */
.L_x_1976:
[----:B------:R-:W-:Y:S01]  /*2e70*/  F2FP.PACK_AB R0, RZ, R0 ;  /* 0x00000000ff00723e */ /* 0x000fe200000000ff */
[----:B------:R-:W-:Y:S05]  /*2e80*/  BRA `(.L_x_1951) ;  /* 0x000001c000007947 */ /* 0x000fea0003800000 */
.L_x_1950:
        /* <DEDUP_REMOVED lines=18> */
[----:B0----5:R-:W-:Y:S05]  /*2fb0*/  CALL.ABS.NOINC R2 ;  /* 0x0000000002007343 */ /* 0x021fea0003c00000 */
[----:B------:R-:W-:Y:S01]  /*2fc0*/  PRMT R0, RZ, 0x7610, R0 ;  /* 0x00007610ff007816 */ /* 0x000fe20000000000 */
[----:B------:R-:W-:Y:S05]  /*2fd0*/  BRA `(.L_x_1951) ;  /* 0x0000007000007947 */ /* 0x000fea0003800000 */
.L_x_1975:
[----:B------:R-:W2:Y:S02]  /*2fe0*/  LDG.E.64 R2, [R2.64] ;  /* 0x0000002402027981 */ /* 0x000ea4000c1e1b00 */
[----:B--2---:R-:W0:Y:S02]  /*2ff0*/  I2F.U64 R0, R2 ;  /* 0x0000000200007312 */ /* 0x004e240000301000 */
[----:B0-----:R-:W-:Y:S01]  /*3000*/  F2FP.PACK_AB R0, RZ, R0 ;  /* 0x00000000ff00723e */ /* 0x001fe200000000ff */
[----:B------:R-:W-:Y:S05]  /*3010*/  BRA `(.L_x_1951) ;  /* 0x0000003000007947 */ /* 0x000fea0003800000 */
.L_x_1974:
[----:B------:R-:W2:Y:S02]  /*3020*/  LDG.E R2, [R2.64] ;  /* 0x0000002402027981 */ /* 0x000ea4000c1e1900 */
[----:B--2---:R-:W0:Y:S02]  /*3030*/  I2F.U32 R0, R2 ;  /* 0x0000000200007306 */ /* 0x004e240000201000 */
[----:B0-----:R-:W-:-:S06]  /*3040*/  F2FP.PACK_AB R0, RZ, R0 ;  /* 0x00000000ff00723e */ /* 0x001fcc00000000ff */
.L_x_1951:
[----:B0-----:R-:W0:Y:S02]  /*3050*/  LDC.U8 R3, c[0x0][0x3e1] ;  /* 0x0000f840ff037b82 */ /* 0x001e240000000000 */
        /* <DEDUP_REMOVED lines=11> */
[----:B-----5:R-:W-:-:S06]  /*3110*/  HADD2.F32 R23, -RZ, R23.H0_H0 ;  /* 0x20000017ff177230 */ /* 0x020fcc0000004100 */
[----:B------:R-:W0:Y:S02]  /*3120*/  F2I.FTZ.TRUNC.NTZ R23, R23 ;  /* 0x0000001700177305 */ /* 0x000e24000021f100 */
[----:B0-----:R0:W-:Y:S01]  /*3130*/  STG.E.U8 [R16.64], R23 ;  /* 0x0000001710007986 */ /* 0x0011e2000c101124 */
[----:B------:R-:W-:Y:S05]  /*3140*/  BRA `(.L_x_1983) ;  /* 0x00000eb000007947 */ /* 0x000fea0003800000 */
.L_x_1981:
[----:B-----5:R-:W-:-:S06]  /*3150*/  HADD2.F32 R3, -RZ, R23.H0_H0 ;  /* 0x20000017ff037230 */ /* 0x020fcc0000004100 */
[----:B------:R-:W0:Y:S02]  /*3160*/  F2I.S64.TRUNC R2, R3 ;  /* 0x0000000300027311 */ /* 0x000e24000020d900 */
[----:B0-----:R0:W-:Y:S01]  /*3170*/  STG.E.U8 [R16.64], R2 ;  /* 0x0000000210007986 */ /* 0x0011e2000c101124 */
[----:B------:R-:W-:Y:S05]  /*3180*/  BRA `(.L_x_1983) ;  /* 0x00000e7000007947 */ /* 0x000fea0003800000 */
.L_x_1980:
[----:B------:R-:W-:-:S13]  /*3190*/  ISETP.NE.AND P0, PT, R2, 0x2, PT ;  /* 0x000000020200780c */ /* 0x000fda0003f05270 */
[----:B------:R-:W-:Y:S05]  /*31a0*/  @!P0 BRA `(.L_x_1984) ;  /* 0x000000c000008947 */ /* 0x000fea0003800000 */
[----:B------:R-:W-:-:S13]  /*31b0*/  ISETP.NE.AND P0, PT, R2, 0x3, PT ;  /* 0x000000030200780c */ /* 0x000fda0003f05270 */
[----:B------:R-:W-:Y:S05]  /*31c0*/  @!P0 BRA `(.L_x_1985) ;  /* 0x0000006000008947 */ /* 0x000fea0003800000 */
[----:B------:R-:W-:-:S13]  /*31d0*/  ISETP.NE.AND P0, PT, R2, 0x4, PT ;  /* 0x000000040200780c */ /* 0x000fda0003f05270 */
[----:B------:R-:W-:Y:S05]  /*31e0*/  @P0 BRA `(.L_x_1982) ;  /* 0x00000c6000000947 */ /* 0x000fea0003800000 */
[----:B-----5:R-:W-:-:S06]  /*31f0*/  HADD2.F32 R2, -RZ, R23.H0_H0 ;  /* 0x20000017ff027230 */ /* 0x020fcc0000004100 */
[----:B------:R-:W0:Y:S02]  /*3200*/  F2I.S64.TRUNC R2, R2 ;  /* 0x0000000200027311 */ /* 0x000e24000020d900 */
[----:B0-----:R0:W-:Y:S01]  /*3210*/  STG.E.64 [R16.64], R2 ;  /* 0x0000000210007986 */ /* 0x0011e2000c101b24 */
[----:B------:R-:W-:Y:S05]  /*3220*/  BRA `(.L_x_1983) ;  /* 0x00000dd000007947 */ /* 0x000fea0003800000 */
.L_x_1985:
[----:B-----5:R-:W-:-:S06]  /*3230*/  HADD2.F32 R23, -RZ, R23.H0_H0 ;  /* 0x20000017ff177230 */ /* 0x020fcc0000004100 */
[----:B------:R-:W0:Y:S02]  /*3240*/  F2I.FTZ.TRUNC.NTZ R23, R23 ;  /* 0x0000001700177305 */ /* 0x000e24000021f100 */
[----:B0-----:R0:W-:Y:S01]  /*3250*/  STG.E [R16.64], R23 ;  /* 0x0000001710007986 */ /* 0x0011e2000c101924 */
[----:B------:R-:W-:Y:S05]  /*3260*/  BRA `(.L_x_1983) ;  /* 0x00000d9000007947 */ /* 0x000fea0003800000 */
.L_x_1984:
[----:B-----5:R-:W-:-:S06]  /*3270*/  HADD2.F32 R23, -RZ, R23.H0_H0 ;  /* 0x20000017ff177230 */ /* 0x020fcc0000004100 */
[----:B------:R-:W0:Y:S02]  /*3280*/  F2I.FTZ.TRUNC.NTZ R23, R23 ;  /* 0x0000001700177305 */ /* 0x000e24000021f100 */
[----:B0-----:R0:W-:Y:S01]  /*3290*/  STG.E.U16 [R16.64], R23 ;  /* 0x0000001710007986 */ /* 0x0011e2000c101524 */
[----:B------:R-:W-:Y:S05]  /*32a0*/  BRA `(.L_x_1983) ;  /* 0x00000d5000007947 */ /* 0x000fea0003800000 */
.L_x_1979:
[----:B------:R-:W-:-:S13]  /*32b0*/  ISETP.GT.AND P0, PT, R2, 0x6, PT ;  /* 0x000000060200780c */ /* 0x000fda0003f04270 */
[----:B------:R-:W-:Y:S05]  /*32c0*/  @P0 BRA `(.L_x_1986) ;  /* 0x0000009000000947 */ /* 0x000fea0003800000 */
[----:B------:R-:W-:-:S13]  /*32d0*/  ISETP.NE.AND P0, PT, R2, 0x5, PT ;  /* 0x000000050200780c */ /* 0x000fda0003f05270 */
[----:B------:R-:W-:Y:S05]  /*32e0*/  @!P0 BRA `(.L_x_1987) ;  /* 0x0000005000008947 */ /* 0x000fea0003800000 */
[----:B------:R-:W-:-:S13]  /*32f0*/  ISETP.NE.AND P0, PT, R2, 0x6, PT ;  /* 0x000000060200780c */ /* 0x000fda0003f05270 */
[----:B------:R-:W-:Y:S05]  /*3300*/  @P0 BRA `(.L_x_1982) ;  /* 0x00000b4000000947 */ /* 0x000fea0003800000 */
[----:B-----5:R-:W-:-:S05]  /*3310*/  HADD2.F32 R23, -RZ, R23.H0_H0 ;  /* 0x20000017ff177230 */ /* 0x020fca0000004100 */
[----:B------:R0:W-:Y:S01]  /*3320*/  STG.E [R16.64], R23 ;  /* 0x0000001710007986 */ /* 0x0001e2000c101924 */
[----:B------:R-:W-:Y:S05]  /*3330*/  BRA `(.L_x_1983) ;  /* 0x00000cc000007947 */ /* 0x000fea0003800000 */
.L_x_1987:
[----:B-----5:R0:W-:Y:S01]  /*3340*/  STG.E.U16 [R16.64], R23 ;  /* 0x0000001710007986 */ /* 0x0201e2000c101524 */
[----:B------:R-:W-:Y:S05]  /*3350*/  BRA `(.L_x_1983) ;  /* 0x00000ca000007947 */ /* 0x000fea0003800000 */
.L_x_1986:
[----:B------:R-:W-:-:S13]  /*3360*/  ISETP.NE.AND P0, PT, R2, 0x7, PT ;  /* 0x000000070200780c */ /* 0x000fda0003f05270 */
[----:B------:R-:W-:Y:S05]  /*3370*/  @!P0 BRA `(.L_x_1988) ;  /* 0x000000b000008947 */ /* 0x000fea0003800000 */
[----:B------:R-:W-:-:S13]  /*3380*/  ISETP.NE.AND P0, PT, R2, 0x8, PT ;  /* 0x000000080200780c */ /* 0x000fda0003f05270 */
[----:B------:R-:W-:Y:S05]  /*3390*/  @!P0 BRA `(.L_x_1989) ;  /* 0x0000006000008947 */ /* 0x000fea0003800000 */
[----:B------:R-:W-:-:S13]  /*33a0*/  ISETP.NE.AND P0, PT, R2, 0x9, PT ;  /* 0x000000090200780c */ /* 0x000fda0003f05270 */
[----:B------:R-:W-:Y:S05]  /*33b0*/  @P0 BRA `(.L_x_1982) ;  /* 0x00000a9000000947 */ /* 0x000fea0003800000 */
[----:B-----5:R-:W-:Y:S02]  /*33c0*/  HADD2.F32 R3, -RZ, R0.H0_H0 ;  /* 0x20000000ff037230 */ /* 0x020fe40000004100 */
[----:B------:R-:W-:-:S05]  /*33d0*/  HADD2.F32 R2, -RZ, R23.H0_H0 ;  /* 0x20000017ff027230 */ /* 0x000fca0000004100 */
[----:B------:R0:W-:Y:S01]  /*33e0*/  STG.E.64 [R16.64], R2 ;  /* 0x0000000210007986 */ /* 0x0001e2000c101b24 */
[----:B------:R-:W-:Y:S05]  /*33f0*/  BRA `(.L_x_1983) ;  /* 0x00000c0000007947 */ /* 0x000fea0003800000 */
.L_x_1989:
[----:B-----5:R-:W-:-:S05]  /*3400*/  PRMT R23, R23, 0x5410, R0 ;  /* 0x0000541017177816 */ /* 0x020fca0000000000 */
[----:B------:R0:W-:Y:S01]  /*3410*/  STG.E [R16.64], R23 ;  /* 0x0000001710007986 */ /* 0x0001e2000c101924 */
[----:B------:R-:W-:Y:S05]  /*3420*/  BRA `(.L_x_1983) ;  /* 0x00000bd000007947 */ /* 0x000fea0003800000 */
.L_x_1988:
[----:B-----5:R-:W-:-:S05]  /*3430*/  HADD2.F32 R2, -RZ, R23.H0_H0 ;  /* 0x20000017ff027230 */ /* 0x020fca0000004100 */
[----:B------:R-:W-:-:S06]  /*3440*/  FMUL.FTZ R2, R2, 1 ;  /* 0x3f80000002027820 */ /* 0x000fcc0000410000 */
[----:B------:R-:W0:Y:S02]  /*3450*/  F2F.F64.F32 R2, R2 ;  /* 0x0000000200027310 */ /* 0x000e240000201800 */
[----:B0-----:R0:W-:Y:S01]  /*3460*/  STG.E.64 [R16.64], R2 ;  /* 0x0000000210007986 */ /* 0x0011e2000c101b24 */
[----:B------:R-:W-:Y:S05]  /*3470*/  BRA `(.L_x_1983) ;  /* 0x00000b8000007947 */ /* 0x000fea0003800000 */
.L_x_1978:
        /* <DEDUP_REMOVED lines=8> */
[----:B-----5:R-:W-:Y:S01]  /*3500*/  HADD2.F32 R23, -RZ, R23.H0_H0 ;  /* 0x20000017ff177230 */ /* 0x020fe20000004100 */
[----:B------:R-:W-:-:S04]  /*3510*/  IMAD.MOV.U32 R3, RZ, RZ, 0x1 ;  /* 0x00000001ff037424 */ /* 0x000fc800078e00ff */
[----:B------:R-:W-:-:S13]  /*3520*/  FSETP.NEU.FTZ.AND P0, PT, R23, RZ, PT ;  /* 0x000000ff1700720b */ /* 0x000fda0003f1d000 */
[----:B------:R-:W-:-:S05]  /*3530*/  @!P0 HADD2.F32 R0, -RZ, R0.H0_H0 ;  /* 0x20000000ff008230 */ /* 0x000fca0000004100 */
[----:B------:R-:W-:-:S04]  /*3540*/  @!P0 FSETP.NEU.FTZ.AND P1, PT, R0, RZ, PT ;  /* 0x000000ff0000820b */ /* 0x000fc80003f3d000 */
[----:B------:R-:W-:-:S05]  /*3550*/  @!P0 SEL R3, RZ, 0x1, !P1 ;  /* 0x00000001ff038807 */ /* 0x000fca0004800000 */
[----:B------:R0:W-:Y:S01]  /*3560*/  STG.E.U8 [R16.64], R3 ;  /* 0x0000000310007986 */ /* 0x0001e2000c101124 */
[----:B------:R-:W-:Y:S05]  /*3570*/  BRA `(.L_x_1983) ;  /* 0x00000a8000007947 */ /* 0x000fea0003800000 */
.L_x_1992:
[----:B-----5:R-:W-:Y:S02]  /*3580*/  HADD2.F32 R6, -RZ, R0.H0_H0 ;  /* 0x20000000ff067230 */ /* 0x020fe40000004100 */
[----:B------:R-:W-:-:S03]  /*3590*/  HADD2.F32 R23, -RZ, R23.H0_H0 ;  /* 0x20000017ff177230 */ /* 0x000fc60000004100 */
[----:B------:R-:W-:Y:S02]  /*35a0*/  FMUL.FTZ R6, R6, 1 ;  /* 0x3f80000006067820 */ /* 0x000fe40000410000 */
[----:B------:R-:W-:-:S04]  /*35b0*/  FMUL.FTZ R4, R23, 1 ;  /* 0x3f80000017047820 */ /* 0x000fc80000410000 */
[----:B------:R-:W-:Y:S08]  /*35c0*/  F2F.F64.F32 R6, R6 ;  /* 0x0000000600067310 */ /* 0x000ff00000201800 */
[----:B------:R-:W0:Y:S02]  /*35d0*/  F2F.F64.F32 R4, R4 ;  /* 0x0000000400047310 */ /* 0x000e240000201800 */
[----:B0-----:R0:W-:Y:S01]  /*35e0*/  STG.E.128 [R16.64], R4 ;  /* 0x0000000410007986 */ /* 0x0011e2000c101d24 */
[----:B------:R-:W-:Y:S05]  /*35f0*/  BRA `(.L_x_1983) ;  /* 0x00000a0000007947 */ /* 0x000fea0003800000 */
.L_x_1991:
[----:B------:R-:W-:-:S13]  /*3600*/  ISETP.NE.AND P0, PT, R2, 0xf, PT ;  /* 0x0000000f0200780c */ /* 0x000fda0003f05270 */
[----:B------:R-:W-:Y:S05]  /*3610*/  @!P0 BRA `(.L_x_1993) ;  /* 0x000002d000008947 */ /* 0x000fea0003800000 */
[----:B------:R-:W-:-:S13]  /*3620*/  ISETP.NE.AND P0, PT, R2, 0x17, PT ;  /* 0x000000170200780c */ /* 0x000fda0003f05270 */
[----:B------:R-:W-:Y:S05]  /*3630*/  @!P0 BRA `(.L_x_1994) ;  /* 0x0000015000008947 */ /* 0x000fea0003800000 */
[----:B------:R-:W-:-:S13]  /*3640*/  ISETP.NE.AND P0, PT, R2, 0x18, PT ;  /* 0x000000180200780c */ /* 0x000fda0003f05270 */
[----:B------:R-:W-:Y:S05]  /*3650*/  @P0 BRA `(.L_x_1982) ;  /* 0x000007f000000947 */ /* 0x000fea0003800000 */
[----:B-----5:R-:W-:Y:S01]  /*3660*/  HADD2.F32 R23, -RZ, R23.H0_H0 ;  /* 0x20000017ff177230 */ /* 0x020fe20000004100 */
[----:B------:R-:W-:Y:S04]  /*3670*/  BSSY B0, `(.L_x_1995) ;  /* 0x000000e000007945 */ /* 0x000fe80003800000 */
        /* <DEDUP_REMOVED lines=13> */
.L_x_1996:
[----:B------:R-:W-:Y:S05]  /*3750*/  BSYNC B0 ;  /* 0x0000000000007941 */ /* 0x000fea0003800000 */
.L_x_1995:
[----:B------:R-:W-:-:S05]  /*3760*/  LOP3.LUT R3, R0, R3, RZ, 0xfc, !PT ;  /* 0x0000000300037212 */ /* 0x000fca00078efcff */
[----:B------:R0:W-:Y:S01]  /*3770*/  STG.E.U8 [R16.64], R3 ;  /* 0x0000000310007986 */ /* 0x0001e2000c101124 */
[----:B------:R-:W-:Y:S05]  /*3780*/  BRA `(.L_x_1983) ;  /* 0x0000087000007947 */ /* 0x000fea0003800000 */
.L_x_1994:
[----:B-----5:R-:W-:Y:S01]  /*3790*/  HADD2.F32 R23, -RZ, R23.H0_H0 ;  /* 0x20000017ff177230 */ /* 0x020fe20000004100 */
[----:B------:R-:W-:Y:S04]  /*37a0*/  BSSY B0, `(.L_x_1997) ;  /* 0x000000f000007945 */ /* 0x000fe80003800000 */
        /* <DEDUP_REMOVED lines=11> */
.L_x_1998:
[----:B------:R-:W-:Y:S01]  /*3860*/  IMAD.MOV.U32 R0, RZ, RZ, 0x7f ;  /* 0x0000007fff007424 */ /* 0x000fe200078e00ff */
[----:B------:R-:W-:-:S04]  /*3870*/  ISETP.GT.U32.AND P0, PT, R2, 0x7f800000, PT ;  /* 0x7f8000000200780c */ /* 0x000fc80003f04070 */
[----:B------:R-:W-:-:S04]  /*3880*/  SEL R0, R0, 0x7c, P0 ;  /* 0x0000007c00007807 */ /* 0x000fc80000000000 */
.L_x_1999:
[----:B------:R-:W-:Y:S05]  /*3890*/  BSYNC B0 ;  /* 0x0000000000007941 */ /* 0x000fea0003800000 */
.L_x_1997:
[----:B------:R-:W-:-:S04]  /*38a0*/  LOP3.LUT R2, R23, 0x80000000, RZ, 0xc0, !PT ;  /* 0x8000000017027812 */ /* 0x000fc800078ec0ff */
[----:B------:R-:W-:-:S04]  /*38b0*/  SHF.R.U32.HI R3, RZ, 0x18, R2 ;  /* 0x00000018ff037819 */ /* 0x000fc80000011602 */
[----:B------:R-:W-:-:S05]  /*38c0*/  LOP3.LUT R3, R0, R3, RZ, 0xfc, !PT ;  /* 0x0000000300037212 */ /* 0x000fca00078efcff */
[----:B------:R0:W-:Y:S01]  /*38d0*/  STG.E.U8 [R16.64], R3 ;  /* 0x0000000310007986 */ /* 0x0001e2000c101124 */
[----:B------:R-:W-:Y:S05]  /*38e0*/  BRA `(.L_x_1983) ;  /* 0x0000071000007947 */ /* 0x000fea0003800000 */
.L_x_1993:
[----:B-----5:R-:W-:-:S05]  /*38f0*/  HADD2.F32 R0, -RZ, R23.H0_H0 ;  /* 0x20000017ff007230 */ /* 0x020fca0000004100 */
[----:B------:R-:W-:-:S05]  /*3900*/  F2FP.BF16.PACK_AB R0, RZ, R0 ;  /* 0x00000000ff00723e */ /* 0x000fca00000010ff */
[----:B------:R0:W-:Y:S01]  /*3910*/  STG.E.U16 [R16.64], R0 ;  /* 0x0000000010007986 */ /* 0x0001e2000c101524 */
[----:B------:R-:W-:Y:S05]  /*3920*/  BRA `(.L_x_1983) ;  /* 0x000006d000007947 */ /* 0x000fea0003800000 */
.L_x_1990:
        /* <DEDUP_REMOVED lines=8> */
[----:B-----5:R-:W-:-:S06]  /*39b0*/  HADD2.F32 R3, -RZ, R23.H0_H0 ;  /* 0x20000017ff037230 */ /* 0x020fcc0000004100 */
[----:B------:R-:W0:Y:S02]  /*39c0*/  F2I.FTZ.U32.TRUNC.NTZ R3, R3 ;  /* 0x0000000300037305 */ /* 0x000e24000021f000 */
[----:B0-----:R0:W-:Y:S01]  /*39d0*/  STG.E.U16 [R16.64], R3 ;  /* 0x0000000310007986 */ /* 0x0011e2000c101524 */
[----:B------:R-:W-:Y:S05]  /*39e0*/  BRA `(.L_x_1983) ;  /* 0x0000061000007947 */ /* 0x000fea0003800000 */
.L_x_2002:
[----:B-----5:R-:W-:Y:S01]  /*39f0*/  HADD2.F32 R23, -RZ, R23.H0_H0 ;  /* 0x20000017ff177230 */ /* 0x020fe20000004100 */
[----:B------:R-:W-:Y:S01]  /*3a00*/  BSSY B0, `(.L_x_2003) ;  /* 0x0000014000007945 */ /* 0x000fe20003800000 */
[----:B------:R-:W-:-:S03]  /*3a10*/  IMAD.MOV.U32 R8, RZ, RZ, 0x80 ;  /* 0x00000080ff087424 */ /* 0x000fc600078e00ff */
        /* <DEDUP_REMOVED lines=14> */
.L_x_2005:
[----:B------:R-:W-:-:S04]  /*3b00*/  LOP3.LUT R2, R23, 0x80000000, RZ, 0xc0, !PT ;  /* 0x8000000017027812 */ /* 0x000fc800078ec0ff */
[----:B------:R-:W-:-:S04]  /*3b10*/  SHF.R.U32.HI R3, RZ, 0x18, R2 ;  /* 0x00000018ff037819 */ /* 0x000fc80000011602 */
[----:B------:R-:W-:-:S04]  /*3b20*/  LOP3.LUT R0, R0, R3, RZ, 0xfc, !PT ;  /* 0x0000000300007212 */ /* 0x000fc800078efcff */
[----:B------:R-:W-:Y:S02]  /*3b30*/  PRMT R8, R0, 0x7610, R8 ;  /* 0x0000761000087816 */ /* 0x000fe40000000008 */
.L_x_2004:
[----:B------:R-:W-:Y:S05]  /*3b40*/  BSYNC B0 ;  /* 0x0000000000007941 */ /* 0x000fea0003800000 */
.L_x_2003:
[----:B------:R0:W-:Y:S01]  /*3b50*/  STG.E.U8 [R16.64], R8 ;  /* 0x0000000810007986 */ /* 0x0001e2000c101124 */
[----:B------:R-:W-:Y:S05]  /*3b60*/  BRA `(.L_x_1983) ;  /* 0x0000049000007947 */ /* 0x000fea0003800000 */
.L_x_2001:
        /* <DEDUP_REMOVED lines=17> */
.L_x_2008:
[----:B------:R-:W-:-:S04]  /*3c80*/  LOP3.LUT R2, R23, 0x80000000, RZ, 0xc0, !PT ;  /* 0x8000000017027812 */ /* 0x000fc800078ec0ff */
[----:B------:R-:W-:-:S04]  /*3c90*/  SHF.R.U32.HI R3, RZ, 0x18, R2 ;  /* 0x00000018ff037819 */ /* 0x000fc80000011602 */
[----:B------:R-:W-:-:S04]  /*3ca0*/  LOP3.LUT R0, R0, R3, RZ, 0xfc, !PT ;  /* 0x0000000300007212 */ /* 0x000fc800078efcff */
[----:B------:R-:W-:Y:S02]  /*3cb0*/  PRMT R8, R0, 0x7610, R8 ;  /* 0x0000761000087816 */ /* 0x000fe40000000008 */
.L_x_2007:
[----:B------:R-:W-:Y:S05]  /*3cc0*/  BSYNC B0 ;  /* 0x0000000000007941 */ /* 0x000fea0003800000 */
.L_x_2006:
[----:B------:R0:W-:Y:S01]  /*3cd0*/  STG.E.U8 [R16.64], R8 ;  /* 0x0000000810007986 */ /* 0x0001e2000c101124 */
[----:B------:R-:W-:Y:S05]  /*3ce0*/  BRA `(.L_x_1983) ;  /* 0x0000031000007947 */ /* 0x000fea0003800000 */
.L_x_2000:
[----:B------:R-:W-:-:S13]  /*3cf0*/  ISETP.NE.AND P0, PT, R2, 0x1c, PT ;  /* 0x0000001c0200780c */ /* 0x000fda0003f05270 */
[----:B------:R-:W-:Y:S05]  /*3d00*/  @!P0 BRA `(.L_x_2009) ;  /* 0x000002c000008947 */ /* 0x000fea0003800000 */
[----:B------:R-:W-:-:S13]  /*3d10*/  ISETP.NE.AND P0, PT, R2, 0x1d, PT ;  /* 0x0000001d0200780c */ /* 0x000fda0003f05270 */
[----:B------:R-:W-:Y:S05]  /*3d20*/  @!P0 BRA `(.L_x_2010) ;  /* 0x0000026000008947 */ /* 0x000fea0003800000 */
[----:B------:R-:W-:-:S13]  /*3d30*/  ISETP.NE.AND P0, PT, R2, 0x2c, PT ;  /* 0x0000002c0200780c */ /* 0x000fda0003f05270 */
[----:B------:R-:W-:Y:S05]  /*3d40*/  @P0 BRA `(.L_x_1982) ;  /* 0x0000010000000947 */ /* 0x000fea0003800000 */
[----:B-----5:R-:W-:Y:S01]  /*3d50*/  HADD2.F32 R23, -RZ, R23.H0_H0 ;  /* 0x20000017ff177230 */ /* 0x020fe20000004100 */
[----:B------:R-:W-:Y:S01]  /*3d60*/  PLOP3.LUT P0, PT, PT, PT, PT, 0x80, 0x0 ;  /* 0x000000000000781c */ /* 0x000fe20003f0f070 */
[----:B------:R-:W-:-:S03]  /*3d70*/  IMAD.MOV.U32 R3, RZ, RZ, 0xff ;  /* 0x000000ffff037424 */ /* 0x000fc600078e00ff */
[----:B------:R-:W-:-:S04]  /*3d80*/  SHF.R.U32.HI R4, RZ, 0x17, R23 ;  /* 0x00000017ff047819 */ /* 0x000fc80000011617 */
[----:B------:R-:W-:-:S04]  /*3d90*/  LOP3.LUT R2, R4, 0xff, RZ, 0xc0, !PT ;  /* 0x000000ff04027812 */ /* 0x000fc800078ec0ff */
[----:B------:R-:W-:-:S13]  /*3da0*/  ISETP.NE.AND P2, PT, R2, 0xff, PT ;  /* 0x000000ff0200780c */ /* 0x000fda0003f45270 */
[--C-:B------:R-:W-:Y:S02]  /*3db0*/  @P2 SHF.R.U32.HI R0, RZ, 0x16, R23.reuse ;  /* 0x00000016ff002819 */ /* 0x100fe40000011617 */
[----:B------:R-:W-:Y:S02]  /*3dc0*/  @P2 LOP3.LUT P1, RZ, R2, 0x3fffff, R23, 0xf8, !PT ;  /* 0x003fffff02ff2812 */ /* 0x000fe4000782f817 */
        /* <DEDUP_REMOVED lines=8> */
.L_x_1982:
        /* <DEDUP_REMOVED lines=15> */
[----:B-----5:R-:W-:Y:S02]  /*3f40*/  MOV R0, 0x0 ;  /* 0x0000000000007802 */ /* 0x020fe40000000f00 */
[----:B------:R-:W-:-:S04]  /*3f50*/  IADD3 R20, P0, P1, -R20, R9, R14 ;  /* 0x0000000914147210 */ /* 0x000fc8000791e10e */
[----:B------:R-:W-:-:S04]  /*3f60*/  IADD3.X R21, ~R0, R21, R15, P0, P1 ;  /* 0x0000001500157210 */ /* 0x000fc800007e250f */
[----:B0-----:R-:W-:Y:S05]  /*3f70*/  CALL.ABS.NOINC R2 ;  /* 0x0000000002007343 */ /* 0x001fea0003c00000 */
[----:B------:R-:W-:Y:S05]  /*3f80*/  BRA `(.L_x_1983) ;  /* 0x0000007000007947 */ /* 0x000fea0003800000 */
.L_x_2010:
[----:B-----5:R-:W-:-:S06]  /*3f90*/  HADD2.F32 R2, -RZ, R23.H0_H0 ;  /* 0x20000017ff027230 */ /* 0x020fcc0000004100 */
[----:B------:R-:W0:Y:S02]  /*3fa0*/  F2I.U64.TRUNC R2, R2 ;  /* 0x0000000200027311 */ /* 0x000e24000020d800 */
[----:B0-----:R0:W-:Y:S01]  /*3fb0*/  STG.E.64 [R16.64], R2 ;  /* 0x0000000210007986 */ /* 0x0011e2000c101b24 */
[----:B------:R-:W-:Y:S05]  /*3fc0*/  BRA `(.L_x_1983) ;  /* 0x0000003000007947 */ /* 0x000fea0003800000 */
.L_x_2009:
[----:B-----5:R-:W-:-:S06]  /*3fd0*/  HADD2.F32 R23, -RZ, R23.H0_H0 ;  /* 0x20000017ff177230 */ /* 0x020fcc0000004100 */
[----:B------:R-:W0:Y:S02]  /*3fe0*/  F2I.FTZ.U32.TRUNC.NTZ R23, R23 ;  /* 0x0000001700177305 */ /* 0x000e24000021f000 */
[----:B0-----:R0:W-:Y:S02]  /*3ff0*/  STG.E [R16.64], R23 ;  /* 0x0000001710007986 */ /* 0x0011e4000c101924 */
.L_x_1983:
[----:B------:R-:W-:-:S05]  /*4000*/  IMAD R18, R19, 0x200, R18 ;  /* 0x0000020013127824 */ /* 0x000fca00078e0212 */
[----:B0-----:R-:W-:Y:S02]  /*4010*/  IADD3 R23, R18, 0x80, RZ ;  /* 0x0000008012177810 */ /* 0x001fe40007ffe0ff */
.L_x_1912:
[----:B------:R-:W-:Y:S05]  /*4020*/  BSYNC B6 ;  /* 0x0000000000067941 */ /* 0x000fea0003800000 */
.L_x_1911:
        /* <DEDUP_REMOVED lines=258> */
.L_x_2013:
        /* <DEDUP_REMOVED lines=21> */
.L_x_2017:
[----:B------:R-:W2:Y:S02]  /*51a0*/  LDG.E.U8 R2, [R2.64] ;  /* 0x0000002402027981 */ /* 0x000ea4000c1e1100 */
[----:B--2---:R-:W0:Y:S02]  /*51b0*/  I2F.U16 R0, R2 ;  /* 0x0000000200007306 */ /* 0x004e240000101000 */
[----:B0-----:R-:W-:-:S04]  /*51c0*/  F2FP.PACK_AB R0, RZ, R0 ;  /* 0x00000000ff00723e */ /* 0x001fc800000000ff */
[----:B------:R-:W-:Y:S01]  /*51d0*/  PRMT R19, R0, 0x7610, R19 ;  /* 0x0000761000137816 */ /* 0x000fe20000000013 */
[----:B------:R-:W-:Y:S05]  /*51e0*/  BRA `(.L_x_2019) ;  /* 0x00000ed000007947 */ /* 0x000fea0003800000 */
.L_x_2016:
        /* <DEDUP_REMOVED lines=11> */
.L_x_2021:
[----:B------:R-:W2:Y:S02]  /*52a0*/  LDG.E R2, [R2.64] ;  /* 0x0000002402027981 */ /* 0x000ea4000c1e1900 */
[----:B--2---:R-:W0:Y:S02]  /*52b0*/  I2F R0, R2 ;  /* 0x0000000200007306 */ /* 0x004e240000201400 */
[----:B0-----:R-:W-:-:S04]  /*52c0*/  F2FP.PACK_AB R0, RZ, R0 ;  /* 0x00000000ff00723e */ /* 0x001fc800000000ff */
[----:B------:R-:W-:Y:S01]  /*52d0*/  PRMT R19, R0, 0x7610, R19 ;  /* 0x0000761000137816 */ /* 0x000fe20000000013 */
[----:B------:R-:W-:Y:S05]  /*52e0*/  BRA `(.L_x_2019) ;  /* 0x00000dd000007947 */ /* 0x000fea0003800000 */
.L_x_2020:
[----:B------:R-:W2:Y:S02]  /*52f0*/  LDG.E.U16 R2, [R2.64] ;  /* 0x0000002402027981 */ /* 0x000ea4000c1e1500 */
[----:B--2---:R-:W0:Y:S02]  /*5300*/  I2F.S16 R0, R2 ;  /* 0x0000000200007306 */ /* 0x004e240000101400 */
[----:B0-----:R-:W-:-:S04]  /*5310*/  F2FP.PACK_AB R0, RZ, R0 ;  /* 0x00000000ff00723e */ /* 0x001fc800000000ff */
[----:B------:R-:W-:Y:S01]  /*5320*/  PRMT R19, R0, 0x7610, R19 ;  /* 0x0000761000137816 */ /* 0x000fe20000000013 */
[----:B------:R-:W-:Y:S05]  /*5330*/  BRA `(.L_x_2019) ;  /* 0x00000d8000007947 */ /* 0x000fea0003800000 */
.L_x_2015:
        /* <DEDUP_REMOVED lines=9> */
.L_x_2023:
[----:B------:R0:W5:Y:S01]  /*53d0*/  LDG.E.U16 R19, [R2.64] ;  /* 0x0000002402137981 */ /* 0x000162000c1e1500 */
[----:B------:R-:W-:Y:S05]  /*53e0*/  BRA `(.L_x_2019) ;  /* 0x00000cd000007947 */ /* 0x000fea0003800000 */
.L_x_2022:
        /* <DEDUP_REMOVED lines=9> */
.L_x_2025:
[----:B------:R0:W5:Y:S01]  /*5480*/  LDG.E.U16 R19, [R2.64] ;  /* 0x0000002402137981 */ /* 0x000162000c1e1500 */
[----:B------:R-:W-:Y:S05]  /*5490*/  BRA `(.L_x_2019) ;  /* 0x00000c2000007947 */ /* 0x000fea0003800000 */
.L_x_2024:
[----:B------:R-:W2:Y:S02]  /*54a0*/  LDG.E.64 R2, [R2.64] ;  /* 0x0000002402027981 */ /* 0x000ea4000c1e1b00 */
[----:B--2---:R-:W0:Y:S01]  /*54b0*/  F2F.F32.F64 R0, R2 ;  /* 0x0000000200007310 */ /* 0x004e220000301000 */
[----:B------:R-:W0:-:S14]  /*54c0*/  DSETP.GEU.AND P0, PT, |R2|, c[0x2][0x0], PT ;  /* 0x008000000200762a */ /* 0x000e1c0003f0e200 */
[----:B0-----:R-:W-:-:S05]  /*54d0*/  @!P0 FMUL R0, R0, 1.175494350822287508e-38 ;  /* 0x0080000000008820 */ /* 0x001fca0000400000 */
[----:B------:R-:W-:-:S04]  /*54e0*/  F2FP.PACK_AB R0, RZ, R0 ;  /* 0x00000000ff00723e */ /* 0x000fc800000000ff */
[----:B------:R-:W-:Y:S01]  /*54f0*/  PRMT R19, R0, 0x7610, R19 ;  /* 0x0000761000137816 */ /* 0x000fe20000000013 */
[----:B------:R-:W-:Y:S05]  /*5500*/  BRA `(.L_x_2019) ;  /* 0x00000bb000007947 */ /* 0x000fea0003800000 */
.L_x_2014:
        /* <DEDUP_REMOVED lines=14> */
.L_x_2028:
[----:B------:R-:W2:Y:S02]  /*55f0*/  LDG.E.64 R2, [R2.64] ;  /* 0x0000002402027981 */ /* 0x000ea4000c1e1b00 */
[----:B--2---:R-:W0:Y:S01]  /*5600*/  F2F.F32.F64 R0, R2 ;  /* 0x0000000200007310 */ /* 0x004e220000301000 */
[----:B------:R-:W0:-:S14]  /*5610*/  DSETP.GEU.AND P0, PT, |R2|, c[0x2][0x0], PT ;  /* 0x008000000200762a */ /* 0x000e1c0003f0e200 */
[----:B0-----:R-:W-:-:S05]  /*5620*/  @!P0 FMUL R0, R0, 1.175494350822287508e-38 ;  /* 0x0080000000008820 */ /* 0x001fca0000400000 */
[----:B------:R-:W-:-:S04]  /*5630*/  F2FP.PACK_AB R0, RZ, R0 ;  /* 0x00000000ff00723e */ /* 0x000fc800000000ff */
[----:B------:R-:W-:Y:S01]  /*5640*/  PRMT R19, R0, 0x7610, R19 ;  /* 0x0000761000137816 */ /* 0x000fe20000000013 */
[----:B------:R-:W-:Y:S05]  /*5650*/  BRA `(.L_x_2019) ;  /* 0x00000a6000007947 */ /* 0x000fea0003800000 */
.L_x_2027:
        /* <DEDUP_REMOVED lines=28> */
.L_x_2030:
        /* <DEDUP_REMOVED lines=15> */
.L_x_2029:
[----:B------:R-:W2:Y:S02]  /*5910*/  LDG.E.U16 R0, [R2.64] ;  /* 0x0000002402007981 */ /* 0x000ea4000c1e1500 */
[----:B--2---:R-:W-:-:S04]  /*5920*/  PRMT R0, RZ, 0x5410, R0 ;  /* 0x00005410ff007816 */ /* 0x004fc80000000000 */
[----:B------:R-:W-:-:S04]  /*5930*/  F2FP.PACK_AB R0, RZ, R0 ;  /* 0x00000000ff00723e */ /* 0x000fc800000000ff */
[----:B------:R-:W-:Y:S01]  /*5940*/  PRMT R19, R0, 0x7610, R19 ;  /* 0x0000761000137816 */ /* 0x000fe20000000013 */
[----:B------:R-:W-:Y:S05]  /*5950*/  BRA `(.L_x_2019) ;  /* 0x0000076000007947 */ /* 0x000fea0003800000 */
.L_x_2026:
        /* <DEDUP_REMOVED lines=12> */
.L_x_2033:
        /* <DEDUP_REMOVED lines=21> */
.L_x_2037:
[----:B------:R-:W-:Y:S05]  /*5b70*/  BSYNC B1 ;  /* 0x0000000000017941 */ /* 0x000fea0003800000 */
.L_x_2036:
[----:B------:R-:W-:Y:S01]  /*5b80*/  LEA R3, R0, 0x3b800000, 0x17 ;  /* 0x3b80000000037811 */ /* 0x000fe200078eb8ff */
[----:B------:R-:W-:-:S05]  /*5b90*/  IMAD.SHL.U32 R0, R2, 0x100000, RZ ;  /* 0x0010000002007824 */ /* 0x000fca00078e00ff */
[----:B------:R-:W-:Y:S02]  /*5ba0*/  LOP3.LUT R0, R3, R0, R4, 0xfe, !PT ;  /* 0x0000000003007212 */ /* 0x000fe400078efe04 */
.L_x_2035:
[----:B------:R-:W-:Y:S05]  /*5bb0*/  BSYNC B0 ;  /* 0x0000000000007941 */ /* 0x000fea0003800000 */
.L_x_2034:
[----:B------:R-:W-:-:S04]  /*5bc0*/  F2FP.PACK_AB R0, RZ, R0 ;  /* 0x00000000ff00723e */ /* 0x000fc800000000ff */
[----:B------:R-:W-:Y:S01]  /*5bd0*/  PRMT R19, R0, 0x7610, R19 ;  /* 0x0000761000137816 */ /* 0x000fe20000000013 */
[----:B------:R-:W-:Y:S05]  /*5be0*/  BRA `(.L_x_2019) ;  /* 0x000004d000007947 */ /* 0x000fea0003800000 */
.L_x_2032:
        /* <DEDUP_REMOVED lines=21> */
.L_x_2041:
[----:B------:R-:W-:Y:S05]  /*5d40*/  BSYNC B1 ;  /* 0x0000000000017941 */ /* 0x000fea0003800000 */
.L_x_2040:
[----:B------:R-:W-:Y:S01]  /*5d50*/  LEA R3, R0, 0x37800000, 0x17 ;  /* 0x3780000000037811 */ /* 0x000fe200078eb8ff */
[----:B------:R-:W-:-:S05]  /*5d60*/  IMAD.SHL.U32 R0, R2, 0x200000, RZ ;  /* 0x0020000002007824 */ /* 0x000fca00078e00ff */
[----:B------:R-:W-:Y:S02]  /*5d70*/  LOP3.LUT R0, R3, R0, R4, 0xfe, !PT ;  /* 0x0000000003007212 */ /* 0x000fe400078efe04 */
.L_x_2039:
[----:B------:R-:W-:Y:S05]  /*5d80*/  BSYNC B0 ;  /* 0x0000000000007941 */ /* 0x000fea0003800000 */
.L_x_2038:
[----:B------:R-:W-:-:S04]  /*5d90*/  F2FP.PACK_AB R0, RZ, R0 ;  /* 0x00000000ff00723e */ /* 0x000fc800000000ff */
[----:B------:R-:W-:Y:S01]  /*5da0*/  PRMT R19, R0, 0x7610, R19 ;  /* 0x0000761000137816 */ /* 0x000fe20000000013 */
[----:B------:R-:W-:Y:S05]  /*5db0*/  BRA `(.L_x_2019) ;  /* 0x0000030000007947 */ /* 0x000fea0003800000 */
.L_x_2031:
        /* <DEDUP_REMOVED lines=14> */
.L_x_2045:
[----:B------:R-:W-:Y:S05]  /*5ea0*/  BSYNC B0 ;  /* 0x0000000000007941 */ /* 0x000fea0003800000 */
.L_x_2044:
[----:B------:R-:W-:-:S04]  /*5eb0*/  F2FP.PACK_AB R0, RZ, R0 ;  /* 0x00000000ff00723e */ /* 0x000fc800000000ff */
[----:B------:R-:W-:Y:S01]  /*5ec0*/  PRMT R19, R0, 0x7610, R19 ;  /* 0x0000761000137816 */ /* 0x000fe20000000013 */
[----:B------:R-:W-:Y:S05]  /*5ed0*/  BRA `(.L_x_2019) ;  /* 0x000001e000007947 */ /* 0x000fea0003800000 */
.L_x_2018:
        /* <DEDUP_REMOVED lines=21> */
.L_x_2043:
[----:B------:R-:W2:Y:S02]  /*6030*/  LDG.E.64 R2, [R2.64] ;  /* 0x0000002402027981 */ /* 0x000ea4000c1e1b00 */
[----:B--2---:R-:W0:Y:S02]  /*6040*/  I2F.U64 R0, R2 ;  /* 0x0000000200007312 */ /* 0x004e240000301000 */
[----:B0-----:R-:W-:-:S04]  /*6050*/  F2FP.PACK_AB R0, RZ, R0 ;  /* 0x00000000ff00723e */ /* 0x001fc800000000ff */
[----:B------:R-:W-:Y:S01]  /*6060*/  PRMT R19, R0, 0x7610, R19 ;  /* 0x0000761000137816 */ /* 0x000fe20000000013 */
[----:B------:R-:W-:Y:S05]  /*6070*/  BRA `(.L_x_2019) ;  /* 0x0000004000007947 */ /* 0x000fea0003800000 */
.L_x_2042:
[----:B------:R-:W2:Y:S02]  /*6080*/  LDG.E R2, [R2.64] ;  /* 0x0000002402027981 */ /* 0x000ea4000c1e1900 */
[----:B--2---:R-:W0:Y:S02]  /*6090*/  I2F.U32 R0, R2 ;  /* 0x0000000200007306 */ /* 0x004e240000201000 */
[----:B0-----:R-:W-:-:S04]  /*60a0*/  F2FP.PACK_AB R0, RZ, R0 ;  /* 0x00000000ff00723e */ /* 0x001fc800000000ff */
[----:B------:R-:W-:Y:S02]  /*60b0*/  PRMT R19, R0, 0x7610, R19 ;  /* 0x0000761000137816 */ /* 0x000fe40000000013 */
.L_x_2019:
        /* <DEDUP_REMOVED lines=18> */
.L_x_2049:
[----:B------:R-:W2:Y:S02]  /*61e0*/  LDG.E.U8 R2, [R2.64] ;  /* 0x0000002402027981 */ /* 0x000ea4000c1e1100 */
[----:B--2---:R-:W0:Y:S02]  /*61f0*/  I2F.U16 R0, R2 ;  /* 0x0000000200007306 */ /* 0x004e240000101000 */
[----:B0-----:R-:W-:Y:S01]  /*6200*/  F2FP.PACK_AB R0, RZ, R0 ;  /* 0x00000000ff00723e */ /* 0x001fe200000000ff */
[----:B------:R-:W-:Y:S05]  /*6210*/  BRA `(.L_x_2051) ;  /* 0x00000e1000007947 */ /* 0x000fea0003800000 */
.L_x_2048:
        /* <DEDUP_REMOVED lines=10> */
.L_x_2053:
[----:B------:R-:W2:Y:S02]  /*62c0*/  LDG.E R2, [R2.64] ;  /* 0x0000002402027981 */ /* 0x000ea4000c1e1900 */
[----:B--2---:R-:W0:Y:S02]  /*62d0*/  I2F R0, R2 ;  /* 0x0000000200007306 */ /* 0x004e240000201400 */
[----:B0-----:R-:W-:Y:S01]  /*62e0*/  F2FP.PACK_AB R0, RZ, R0 ;  /* 0x00000000ff00723e */ /* 0x001fe200000000ff */
[----:B------:R-:W-:Y:S05]  /*62f0*/  BRA `(.L_x_2051) ;  /* 0x00000d3000007947 */ /* 0x000fea0003800000 */
.L_x_2052:
[----:B------:R-:W2:Y:S02]  /*6300*/  LDG.E.U16 R2, [R2.64] ;  /* 0x0000002402027981 */ /* 0x000ea4000c1e1500 */
[----:B--2---:R-:W0:Y:S02]  /*6310*/  I2F.S16 R0, R2 ;  /* 0x0000000200007306 */ /* 0x004e240000101400 */
[----:B0-----:R-:W-:Y:S01]  /*6320*/  F2FP.PACK_AB R0, RZ, R0 ;  /* 0x00000000ff00723e */ /* 0x001fe200000000ff */
[----:B------:R-:W-:Y:S05]  /*6330*/  BRA `(.L_x_2051) ;  /* 0x00000cf000007947 */ /* 0x000fea0003800000 */
.L_x_2047:
        /* <DEDUP_REMOVED lines=9> */
.L_x_2055:
[----:B------:R0:W5:Y:S01]  /*63d0*/  LDG.E.U16 R0, [R2.64] ;  /* 0x0000002402007981 */ /* 0x000162000c1e1500 */
[----:B------:R-:W-:Y:S05]  /*63e0*/  BRA `(.L_x_2051) ;  /* 0x00000c4000007947 */ /* 0x000fea0003800000 */
.L_x_2054:
        /* <DEDUP_REMOVED lines=9> */
.L_x_2057:
[----:B------:R0:W5:Y:S01]  /*6480*/  LDG.E.U16 R0, [R2.64] ;  /* 0x0000002402007981 */ /* 0x000162000c1e1500 */
[----:B------:R-:W-:Y:S05]  /*6490*/  BRA `(.L_x_2051) ;  /* 0x00000b9000007947 */ /* 0x000fea0003800000 */
.L_x_2056:
[----:B------:R-:W2:Y:S02]  /*64a0*/  LDG.E.64 R2, [R2.64] ;  /* 0x0000002402027981 */ /* 0x000ea4000c1e1b00 */
[----:B--2---:R-:W0:Y:S01]  /*64b0*/  F2F.F32.F64 R0, R2 ;  /* 0x0000000200007310 */ /* 0x004e220000301000 */
[----:B------:R-:W0:-:S14]  /*64c0*/  DSETP.GEU.AND P0, PT, |R2|, c[0x2][0x0], PT ;  /* 0x008000000200762a */ /* 0x000e1c0003f0e200 */
[----:B0-----:R-:W-:-:S05]  /*64d0*/  @!P0 FMUL R0, R0, 1.175494350822287508e-38 ;  /* 0x0080000000008820 */ /* 0x001fca0000400000 */
[----:B------:R-:W-:Y:S01]  /*64e0*/  F2FP.PACK_AB R0, RZ, R0 ;  /* 0x00000000ff00723e */ /* 0x000fe200000000ff */
[----:B------:R-:W-:Y:S05]  /*64f0*/  BRA `(.L_x_2051) ;  /* 0x00000b3000007947 */ /* 0x000fea0003800000 */
.L_x_2046:
        /* <DEDUP_REMOVED lines=13> */
.L_x_2060:
[----:B------:R-:W2:Y:S02]  /*65d0*/  LDG.E.64 R2, [R2.64] ;  /* 0x0000002402027981 */ /* 0x000ea4000c1e1b00 */
[----:B--2---:R-:W0:Y:S01]  /*65e0*/  F2F.F32.F64 R0, R2 ;  /* 0x0000000200007310 */ /* 0x004e220000301000 */
[----:B------:R-:W0:-:S14]  /*65f0*/  DSETP.GEU.AND P0, PT, |R2|, c[0x2][0x0], PT ;  /* 0x008000000200762a */ /* 0x000e1c0003f0e200 */
[----:B0-----:R-:W-:-:S05]  /*6600*/  @!P0 FMUL R0, R0, 1.175494350822287508e-38 ;  /* 0x0080000000008820 */ /* 0x001fca0000400000 */
[----:B------:R-:W-:Y:S01]  /*6610*/  F2FP.PACK_AB R0, RZ, R0 ;  /* 0x00000000ff00723e */ /* 0x000fe200000000ff */
[----:B------:R-:W-:Y:S05]  /*6620*/  BRA `(.L_x_2051) ;  /* 0x00000a0000007947 */ /* 0x000fea0003800000 */
.L_x_2059:
        /* <DEDUP_REMOVED lines=28> */
.L_x_2062:
        /* <DEDUP_REMOVED lines=15> */
.L_x_2061:
[----:B------:R-:W2:Y:S02]  /*68e0*/  LDG.E.U16 R0, [R2.64] ;  /* 0x0000002402007981 */ /* 0x000ea4000c1e1500 */
[----:B--2---:R-:W-:-:S04]  /*68f0*/  PRMT R0, RZ, 0x5410, R0 ;  /* 0x00005410ff007816 */ /* 0x004fc80000000000 */
[----:B------:R-:W-:Y:S01]  /*6900*/  F2FP.PACK_AB R0, RZ, R0 ;  /* 0x00000000ff00723e */ /* 0x000fe200000000ff */
[----:B------:R-:W-:Y:S05]  /*6910*/  BRA `(.L_x_2051) ;  /* 0x0000071000007947 */ /* 0x000fea0003800000 */
.L_x_2058:
        /* <DEDUP_REMOVED lines=12> */
.L_x_2065:
        /* <DEDUP_REMOVED lines=21> */
.L_x_2069:
[----:B------:R-:W-:Y:S05]  /*6b30*/  BSYNC B1 ;  /* 0x0000000000017941 */ /* 0x000fea0003800000 */
.L_x_2068:
[----:B------:R-:W-:Y:S01]  /*6b40*/  LEA R3, R0, 0x3b800000, 0x17 ;  /* 0x3b80000000037811 */ /* 0x000fe200078eb8ff */
[----:B------:R-:W-:-:S05]  /*6b50*/  IMAD.SHL.U32 R0, R2, 0x100000, RZ ;  /* 0x0010000002007824 */ /* 0x000fca00078e00ff */
[----:B------:R-:W-:Y:S02]  /*6b60*/  LOP3.LUT R0, R3, R0, R4, 0xfe, !PT ;  /* 0x0000000003007212 */ /* 0x000fe400078efe04 */
.L_x_2067:
[----:B------:R-:W-:Y:S05]  /*6b70*/  BSYNC B0 ;  /* 0x0000000000007941 */ /* 0x000fea0003800000 */
.L_x_2066:
[----:B------:R-:W-:Y:S01]  /*6b80*/  F2FP.PACK_AB R0, RZ, R0 ;  /* 0x00000000ff00723e */ /* 0x000fe200000000ff */
[----:B------:R-:W-:Y:S05]  /*6b90*/  BRA `(.L_x_2051) ;  /* 0x0000049000007947 */ /* 0x000fea0003800000 */
.L_x_2064:
        /* <DEDUP_REMOVED lines=21> */
.L_x_2073:
[----:B------:R-:W-:Y:S05]  /*6cf0*/  BSYNC B1 ;  /* 0x0000000000017941 */ /* 0x000fea0003800000 */
.L_x_2072:
[----:B------:R-:W-:Y:S01]  /*6d00*/  LEA R3, R0, 0x37800000, 0x17 ;  /* 0x3780000000037811 */ /* 0x000fe200078eb8ff */
[----:B------:R-:W-:-:S05]  /*6d10*/  IMAD.SHL.U32 R0, R2, 0x200000, RZ ;  /* 0x0020000002007824 */ /* 0x000fca00078e00ff */
[----:B------:R-:W-:Y:S02]  /*6d20*/  LOP3.LUT R0, R3, R0, R4, 0xfe, !PT ;  /* 0x0000000003007212 */ /* 0x000fe400078efe04 */
.L_x_2071:
[----:B------:R-:W-:Y:S05]  /*6d30*/  BSYNC B0 ;  /* 0x0000000000007941 */ /* 0x000fea0003800000 */
.L_x_2070:
[----:B------:R-:W-:Y:S01]  /*6d40*/  F2FP.PACK_AB R0, RZ, R0 ;  /* 0x00000000ff00723e */ /* 0x000fe200000000ff */
[----:B------:R-:W-:Y:S05]  /*6d50*/  BRA `(.L_x_2051) ;  /* 0x000002d000007947 */ /* 0x000fea0003800000 */
.L_x_2063:
        /* <DEDUP_REMOVED lines=14> */
.L_x_2077:
[----:B------:R-:W-:Y:S05]  /*6e40*/  BSYNC B0 ;  /* 0x0000000000007941 */ /* 0x000fea0003800000 */
.L_x_2076:
[----:B------:R-:W-:Y:S01]  /*6e50*/  F2FP.PACK_AB R0, RZ, R0 ;  /* 0x00000000ff00723e */ /* 0x000fe200000000ff */
[----:B------:R-:W-:Y:S05]  /*6e60*/  BRA `(.L_x_2051) ;  /* 0x000001c000007947 */ /* 0x000fea0003800000 */
.L_x_2050:
        /* <DEDUP_REMOVED lines=21> */
.L_x_2075:
[----:B------:R-:W2:Y:S02]  /*6fc0*/  LDG.E.64 R2, [R2.64] ;  /* 0x0000002402027981 */ /* 0x000ea4000c1e1b00 */
[----:B--2---:R-:W0:Y:S02]  /*6fd0*/  I2F.U64 R0, R2 ;  /* 0x0000000200007312 */ /* 0x004e240000301000 */
[----:B0-----:R-:W-:Y:S01]  /*6fe0*/  F2FP.PACK_AB R0, RZ, R0 ;  /* 0x00000000ff00723e */ /* 0x001fe200000000ff */
[----:B------:R-:W-:Y:S05]  /*6ff0*/  BRA `(.L_x_2051) ;  /* 0x0000003000007947 */ /* 0x000fea0003800000 */
.L_x_2074:
[----:B------:R-:W2:Y:S02]  /*7000*/  LDG.E R2, [R2.64] ;  /* 0x0000002402027981 */ /* 0x000ea4000c1e1900 */
[----:B--2---:R-:W0:Y:S02]  /*7010*/  I2F.U32 R0, R2 ;  /* 0x0000000200007306 */ /* 0x004e240000201000 */
[----:B0-----:R-:W-:-:S06]  /*7020*/  F2FP.PACK_AB R0, RZ, R0 ;  /* 0x00000000ff00723e */ /* 0x001fcc00000000ff */
.L_x_2051:
        /* <DEDUP_REMOVED lines=16> */
.L_x_2081:
[----:B-----5:R-:W-:-:S06]  /*7130*/  HADD2.F32 R3, -RZ, R19.H0_H0 ;  /* 0x20000013ff037230 */ /* 0x020fcc0000004100 */
[----:B------:R-:W0:Y:S02]  /*7140*/  F2I.S64.TRUNC R2, R3 ;  /* 0x0000000300027311 */ /* 0x000e24000020d900 */
[----:B0-----:R0:W-:Y:S01]  /*7150*/  STG.E.U8 [R16.64], R2 ;  /* 0x0000000210007986 */ /* 0x0011e2000c101124 */
[----:B------:R-:W-:Y:S05]  /*7160*/  BRA `(.L_x_2083) ;  /* 0x00000e7000007947 */ /* 0x000fea0003800000 */
.L_x_2080:
        /* <DEDUP_REMOVED lines=10> */
.L_x_2085:
[----:B-----5:R-:W-:-:S06]  /*7210*/  HADD2.F32 R19, -RZ, R19.H0_H0 ;  /* 0x20000013ff137230 */ /* 0x020fcc0000004100 */
[----:B------:R-:W0:Y:S02]  /*7220*/  F2I.FTZ.TRUNC.NTZ R19, R19 ;  /* 0x0000001300137305 */ /* 0x000e24000021f100 */
[----:B0-----:R0:W-:Y:S01]  /*7230*/  STG.E [R16.64], R19 ;  /* 0x0000001310007986 */ /* 0x0011e2000c101924 */
[----:B------:R-:W-:Y:S05]  /*7240*/  BRA `(.L_x_2083) ;  /* 0x00000d9000007947 */ /* 0x000fea0003800000 */
.L_x_2084:
[----:B-----5:R-:W-:-:S06]  /*7250*/  HADD2.F32 R19, -RZ, R19.H0_H0 ;  /* 0x20000013ff137230 */ /* 0x020fcc0000004100 */
[----:B------:R-:W0:Y:S02]  /*7260*/  F2I.FTZ.TRUNC.NTZ R19, R19 ;  /* 0x0000001300137305 */ /* 0x000e24000021f100 */
[----:B0-----:R0:W-:Y:S01]  /*7270*/  STG.E.U16 [R16.64], R19 ;  /* 0x0000001310007986 */ /* 0x0011e2000c101524 */
[----:B------:R-:W-:Y:S05]  /*7280*/  BRA `(.L_x_2083) ;  /* 0x00000d5000007947 */ /* 0x000fea0003800000 */
.L_x_2079:
        /* <DEDUP_REMOVED lines=9> */
.L_x_2087:
[----:B-----5:R0:W-:Y:S01]  /*7320*/  STG.E.U16 [R16.64], R19 ;  /* 0x0000001310007986 */ /* 0x0201e2000c101524 */
[----:B------:R-:W-:Y:S05]  /*7330*/  BRA `(.L_x_2083) ;  /* 0x00000ca000007947 */ /* 0x000fea0003800000 */
.L_x_2086:
        /* <DEDUP_REMOVED lines=10> */
.L_x_2089:
[----:B-----5:R-:W-:-:S05]  /*73e0*/  PRMT R19, R19, 0x5410, R0 ;  /* 0x0000541013137816 */ /* 0x020fca0000000000 */
[----:B------:R0:W-:Y:S01]  /*73f0*/  STG.E [R16.64], R19 ;  /* 0x0000001310007986 */ /* 0x0001e2000c101924 */
[----:B------:R-:W-:Y:S05]  /*7400*/  BRA `(.L_x_2083) ;  /* 0x00000bd000007947 */ /* 0x000fea0003800000 */
.L_x_2088:
[----:B-----5:R-:W-:-:S05]  /*7410*/  HADD2.F32 R2, -RZ, R19.H0_H0 ;  /* 0x20000013ff027230 */ /* 0x020fca0000004100 */
[----:B------:R-:W-:-:S06]  /*7420*/  FMUL.FTZ R2, R2, 1 ;  /* 0x3f80000002027820 */ /* 0x000fcc0000410000 */
[----:B------:R-:W0:Y:S02]  /*7430*/  F2F.F64.F32 R2, R2 ;  /* 0x0000000200027310 */ /* 0x000e240000201800 */
[----:B0-----:R0:W-:Y:S01]  /*7440*/  STG.E.64 [R16.64], R2 ;  /* 0x0000000210007986 */ /* 0x0011e2000c101b24 */
[----:B------:R-:W-:Y:S05]  /*7450*/  BRA `(.L_x_2083) ;  /* 0x00000b8000007947 */ /* 0x000fea0003800000 */
.L_x_2078:
        /* <DEDUP_REMOVED lines=16> */
.L_x_2092:
        /* <DEDUP_REMOVED lines=8> */
.L_x_2091:
        /* <DEDUP_REMOVED lines=21> */
.L_x_2096:
[----:B------:R-:W-:Y:S05]  /*7730*/  BSYNC B0 ;  /* 0x0000000000007941 */ /* 0x000fea0003800000 */
.L_x_2095:
[----:B------:R-:W-:-:S05]  /*7740*/  LOP3.LUT R3, R0, R3, RZ, 0xfc, !PT ;  /* 0x0000000300037212 */ /* 0x000fca00078efcff */
[----:B------:R0:W-:Y:S01]  /*7750*/  STG.E.U8 [R16.64], R3 ;  /* 0x0000000310007986 */ /* 0x0001e2000c101124 */
[----:B------:R-:W-:Y:S05]  /*7760*/  BRA `(.L_x_2083) ;  /* 0x0000087000007947 */ /* 0x000fea0003800000 */
.L_x_2094:
        /* <DEDUP_REMOVED lines=13> */
.L_x_2098:
[----:B------:R-:W-:Y:S01]  /*7840*/  IMAD.MOV.U32 R0, RZ, RZ, 0x7f ;  /* 0x0000007fff007424 */ /* 0x000fe200078e00ff */
[----:B------:R-:W-:-:S04]  /*7850*/  ISETP.GT.U32.AND P0, PT, R2, 0x7f800000, PT ;  /* 0x7f8000000200780c */ /* 0x000fc80003f04070 */
[----:B------:R-:W-:-:S04]  /*7860*/  SEL R0, R0, 0x7c, P0 ;  /* 0x0000007c00007807 */ /* 0x000fc80000000000 */
.L_x_2099:
[----:B------:R-:W-:Y:S05]  /*7870*/  BSYNC B0 ;  /* 0x0000000000007941 */ /* 0x000fea0003800000 */
.L_x_2097:
[----:B------:R-:W-:-:S04]  /*7880*/  LOP3.LUT R2, R19, 0x80000000, RZ, 0xc0, !PT ;  /* 0x8000000013027812 */ /* 0x000fc800078ec0ff */
[----:B------:R-:W-:-:S04]  /*7890*/  SHF.R.U32.HI R3, RZ, 0x18, R2 ;  /* 0x00000018ff037819 */ /* 0x000fc80000011602 */
[----:B------:R-:W-:-:S05]  /*78a0*/  LOP3.LUT R3, R0, R3, RZ, 0xfc, !PT ;  /* 0x0000000300037212 */ /* 0x000fca00078efcff */
[----:B------:R0:W-:Y:S01]  /*78b0*/  STG.E.U8 [R16.64], R3 ;  /* 0x0000000310007986 */ /* 0x0001e2000c101124 */
[----:B------:R-:W-:Y:S05]  /*78c0*/  BRA `(.L_x_2083) ;  /* 0x0000071000007947 */ /* 0x000fea0003800000 */
.L_x_2093:
[----:B-----5:R-:W-:-:S05]  /*78d0*/  HADD2.F32 R0, -RZ, R19.H0_H0 ;  /* 0x20000013ff007230 */ /* 0x020fca0000004100 */
[----:B------:R-:W-:-:S05]  /*78e0*/  F2FP.BF16.PACK_AB R0, RZ, R0 ;  /* 0x00000000ff00723e */ /* 0x000fca00000010ff */
[----:B------:R0:W-:Y:S01]  /*78f0*/  STG.E.U16 [R16.64], R0 ;  /* 0x0000000010007986 */ /* 0x0001e2000c101524 */
[----:B------:R-:W-:Y:S05]  /*7900*/  BRA `(.L_x_2083) ;  /* 0x000006d000007947 */ /* 0x000fea0003800000 */
.L_x_2090:
        /* <DEDUP_REMOVED lines=12> */
.L_x_2102:
        /* <DEDUP_REMOVED lines=17> */
.L_x_2105:
[----:B------:R-:W-:-:S04]  /*7ae0*/  LOP3.LUT R2, R19, 0x80000000, RZ, 0xc0, !PT ;  /* 0x8000000013027812 */ /* 0x000fc800078ec0ff */
[----:B------:R-:W-:-:S04]  /*7af0*/  SHF.R.U32.HI R3, RZ, 0x18, R2 ;  /* 0x00000018ff037819 */ /* 0x000fc80000011602 */
[----:B------:R-:W-:-:S04]  /*7b00*/  LOP3.LUT R0, R0, R3, RZ, 0xfc, !PT ;  /* 0x0000000300007212 */ /* 0x000fc800078efcff */
[----:B------:R-:W-:Y:S02]  /*7b10*/  PRMT R8, R0, 0x7610, R8 ;  /* 0x0000761000087816 */ /* 0x000fe40000000008 */
.L_x_2104:
[----:B------:R-:W-:Y:S05]  /*7b20*/  BSYNC B0 ;  /* 0x0000000000007941 */ /* 0x000fea0003800000 */
.L_x_2103:
[----:B------:R0:W-:Y:S01]  /*7b30*/  STG.E.U8 [R16.64], R8 ;  /* 0x0000000810007986 */ /* 0x0001e2000c101124 */
[----:B------:R-:W-:Y:S05]  /*7b40*/  BRA `(.L_x_2083) ;  /* 0x0000049000007947 */ /* 0x000fea0003800000 */
.L_x_2101:
        /* <DEDUP_REMOVED lines=17> */
.L_x_2108:
[----:B------:R-:W-:-:S04]  /*7c60*/  LOP3.LUT R2, R19, 0x80000000, RZ, 0xc0, !PT ;  /* 0x8000000013027812 */ /* 0x000fc800078ec0ff */
[----:B------:R-:W-:-:S04]  /*7c70*/  SHF.R.U32.HI R3, RZ, 0x18, R2 ;  /* 0x00000018ff037819 */ /* 0x000fc80000011602 */
[----:B------:R-:W-:-:S04]  /*7c80*/  LOP3.LUT R0, R0, R3, RZ, 0xfc, !PT ;  /* 0x0000000300007212 */ /* 0x000fc800078efcff */
[----:B------:R-:W-:Y:S02]  /*7c90*/  PRMT R8, R0, 0x7610, R8 ;  /* 0x0000761000087816 */ /* 0x000fe40000000008 */
.L_x_2107:
[----:B------:R-:W-:Y:S05]  /*7ca0*/  BSYNC B0 ;  /* 0x0000000000007941 */ /* 0x000fea0003800000 */
.L_x_2106:
[----:B------:R0:W-:Y:S01]  /*7cb0*/  STG.E.U8 [R16.64], R8 ;  /* 0x0000000810007986 */ /* 0x0001e2000c101124 */
[----:B------:R-:W-:Y:S05]  /*7cc0*/  BRA `(.L_x_2083) ;  /* 0x0000031000007947 */ /* 0x000fea0003800000 */
.L_x_2100:
        /* <DEDUP_REMOVED lines=22> */
.L_x_2082:
        /* <DEDUP_REMOVED lines=20> */
.L_x_2110:
[----:B-----5:R-:W-:-:S06]  /*7f70*/  HADD2.F32 R2, -RZ, R19.H0_H0 ;  /* 0x20000013ff027230 */ /* 0x020fcc0000004100 */
[----:B------:R-:W0:Y:S02]  /*7f80*/  F2I.U64.TRUNC R2, R2 ;  /* 0x0000000200027311 */ /* 0x000e24000020d800 */
[----:B0-----:R0:W-:Y:S01]  /*7f90*/  STG.E.64 [R16.64], R2 ;  /* 0x0000000210007986 */ /* 0x0011e2000c101b24 */
[----:B------:R-:W-:Y:S05]  /*7fa0*/  BRA `(.L_x_2083) ;  /* 0x0000003000007947 */ /* 0x000fea0003800000 */
.L_x_2109:
[----:B-----5:R-:W-:-:S06]  /*7fb0*/  HADD2.F32 R19, -RZ, R19.H0_H0 ;  /* 0x20000013ff137230 */ /* 0x020fcc0000004100 */
[----:B------:R-:W0:Y:S02]  /*7fc0*/  F2I.FTZ.U32.TRUNC.NTZ R19, R19 ;  /* 0x0000001300137305 */ /* 0x000e24000021f000 */
[----:B0-----:R0:W-:Y:S02]  /*7fd0*/  STG.E [R16.64], R19 ;  /* 0x0000001310007986 */ /* 0x0011e4000c101924 */
.L_x_2083:
        /* <DEDUP_REMOVED lines=258> */
.L_x_2111:
        /* <DEDUP_REMOVED lines=21> */
.L_x_2115:
[----:B------:R-:W2:Y:S02]  /*9150*/  LDG.E.U8 R2, [R2.64] ;  /* 0x0000002402027981 */ /* 0x000ea4000c1e1100 */
[----:B--2---:R-:W0:Y:S02]  /*9160*/  I2F.U16 R0, R2 ;  /* 0x0000000200007306 */ /* 0x004e240000101000 */
[----:B0-----:R-:W-:-:S04]  /*9170*/  F2FP.PACK_AB R0, RZ, R0 ;  /* 0x00000000ff00723e */ /* 0x001fc800000000ff */
[----:B------:R-:W-:Y:S01]  /*9180*/  PRMT R19, R0, 0x7610, R19 ;  /* 0x0000761000137816 */ /* 0x000fe20000000013 */
[----:B------:R-:W-:Y:S05]  /*9190*/  BRA `(.L_x_2117) ;  /* 0x00000ed000007947 */ /* 0x000fea0003800000 */
.L_x_2114:
        /* <DEDUP_REMOVED lines=11> */
.L_x_2119:
[----:B------:R-:W2:Y:S02]  /*9250*/  LDG.E R2, [R2.64] ;  /* 0x0000002402027981 */ /* 0x000ea4000c1e1900 */
[----:B--2---:R-:W0:Y:S02]  /*9260*/  I2F R0, R2 ;  /* 0x0000000200007306 */ /* 0x004e240000201400 */
[----:B0-----:R-:W-:-:S04]  /*9270*/  F2FP.PACK_AB R0, RZ, R0 ;  /* 0x00000000ff00723e */ /* 0x001fc800000000ff */
[----:B------:R-:W-:Y:S01]  /*9280*/  PRMT R19, R0, 0x7610, R19 ;  /* 0x0000761000137816 */ /* 0x000fe20000000013 */
[----:B------:R-:W-:Y:S05]  /*9290*/  BRA `(.L_x_2117) ;  /* 0x00000dd000007947 */ /* 0x000fea0003800000 */
.L_x_2118:
[----:B------:R-:W2:Y:S02]  /*92a0*/  LDG.E.U16 R2, [R2.64] ;  /* 0x0000002402027981 */ /* 0x000ea4000c1e1500 */
[----:B--2---:R-:W0:Y:S02]  /*92b0*/  I2F.S16 R0, R2 ;  /* 0x0000000200007306 */ /* 0x004e240000101400 */
[----:B0-----:R-:W-:-:S04]  /*92c0*/  F2FP.PACK_AB R0, RZ, R0 ;  /* 0x00000000ff00723e */ /* 0x001fc800000000ff */
[----:B------:R-:W-:Y:S01]  /*92d0*/  PRMT R19, R0, 0x7610, R19 ;  /* 0x0000761000137816 */ /* 0x000fe20000000013 */
[----:B------:R-:W-:Y:S05]  /*92e0*/  BRA `(.L_x_2117) ;  /* 0x00000d8000007947 */ /* 0x000fea0003800000 */
.L_x_2113:
        /* <DEDUP_REMOVED lines=9> */
.L_x_2121:
[----:B------:R0:W5:Y:S01]  /*9380*/  LDG.E.U16 R19, [R2.64] ;  /* 0x0000002402137981 */ /* 0x000162000c1e1500 */
[----:B------:R-:W-:Y:S05]  /*9390*/  BRA `(.L_x_2117) ;  /* 0x00000cd000007947 */ /* 0x000fea0003800000 */
.L_x_2120:
        /* <DEDUP_REMOVED lines=9> */
.L_x_2123:
[----:B------:R0:W5:Y:S01]  /*9430*/  LDG.E.U16 R19, [R2.64] ;  /* 0x0000002402137981 */ /* 0x000162000c1e1500 */
[----:B------:R-:W-:Y:S05]  /*9440*/  BRA `(.L_x_2117) ;  /* 0x00000c2000007947 */ /* 0x000fea0003800000 */
.L_x_2122:
[----:B------:R-:W2:Y:S02]  /*9450*/  LDG.E.64 R2, [R2.64] ;  /* 0x0000002402027981 */ /* 0x000ea4000c1e1b00 */
[----:B--2---:R-:W0:Y:S01]  /*9460*/  F2F.F32.F64 R0, R2 ;  /* 0x0000000200007310 */ /* 0x004e220000301000 */
[----:B------:R-:W0:-:S14]  /*9470*/  DSETP.GEU.AND P0, PT, |R2|, c[0x2][0x0], PT ;  /* 0x008000000200762a */ /* 0x000e1c0003f0e200 */
[----:B0-----:R-:W-:-:S05]  /*9480*/  @!P0 FMUL R0, R0, 1.175494350822287508e-38 ;  /* 0x0080000000008820 */ /* 0x001fca0000400000 */
[----:B------:R-:W-:-:S04]  /*9490*/  F2FP.PACK_AB R0, RZ, R0 ;  /* 0x00000000ff00723e */ /* 0x000fc800000000ff */
[----:B------:R-:W-:Y:S01]  /*94a0*/  PRMT R19, R0, 0x7610, R19 ;  /* 0x0000761000137816 */ /* 0x000fe20000000013 */
[----:B------:R-:W-:Y:S05]  /*94b0*/  BRA `(.L_x_2117) ;  /* 0x00000bb000007947 */ /* 0x000fea0003800000 */
.L_x_2112:
        /* <DEDUP_REMOVED lines=14> */
.L_x_2126:
[----:B------:R-:W2:Y:S02]  /*95a0*/  LDG.E.64 R2, [R2.64] ;  /* 0x0000002402027981 */ /* 0x000ea4000c1e1b00 */
[----:B--2---:R-:W0:Y:S01]  /*95b0*/  F2F.F32.F64 R0, R2 ;  /* 0x0000000200007310 */ /* 0x004e220000301000 */
[----:B------:R-:W0:-:S14]  /*95c0*/  DSETP.GEU.AND P0, PT, |R2|, c[0x2][0x0], PT ;  /* 0x008000000200762a */ /* 0x000e1c0003f0e200 */
[----:B0-----:R-:W-:-:S05]  /*95d0*/  @!P0 FMUL R0, R0, 1.175494350822287508e-38 ;  /* 0x0080000000008820 */ /* 0x001fca0000400000 */
[----:B------:R-:W-:-:S04]  /*95e0*/  F2FP.PACK_AB R0, RZ, R0 ;  /* 0x00000000ff00723e */ /* 0x000fc800000000ff */
[----:B------:R-:W-:Y:S01]  /*95f0*/  PRMT R19, R0, 0x7610, R19 ;  /* 0x0000761000137816 */ /* 0x000fe20000000013 */
[----:B------:R-:W-:Y:S05]  /*9600*/  BRA `(.L_x_2117) ;  /* 0x00000a6000007947 */ /* 0x000fea0003800000 */
.L_x_2125:
        /* <DEDUP_REMOVED lines=28> */
.L_x_2128:
        /* <DEDUP_REMOVED lines=15> */
.L_x_2127:
[----:B------:R-:W2:Y:S02]  /*98c0*/  LDG.E.U16 R0, [R2.64] ;  /* 0x0000002402007981 */ /* 0x000ea4000c1e1500 */
[----:B--2---:R-:W-:-:S04]  /*98d0*/  PRMT R0, RZ, 0x5410, R0 ;  /* 0x00005410ff007816 */ /* 0x004fc80000000000 */
[----:B------:R-:W-:-:S04]  /*98e0*/  F2FP.PACK_AB R0, RZ, R0 ;  /* 0x00000000ff00723e */ /* 0x000fc800000000ff */
[----:B------:R-:W-:Y:S01]  /*98f0*/  PRMT R19, R0, 0x7610, R19 ;  /* 0x0000761000137816 */ /* 0x000fe20000000013 */
[----:B------:R-:W-:Y:S05]  /*9900*/  BRA `(.L_x_2117) ;  /* 0x0000076000007947 */ /* 0x000fea0003800000 */
.L_x_2124:
        /* <DEDUP_REMOVED lines=12> */
.L_x_2131:
        /* <DEDUP_REMOVED lines=21> */
.L_x_2135:
[----:B------:R-:W-:Y:S05]  /*9b20*/  BSYNC B1 ;  /* 0x0000000000017941 */ /* 0x000fea0003800000 */
.L_x_2134:
[----:B------:R-:W-:Y:S01]  /*9b30*/  LEA R3, R0, 0x3b800000, 0x17 ;  /* 0x3b80000000037811 */ /* 0x000fe200078eb8ff */
[----:B------:R-:W-:-:S05]  /*9b40*/  IMAD.SHL.U32 R0, R2, 0x100000, RZ ;  /* 0x0010000002007824 */ /* 0x000fca00078e00ff */
[----:B------:R-:W-:Y:S02]  /*9b50*/  LOP3.LUT R0, R3, R0, R4, 0xfe, !PT ;  /* 0x0000000003007212 */ /* 0x000fe400078efe04 */
.L_x_2133:
[----:B------:R-:W-:Y:S05]  /*9b60*/  BSYNC B0 ;  /* 0x0000000000007941 */ /* 0x000fea0003800000 */
.L_x_2132:
[----:B------:R-:W-:-:S04]  /*9b70*/  F2FP.PACK_AB R0, RZ, R0 ;  /* 0x00000000ff00723e */ /* 0x000fc800000000ff */
[----:B------:R-:W-:Y:S01]  /*9b80*/  PRMT R19, R0, 0x7610, R19 ;  /* 0x0000761000137816 */ /* 0x000fe20000000013 */
[----:B------:R-:W-:Y:S05]  /*9b90*/  BRA `(.L_x_2117) ;  /* 0x000004d000007947 */ /* 0x000fea0003800000 */
.L_x_2130:
        /* <DEDUP_REMOVED lines=21> */
.L_x_2139:
[----:B------:R-:W-:Y:S05]  /*9cf0*/  BSYNC B1 ;  /* 0x0000000000017941 */ /* 0x000fea0003800000 */
.L_x_2138:
[----:B------:R-:W-:Y:S01]  /*9d00*/  LEA R3, R0, 0x37800000, 0x17 ;  /* 0x3780000000037811 */ /* 0x000fe200078eb8ff */
[----:B------:R-:W-:-:S05]  /*9d10*/  IMAD.SHL.U32 R0, R2, 0x200000, RZ ;  /* 0x0020000002007824 */ /* 0x000fca00078e00ff */
[----:B------:R-:W-:Y:S02]  /*9d20*/  LOP3.LUT R0, R3, R0, R4, 0xfe, !PT ;  /* 0x0000000003007212 */ /* 0x000fe400078efe04 */
.L_x_2137:
[----:B------:R-:W-:Y:S05]  /*9d30*/  BSYNC B0 ;  /* 0x0000000000007941 */ /* 0x000fea0003800000 */
.L_x_2136:
[----:B------:R-:W-:-:S04]  /*9d40*/  F2FP.PACK_AB R0, RZ, R0 ;  /* 0x00000000ff00723e */ /* 0x000fc800000000ff */
[----:B------:R-:W-:Y:S01]  /*9d50*/  PRMT R19, R0, 0x7610, R19 ;  /* 0x0000761000137816 */ /* 0x000fe20000000013 */
[----:B------:R-:W-:Y:S05]  /*9d60*/  BRA `(.L_x_2117) ;  /* 0x0000030000007947 */ /* 0x000fea0003800000 */
.L_x_2129:
        /* <DEDUP_REMOVED lines=14> */
.L_x_2143:
[----:B------:R-:W-:Y:S05]  /*9e50*/  BSYNC B0 ;  /* 0x0000000000007941 */ /* 0x000fea0003800000 */
.L_x_2142:
[----:B------:R-:W-:-:S04]  /*9e60*/  F2FP.PACK_AB R0, RZ, R0 ;  /* 0x00000000ff00723e */ /* 0x000fc800000000ff */
[----:B------:R-:W-:Y:S01]  /*9e70*/  PRMT R19, R0, 0x7610, R19 ;  /* 0x0000761000137816 */ /* 0x000fe20000000013 */
[----:B------:R-:W-:Y:S05]  /*9e80*/  BRA `(.L_x_2117) ;  /* 0x000001e000007947 */ /* 0x000fea0003800000 */
.L_x_2116:
        /* <DEDUP_REMOVED lines=21> */
.L_x_2141:
[----:B------:R-:W2:Y:S02]  /*9fe0*/  LDG.E.64 R2, [R2.64] ;  /* 0x0000002402027981 */ /* 0x000ea4000c1e1b00 */
[----:B--2---:R-:W0:Y:S02]  /*9ff0*/  I2F.U64 R0, R2 ;  /* 0x0000000200007312 */ /* 0x004e240000301000 */
[----:B0-----:R-:W-:-:S04]  /*a000*/  F2FP.PACK_AB R0, RZ, R0 ;  /* 0x00000000ff00723e */ /* 0x001fc800000000ff */
[----:B------:R-:W-:Y:S01]  /*a010*/  PRMT R19, R0, 0x7610, R19 ;  /* 0x0000761000137816 */ /* 0x000fe20000000013 */
[----:B------:R-:W-:Y:S05]  /*a020*/  BRA `(.L_x_2117) ;  /* 0x0000004000007947 */ /* 0x000fea0003800000 */
.L_x_2140:
[----:B------:R-:W2:Y:S02]  /*a030*/  LDG.E R2, [R2.64] ;  /* 0x0000002402027981 */ /* 0x000ea4000c1e1900 */
[----:B--2---:R-:W0:Y:S02]  /*a040*/  I2F.U32 R0, R2 ;  /* 0x0000000200007306 */ /* 0x004e240000201000 */
[----:B0-----:R-:W-:-:S04]  /*a050*/  F2FP.PACK_AB R0, RZ, R0 ;  /* 0x00000000ff00723e */ /* 0x001fc800000000ff */
[----:B------:R-:W-:Y:S02]  /*a060*/  PRMT R19, R0, 0x7610, R19 ;  /* 0x0000761000137816 */ /* 0x000fe40000000013 */
.L_x_2117:
        /* <DEDUP_REMOVED lines=18> */
.L_x_2147:
[----:B------:R-:W2:Y:S02]  /*a190*/  LDG.E.U8 R2, [R2.64] ;  /* 0x0000002402027981 */ /* 0x000ea4000c1e1100 */
[----:B--2---:R-:W0:Y:S02]  /*a1a0*/  I2F.U16 R0, R2 ;  /* 0x0000000200007306 */ /* 0x004e240000101000 */
[----:B0-----:R-:W-:Y:S01]  /*a1b0*/  F2FP.PACK_AB R0, RZ, R0 ;  /* 0x00000000ff00723e */ /* 0x001fe200000000ff */
[----:B------:R-:W-:Y:S05]  /*a1c0*/  BRA `(.L_x_2149) ;  /* 0x00000e1000007947 */ /* 0x000fea0003800000 */
.L_x_2146:
        /* <DEDUP_REMOVED lines=10> */
.L_x_2151:
[----:B------:R-:W2:Y:S02]  /*a270*/  LDG.E R2, [R2.64] ;  /* 0x0000002402027981 */ /* 0x000ea4000c1e1900 */
[----:B--2---:R-:W0:Y:S02]  /*a280*/  I2F R0, R2 ;  /* 0x0000000200007306 */ /* 0x004e240000201400 */
[----:B0-----:R-:W-:Y:S01]  /*a290*/  F2FP.PACK_AB R0, RZ, R0 ;  /* 0x00000000ff00723e */ /* 0x001fe200000000ff */
[----:B------:R-:W-:Y:S05]  /*a2a0*/  BRA `(.L_x_2149) ;  /* 0x00000d3000007947 */ /* 0x000fea0003800000 */
.L_x_2150:
[----:B------:R-:W2:Y:S02]  /*a2b0*/  LDG.E.U16 R2, [R2.64] ;  /* 0x0000002402027981 */ /* 0x000ea4000c1e1500 */
[----:B--2---:R-:W0:Y:S02]  /*a2c0*/  I2F.S16 R0, R2 ;  /* 0x0000000200007306 */ /* 0x004e240000101400 */
[----:B0-----:R-:W-:Y:S01]  /*a2d0*/  F2FP.PACK_AB R0, RZ, R0 ;  /* 0x00000000ff00723e */ /* 0x001fe200000000ff */
[----:B------:R-:W-:Y:S05]  /*a2e0*/  BRA `(.L_x_2149) ;  /* 0x00000cf000007947 */ /* 0x000fea0003800000 */
.L_x_2145:
        /* <DEDUP_REMOVED lines=9> */
.L_x_2153:
[----:B------:R0:W5:Y:S01]  /*a380*/  LDG.E.U16 R0, [R2.64] ;  /* 0x0000002402007981 */ /* 0x000162000c1e1500 */
[----:B------:R-:W-:Y:S05]  /*a390*/  BRA `(.L_x_2149) ;  /* 0x00000c4000007947 */ /* 0x000fea0003800000 */
.L_x_2152:
        /* <DEDUP_REMOVED lines=9> */
.L_x_2155:
[----:B------:R0:W5:Y:S01]  /*a430*/  LDG.E.U16 R0, [R2.64] ;  /* 0x0000002402007981 */ /* 0x000162000c1e1500 */
[----:B------:R-:W-:Y:S05]  /*a440*/  BRA `(.L_x_2149) ;  /* 0x00000b9000007947 */ /* 0x000fea0003800000 */
.L_x_2154:
[----:B------:R-:W2:Y:S02]  /*a450*/  LDG.E.64 R2, [R2.64] ;  /* 0x0000002402027981 */ /* 0x000ea4000c1e1b00 */
[----:B--2---:R-:W0:Y:S01]  /*a460*/  F2F.F32.F64 R0, R2 ;  /* 0x0000000200007310 */ /* 0x004e220000301000 */
[----:B------:R-:W0:-:S14]  /*a470*/  DSETP.GEU.AND P0, PT, |R2|, c[0x2][0x0], PT ;  /* 0x008000000200762a */ /* 0x000e1c0003f0e200 */
[----:B0-----:R-:W-:-:S05]  /*a480*/  @!P0 FMUL R0, R0, 1.175494350822287508e-38 ;  /* 0x0080000000008820 */ /* 0x001fca0000400000 */
[----:B------:R-:W-:Y:S01]  /*a490*/  F2FP.PACK_AB R0, RZ, R0 ;  /* 0x00000000ff00723e */ /* 0x000fe200000000ff */
[----:B------:R-:W-:Y:S05]  /*a4a0*/  BRA `(.L_x_2149) ;  /* 0x00000b3000007947 */ /* 0x000fea0003800000 */
.L_x_2144:
        /* <DEDUP_REMOVED lines=13> */
.L_x_2158:
[----:B------:R-:W2:Y:S02]  /*a580*/  LDG.E.64 R2, [R2.64] ;  /* 0x0000002402027981 */ /* 0x000ea4000c1e1b00 */
[----:B--2---:R-:W0:Y:S01]  /*a590*/  F2F.F32.F64 R0, R2 ;  /* 0x0000000200007310 */ /* 0x004e220000301000 */
[----:B------:R-:W0:-:S14]  /*a5a0*/  DSETP.GEU.AND P0, PT, |R2|, c[0x2][0x0], PT ;  /* 0x008000000200762a */ /* 0x000e1c0003f0e200 */
[----:B0-----:R-:W-:-:S05]  /*a5b0*/  @!P0 FMUL R0, R0, 1.175494350822287508e-38 ;  /* 0x0080000000008820 */ /* 0x001fca0000400000 */
[----:B------:R-:W-:Y:S01]  /*a5c0*/  F2FP.PACK_AB R0, RZ, R0 ;  /* 0x00000000ff00723e */ /* 0x000fe200000000ff */
[----:B------:R-:W-:Y:S05]  /*a5d0*/  BRA `(.L_x_2149) ;  /* 0x00000a0000007947 */ /* 0x000fea0003800000 */
.L_x_2157:
        /* <DEDUP_REMOVED lines=28> */
.L_x_2160:
        /* <DEDUP_REMOVED lines=15> */
.L_x_2159:
[----:B------:R-:W2:Y:S02]  /*a890*/  LDG.E.U16 R0, [R2.64] ;  /* 0x0000002402007981 */ /* 0x000ea4000c1e1500 */
[----:B--2---:R-:W-:-:S04]  /*a8a0*/  PRMT R0, RZ, 0x5410, R0 ;  /* 0x00005410ff007816 */ /* 0x004fc80000000000 */
[----:B------:R-:W-:Y:S01]  /*a8b0*/  F2FP.PACK_AB R0, RZ, R0 ;  /* 0x00000000ff00723e */ /* 0x000fe200000000ff */
[----:B------:R-:W-:Y:S05]  /*a8c0*/  BRA `(.L_x_2149) ;  /* 0x0000071000007947 */ /* 0x000fea0003800000 */
.L_x_2156:
        /* <DEDUP_REMOVED lines=12> */
.L_x_2163:
        /* <DEDUP_REMOVED lines=21> */
.L_x_2167:
[----:B------:R-:W-:Y:S05]  /*aae0*/  BSYNC B1 ;  /* 0x0000000000017941 */ /* 0x000fea0003800000 */
.L_x_2166:
[----:B------:R-:W-:Y:S01]  /*aaf0*/  LEA R3, R0, 0x3b800000, 0x17 ;  /* 0x3b80000000037811 */ /* 0x000fe200078eb8ff */
[----:B------:R-:W-:-:S05]  /*ab00*/  IMAD.SHL.U32 R0, R2, 0x100000, RZ ;  /* 0x0010000002007824 */ /* 0x000fca00078e00ff */
[----:B------:R-:W-:Y:S02]  /*ab10*/  LOP3.LUT R0, R3, R0, R4, 0xfe, !PT ;  /* 0x0000000003007212 */ /* 0x000fe400078efe04 */
.L_x_2165:
[----:B------:R-:W-:Y:S05]  /*ab20*/  BSYNC B0 ;  /* 0x0000000000007941 */ /* 0x000fea0003800000 */
.L_x_2164:
[----:B------:R-:W-:Y:S01]  /*ab30*/  F2FP.PACK_AB R0, RZ, R0 ;  /* 0x00000000ff00723e */ /* 0x000fe200000000ff */
[----:B------:R-:W-:Y:S05]  /*ab40*/  BRA `(.L_x_2149) ;  /* 0x0000049000007947 */ /* 0x000fea0003800000 */
.L_x_2162:
        /* <DEDUP_REMOVED lines=21> */
.L_x_2171:
[----:B------:R-:W-:Y:S05]  /*aca0*/  BSYNC B1 ;  /* 0x0000000000017941 */ /* 0x000fea0003800000 */
.L_x_2170:
[----:B------:R-:W-:Y:S01]  /*acb0*/  LEA R3, R0, 0x37800000, 0x17 ;  /* 0x3780000000037811 */ /* 0x000fe200078eb8ff */
[----:B------:R-:W-:-:S05]  /*acc0*/  IMAD.SHL.U32 R0, R2, 0x200000, RZ ;  /* 0x0020000002007824 */ /* 0x000fca00078e00ff */
[----:B------:R-:W-:Y:S02]  /*acd0*/  LOP3.LUT R0, R3, R0, R4, 0xfe, !PT ;  /* 0x0000000003007212 */ /* 0x000fe400078efe04 */
.L_x_2169:
[----:B------:R-:W-:Y:S05]  /*ace0*/  BSYNC B0 ;  /* 0x0000000000007941 */ /* 0x000fea0003800000 */
.L_x_2168:
[----:B------:R-:W-:Y:S01]  /*acf0*/  F2FP.PACK_AB R0, RZ, R0 ;  /* 0x00000000ff00723e */ /* 0x000fe200000000ff */
[----:B------:R-:W-:Y:S05]  /*ad00*/  BRA `(.L_x_2149) ;  /* 0x000002d000007947 */ /* 0x000fea0003800000 */
.L_x_2161:
        /* <DEDUP_REMOVED lines=14> */
.L_x_2175:
[----:B------:R-:W-:Y:S05]  /*adf0*/  BSYNC B0 ;  /* 0x0000000000007941 */ /* 0x000fea0003800000 */
.L_x_2174:
[----:B------:R-:W-:Y:S01]  /*ae00*/  F2FP.PACK_AB R0, RZ, R0 ;  /* 0x00000000ff00723e */ /* 0x000fe200000000ff */
[----:B------:R-:W-:Y:S05]  /*ae10*/  BRA `(.L_x_2149) ;  /* 0x000001c000007947 */ /* 0x000fea0003800000 */
.L_x_2148:
        /* <DEDUP_REMOVED lines=21> */
.L_x_2173:
[----:B------:R-:W2:Y:S02]  /*af70*/  LDG.E.64 R2, [R2.64] ;  /* 0x0000002402027981 */ /* 0x000ea4000c1e1b00 */
[----:B--2---:R-:W0:Y:S02]  /*af80*/  I2F.U64 R0, R2 ;  /* 0x0000000200007312 */ /* 0x004e240000301000 */
[----:B0-----:R-:W-:Y:S01]  /*af90*/  F2FP.PACK_AB R0, RZ, R0 ;  /* 0x00000000ff00723e */ /* 0x001fe200000000ff */
[----:B------:R-:W-:Y:S05]  /*afa0*/  BRA `(.L_x_2149) ;  /* 0x0000003000007947 */ /* 0x000fea0003800000 */
.L_x_2172:
[----:B------:R-:W2:Y:S02]  /*afb0*/  LDG.E R2, [R2.64] ;  /* 0x0000002402027981 */ /* 0x000ea4000c1e1900 */
[----:B--2---:R-:W0:Y:S02]  /*afc0*/  I2F.U32 R0, R2 ;  /* 0x0000000200007306 */ /* 0x004e240000201000 */
[----:B0-----:R-:W-:-:S06]  /*afd0*/  F2FP.PACK_AB R0, RZ, R0 ;  /* 0x00000000ff00723e */ /* 0x001fcc00000000ff */
.L_x_2149:
        /* <DEDUP_REMOVED lines=16> */
.L_x_2179:
[----:B-----5:R-:W-:-:S06]  /*b0e0*/  HADD2.F32 R3, -RZ, R19.H0_H0 ;  /* 0x20000013ff037230 */ /* 0x020fcc0000004100 */
[----:B------:R-:W0:Y:S02]  /*b0f0*/  F2I.S64.TRUNC R2, R3 ;  /* 0x0000000300027311 */ /* 0x000e24000020d900 */
[----:B0-----:R0:W-:Y:S01]  /*b100*/  STG.E.U8 [R16.64], R2 ;  /* 0x0000000210007986 */ /* 0x0011e2000c101124 */
[----:B------:R-:W-:Y:S05]  /*b110*/  BRA `(.L_x_2181) ;  /* 0x00000e7000007947 */ /* 0x000fea0003800000 */
.L_x_2178:
        /* <DEDUP_REMOVED lines=10> */
.L_x_2183:
[----:B-----5:R-:W-:-:S06]  /*b1c0*/  HADD2.F32 R19, -RZ, R19.H0_H0 ;  /* 0x20000013ff137230 */ /* 0x020fcc0000004100 */
[----:B------:R-:W0:Y:S02]  /*b1d0*/  F2I.FTZ.TRUNC.NTZ R19, R19 ;  /* 0x0000001300137305 */ /* 0x000e24000021f100 */
[----:B0-----:R0:W-:Y:S01]  /*b1e0*/  STG.E [R16.64], R19 ;  /* 0x0000001310007986 */ /* 0x0011e2000c101924 */
[----:B------:R-:W-:Y:S05]  /*b1f0*/  BRA `(.L_x_2181) ;  /* 0x00000d9000007947 */ /* 0x000fea0003800000 */
.L_x_2182:
[----:B-----5:R-:W-:-:S06]  /*b200*/  HADD2.F32 R19, -RZ, R19.H0_H0 ;  /* 0x20000013ff137230 */ /* 0x020fcc0000004100 */
[----:B------:R-:W0:Y:S02]  /*b210*/  F2I.FTZ.TRUNC.NTZ R19, R19 ;  /* 0x0000001300137305 */ /* 0x000e24000021f100 */
[----:B0-----:R0:W-:Y:S01]  /*b220*/  STG.E.U16 [R16.64], R19 ;  /* 0x0000001310007986 */ /* 0x0011e2000c101524 */
[----:B------:R-:W-:Y:S05]  /*b230*/  BRA `(.L_x_2181) ;  /* 0x00000d5000007947 */ /* 0x000fea0003800000 */
.L_x_2177:
        /* <DEDUP_REMOVED lines=9> */
.L_x_2185:
[----:B-----5:R0:W-:Y:S01]  /*b2d0*/  STG.E.U16 [R16.64], R19 ;  /* 0x0000001310007986 */ /* 0x0201e2000c101524 */
[----:B------:R-:W-:Y:S05]  /*b2e0*/  BRA `(.L_x_2181) ;  /* 0x00000ca000007947 */ /* 0x000fea0003800000 */
.L_x_2184:
        /* <DEDUP_REMOVED lines=10> */
.L_x_2187:
[----:B-----5:R-:W-:-:S05]  /*b390*/  PRMT R19, R19, 0x5410, R0 ;  /* 0x0000541013137816 */ /* 0x020fca0000000000 */
[----:B------:R0:W-:Y:S01]  /*b3a0*/  STG.E [R16.64], R19 ;  /* 0x0000001310007986 */ /* 0x0001e2000c101924 */
[----:B------:R-:W-:Y:S05]  /*b3b0*/  BRA `(.L_x_2181) ;  /* 0x00000bd000007947 */ /* 0x000fea0003800000 */
.L_x_2186:
[----:B-----5:R-:W-:-:S05]  /*b3c0*/  HADD2.F32 R2, -RZ, R19.H0_H0 ;  /* 0x20000013ff027230 */ /* 0x020fca0000004100 */
[----:B------:R-:W-:-:S06]  /*b3d0*/  FMUL.FTZ R2, R2, 1 ;  /* 0x3f80000002027820 */ /* 0x000fcc0000410000 */
[----:B------:R-:W0:Y:S02]  /*b3e0*/  F2F.F64.F32 R2, R2 ;  /* 0x0000000200027310 */ /* 0x000e240000201800 */
[----:B0-----:R0:W-:Y:S01]  /*b3f0*/  STG.E.64 [R16.64], R2 ;  /* 0x0000000210007986 */ /* 0x0011e2000c101b24 */
[----:B------:R-:W-:Y:S05]  /*b400*/  BRA `(.L_x_2181) ;  /* 0x00000b8000007947 */ /* 0x000fea0003800000 */
.L_x_2176:
        /* <DEDUP_REMOVED lines=16> */
.L_x_2190:
        /* <DEDUP_REMOVED lines=8> */
.L_x_2189:
        /* <DEDUP_REMOVED lines=21> */
.L_x_2194:
[----:B------:R-:W-:Y:S05]  /*b6e0*/  BSYNC B0 ;  /* 0x0000000000007941 */ /* 0x000fea0003800000 */
.L_x_2193:
[----:B------:R-:W-:-:S05]  /*b6f0*/  LOP3.LUT R3, R0, R3, RZ, 0xfc, !PT ;  /* 0x0000000300037212 */ /* 0x000fca00078efcff */
[----:B------:R0:W-:Y:S01]  /*b700*/  STG.E.U8 [R16.64], R3 ;  /* 0x0000000310007986 */ /* 0x0001e2000c101124 */
[----:B------:R-:W-:Y:S05]  /*b710*/  BRA `(.L_x_2181) ;  /* 0x0000087000007947 */ /* 0x000fea0003800000 */
.L_x_2192:
        /* <DEDUP_REMOVED lines=13> */
.L_x_2196:
[----:B------:R-:W-:Y:S01]  /*b7f0*/  IMAD.MOV.U32 R0, RZ, RZ, 0x7f ;  /* 0x0000007fff007424 */ /* 0x000fe200078e00ff */
[----:B------:R-:W-:-:S04]  /*b800*/  ISETP.GT.U32.AND P0, PT, R2, 0x7f800000, PT ;  /* 0x7f8000000200780c */ /* 0x000fc80003f04070 */
[----:B------:R-:W-:-:S04]  /*b810*/  SEL R0, R0, 0x7c, P0 ;  /* 0x0000007c00007807 */ /* 0x000fc80000000000 */
.L_x_2197:
[----:B------:R-:W-:Y:S05]  /*b820*/  BSYNC B0 ;  /* 0x0000000000007941 */ /* 0x000fea0003800000 */
.L_x_2195:
[----:B------:R-:W-:-:S04]  /*b830*/  LOP3.LUT R2, R19, 0x80000000, RZ, 0xc0, !PT ;  /* 0x8000000013027812 */ /* 0x000fc800078ec0ff */
[----:B------:R-:W-:-:S04]  /*b840*/  SHF.R.U32.HI R3, RZ, 0x18, R2 ;  /* 0x00000018ff037819 */ /* 0x000fc80000011602 */
[----:B------:R-:W-:-:S05]  /*b850*/  LOP3.LUT R3, R0, R3, RZ, 0xfc, !PT ;  /* 0x0000000300037212 */ /* 0x000fca00078efcff */
[----:B------:R0:W-:Y:S01]  /*b860*/  STG.E.U8 [R16.64], R3 ;  /* 0x0000000310007986 */ /* 0x0001e2000c101124 */
[----:B------:R-:W-:Y:S05]  /*b870*/  BRA `(.L_x_2181) ;  /* 0x0000071000007947 */ /* 0x000fea0003800000 */
.L_x_2191:
[----:B-----5:R-:W-:-:S05]  /*b880*/  HADD2.F32 R0, -RZ, R19.H0_H0 ;  /* 0x20000013ff007230 */ /* 0x020fca0000004100 */
[----:B------:R-:W-:-:S05]  /*b890*/  F2FP.BF16.PACK_AB R0, RZ, R0 ;  /* 0x00000000ff00723e */ /* 0x000fca00000010ff */
[----:B------:R0:W-:Y:S01]  /*b8a0*/  STG.E.U16 [R16.64], R0 ;  /* 0x0000000010007986 */ /* 0x0001e2000c101524 */
[----:B------:R-:W-:Y:S05]  /*b8b0*/  BRA `(.L_x_2181) ;  /* 0x000006d000007947 */ /* 0x000fea0003800000 */
.L_x_2188:
        /* <DEDUP_REMOVED lines=12> */
.L_x_2200:
        /* <DEDUP_REMOVED lines=17> */
.L_x_2203:
[----:B------:R-:W-:-:S04]  /*ba90*/  LOP3.LUT R2, R19, 0x80000000, RZ, 0xc0, !PT ;  /* 0x8000000013027812 */ /* 0x000fc800078ec0ff */
[----:B------:R-:W-:-:S04]  /*baa0*/  SHF.R.U32.HI R3, RZ, 0x18, R2 ;  /* 0x00000018ff037819 */ /* 0x000fc80000011602 */
[----:B------:R-:W-:-:S04]  /*bab0*/  LOP3.LUT R0, R0, R3, RZ, 0xfc, !PT ;  /* 0x0000000300007212 */ /* 0x000fc800078efcff */
[----:B------:R-:W-:Y:S02]  /*bac0*/  PRMT R8, R0, 0x7610, R8 ;  /* 0x0000761000087816 */ /* 0x000fe40000000008 */
.L_x_2202:
[----:B------:R-:W-:Y:S05]  /*bad0*/  BSYNC B0 ;  /* 0x0000000000007941 */ /* 0x000fea0003800000 */
.L_x_2201:
[----:B------:R0:W-:Y:S01]  /*bae0*/  STG.E.U8 [R16.64], R8 ;  /* 0x0000000810007986 */ /* 0x0001e2000c101124 */
[----:B------:R-:W-:Y:S05]  /*baf0*/  BRA `(.L_x_2181) ;  /* 0x0000049000007947 */ /* 0x000fea0003800000 */
.L_x_2199:
        /* <DEDUP_REMOVED lines=17> */
.L_x_2206:
[----:B------:R-:W-:-:S04]  /*bc10*/  LOP3.LUT R2, R19, 0x80000000, RZ, 0xc0, !PT ;  /* 0x8000000013027812 */ /* 0x000fc800078ec0ff */
[----:B------:R-:W-:-:S04]  /*bc20*/  SHF.R.U32.HI R3, RZ, 0x18, R2 ;  /* 0x00000018ff037819 */ /* 0x000fc80000011602 */
[----:B------:R-:W-:-:S04]  /*bc30*/  LOP3.LUT R0, R0, R3, RZ, 0xfc, !PT ;  /* 0x0000000300007212 */ /* 0x000fc800078efcff */
[----:B------:R-:W-:Y:S02]  /*bc40*/  PRMT R8, R0, 0x7610, R8 ;  /* 0x0000761000087816 */ /* 0x000fe40000000008 */
.L_x_2205:
[----:B------:R-:W-:Y:S05]  /*bc50*/  BSYNC B0 ;  /* 0x0000000000007941 */ /* 0x000fea0003800000 */
.L_x_2204:
[----:B------:R0:W-:Y:S01]  /*bc60*/  STG.E.U8 [R16.64], R8 ;  /* 0x0000000810007986 */ /* 0x0001e2000c101124 */
[----:B------:R-:W-:Y:S05]  /*bc70*/  BRA `(.L_x_2181) ;  /* 0x0000031000007947 */ /* 0x000fea0003800000 */
.L_x_2198:
        /* <DEDUP_REMOVED lines=22> */
.L_x_2180:
        /* <DEDUP_REMOVED lines=20> */
.L_x_2208:
[----:B-----5:R-:W-:-:S06]  /*bf20*/  HADD2.F32 R2, -RZ, R19.H0_H0 ;  /* 0x20000013ff027230 */ /* 0x020fcc0000004100 */
[----:B------:R-:W0:Y:S02]  /*bf30*/  F2I.U64.TRUNC R2, R2 ;  /* 0x0000000200027311 */ /* 0x000e24000020d800 */
[----:B0-----:R0:W-:Y:S01]  /*bf40*/  STG.E.64 [R16.64], R2 ;  /* 0x0000000210007986 */ /* 0x0011e2000c101b24 */
[----:B------:R-:W-:Y:S05]  /*bf50*/  BRA `(.L_x_2181) ;  /* 0x0000003000007947 */ /* 0x000fea0003800000 */
.L_x_2207:
[----:B-----5:R-:W-:-:S06]  /*bf60*/  HADD2.F32 R19, -RZ, R19.H0_H0 ;  /* 0x20000013ff137230 */ /* 0x020fcc0000004100 */
[----:B------:R-:W0:Y:S02]  /*bf70*/  F2I.FTZ.U32.TRUNC.NTZ R19, R19 ;  /* 0x0000001300137305 */ /* 0x000e24000021f000 */
[----:B0-----:R0:W-:Y:S02]  /*bf80*/  STG.E [R16.64], R19 ;  /* 0x0000001310007986 */ /* 0x0011e4000c101924 */
.L_x_2181:
[----:B------:R-:W-:Y:S02]  /*bf90*/  IADD3 R23, R23, 0x80, RZ ;  /* 0x0000008017177810 */ /* 0x000fe40007ffe0ff */
.L_x_2012:
[----:B------:R-:W-:Y:S05]  /*bfa0*/  BSYNC B6 ;  /* 0x0000000000067941 */ /* 0x000fea0003800000 */
.L_x_2011:
[----:B------:R-:W-:-:S13]  /*bfb0*/  ISETP.GE.AND P0, PT, R23, c[0x0][0x160], PT ;  /* 0x0000580017007a0c */ /* 0x000fda0003f06270 */
[----:B------:R-:W-:Y:S05]  /*bfc0*/  @P0 EXIT ;  /* 0x000000000000094d */ /* 0x000fea0003800000 */
        /* <DEDUP_REMOVED lines=255> */
.L_x_2209:
        /* <DEDUP_REMOVED lines=21> */
.L_x_2213:
[----:B------:R-:W2:Y:S02]  /*d110*/  LDG.E.U8 R2, [R2.64] ;  /* 0x0000002402027981 */ /* 0x000ea4000c1e1100 */
[----:B--2---:R-:W0:Y:S02]  /*d120*/  I2F.U16 R0, R2 ;  /* 0x0000000200007306 */ /* 0x004e240000101000 */
[----:B0-----:R-:W-:-:S04]  /*d130*/  F2FP.PACK_AB R0, RZ, R0 ;  /* 0x00000000ff00723e */ /* 0x001fc800000000ff */
[----:B------:R-:W-:Y:S01]  /*d140*/  PRMT R19, R0, 0x7610, R19 ;  /* 0x0000761000137816 */ /* 0x000fe20000000013 */
[----:B------:R-:W-:Y:S05]  /*d150*/  BRA `(.L_x_2215) ;  /* 0x00000ed000007947 */ /* 0x000fea0003800000 */
.L_x_2212:
        /* <DEDUP_REMOVED lines=11> */
.L_x_2217:
[----:B------:R-:W2:Y:S02]  /*d210*/  LDG.E R2, [R2.64] ;  /* 0x0000002402027981 */ /* 0x000ea4000c1e1900 */
[----:B--2---:R-:W0:Y:S02]  /*d220*/  I2F R0, R2 ;  /* 0x0000000200007306 */ /* 0x004e240000201400 */
[----:B0-----:R-:W-:-:S04]  /*d230*/  F2FP.PACK_AB R0, RZ, R0 ;  /* 0x00000000ff00723e */ /* 0x001fc800000000ff */
[----:B------:R-:W-:Y:S01]  /*d240*/  PRMT R19, R0, 0x7610, R19 ;  /* 0x0000761000137816 */ /* 0x000fe20000000013 */
[----:B------:R-:W-:Y:S05]  /*d250*/  BRA `(.L_x_2215) ;  /* 0x00000dd000007947 */ /* 0x000fea0003800000 */
.L_x_2216:
[----:B------:R-:W2:Y:S02]  /*d260*/  LDG.E.U16 R2, [R2.64] ;  /* 0x0000002402027981 */ /* 0x000ea4000c1e1500 */
[----:B--2---:R-:W0:Y:S02]  /*d270*/  I2F.S16 R0, R2 ;  /* 0x0000000200007306 */ /* 0x004e240000101400 */
[----:B0-----:R-:W-:-:S04]  /*d280*/  F2FP.PACK_AB R0, RZ, R0 ;  /* 0x00000000ff00723e */ /* 0x001fc800000000ff */
[----:B------:R-:W-:Y:S01]  /*d290*/  PRMT R19, R0, 0x7610, R19 ;  /* 0x0000761000137816 */ /* 0x000fe20000000013 */
[----:B------:R-:W-:Y:S05]  /*d2a0*/  BRA `(.L_x_2215) ;  /* 0x00000d8000007947 */ /* 0x000fea0003800000 */
.L_x_2211:
        /* <DEDUP_REMOVED lines=9> */
.L_x_2219:
[----:B------:R0:W5:Y:S01]  /*d340*/  LDG.E.U16 R19, [R2.64] ;  /* 0x0000002402137981 */ /* 0x000162000c1e1500 */
[----:B------:R-:W-:Y:S05]  /*d350*/  BRA `(.L_x_2215) ;  /* 0x00000cd000007947 */ /* 0x000fea0003800000 */
.L_x_2218:
        /* <DEDUP_REMOVED lines=9> */
.L_x_2221:
[----:B------:R0:W5:Y:S01]  /*d3f0*/  LDG.E.U16 R19, [R2.64] ;  /* 0x0000002402137981 */ /* 0x000162000c1e1500 */
[----:B------:R-:W-:Y:S05]  /*d400*/  BRA `(.L_x_2215) ;  /* 0x00000c2000007947 */ /* 0x000fea0003800000 */
.L_x_2220:
[----:B------:R-:W2:Y:S02]  /*d410*/  LDG.E.64 R2, [R2.64] ;  /* 0x0000002402027981 */ /* 0x000ea4000c1e1b00 */
[----:B--2---:R-:W0:Y:S01]  /*d420*/  F2F.F32.F64 R0, R2 ;  /* 0x0000000200007310 */ /* 0x004e220000301000 */
[----:B------:R-:W0:-:S14]  /*d430*/  DSETP.GEU.AND P0, PT, |R2|, c[0x2][0x0], PT ;  /* 0x008000000200762a */ /* 0x000e1c0003f0e200 */
[----:B0-----:R-:W-:-:S05]  /*d440*/  @!P0 FMUL R0, R0, 1.175494350822287508e-38 ;  /* 0x0080000000008820 */ /* 0x001fca0000400000 */
[----:B------:R-:W-:-:S04]  /*d450*/  F2FP.PACK_AB R0, RZ, R0 ;  /* 0x00000000ff00723e */ /* 0x000fc800000000ff */
[----:B------:R-:W-:Y:S01]  /*d460*/  PRMT R19, R0, 0x7610, R19 ;  /* 0x0000761000137816 */ /* 0x000fe20000000013 */
[----:B------:R-:W-:Y:S05]  /*d470*/  BRA `(.L_x_2215) ;  /* 0x00000bb000007947 */ /* 0x000fea0003800000 */
.L_x_2210:
        /* <DEDUP_REMOVED lines=14> */
.L_x_2224:
[----:B------:R-:W2:Y:S02]  /*d560*/  LDG.E.64 R2, [R2.64] ;  /* 0x0000002402027981 */ /* 0x000ea4000c1e1b00 */
[----:B--2---:R-:W0:Y:S01]  /*d570*/  F2F.F32.F64 R0, R2 ;  /* 0x0000000200007310 */ /* 0x004e220000301000 */
[----:B------:R-:W0:-:S14]  /*d580*/  DSETP.GEU.AND P0, PT, |R2|, c[0x2][0x0], PT ;  /* 0x008000000200762a */ /* 0x000e1c0003f0e200 */
[----:B0-----:R-:W-:-:S05]  /*d590*/  @!P0 FMUL R0, R0, 1.175494350822287508e-38 ;  /* 0x0080000000008820 */ /* 0x001fca0000400000 */
[----:B------:R-:W-:-:S04]  /*d5a0*/  F2FP.PACK_AB R0, RZ, R0 ;  /* 0x00000000ff00723e */ /* 0x000fc800000000ff */
[----:B------:R-:W-:Y:S01]  /*d5b0*/  PRMT R19, R0, 0x7610, R19 ;  /* 0x0000761000137816 */ /* 0x000fe20000000013 */
[----:B------:R-:W-:Y:S05]  /*d5c0*/  BRA `(.L_x_2215) ;  /* 0x00000a6000007947 */ /* 0x000fea0003800000 */
.L_x_2223:
        /* <DEDUP_REMOVED lines=28> */
.L_x_2226:
        /* <DEDUP_REMOVED lines=15> */
.L_x_2225:
[----:B------:R-:W2:Y:S02]  /*d880*/  LDG.E.U16 R0, [R2.64] ;  /* 0x0000002402007981 */ /* 0x000ea4000c1e1500 */
[----:B--2---:R-:W-:-:S04]  /*d890*/  PRMT R0, RZ, 0x5410, R0 ;  /* 0x00005410ff007816 */ /* 0x004fc80000000000 */
[----:B------:R-:W-:-:S04]  /*d8a0*/  F2FP.PACK_AB R0, RZ, R0 ;  /* 0x00000000ff00723e */ /* 0x000fc800000000ff */
[----:B------:R-:W-:Y:S01]  /*d8b0*/  PRMT R19, R0, 0x7610, R19 ;  /* 0x0000761000137816 */ /* 0x000fe20000000013 */
[----:B------:R-:W-:Y:S05]  /*d8c0*/  BRA `(.L_x_2215) ;  /* 0x0000076000007947 */ /* 0x000fea0003800000 */
.L_x_2222:
        /* <DEDUP_REMOVED lines=12> */
.L_x_2229:
        /* <DEDUP_REMOVED lines=21> */
.L_x_2233:
[----:B------:R-:W-:Y:S05]  /*dae0*/  BSYNC B1 ;  /* 0x0000000000017941 */ /* 0x000fea0003800000 */
.L_x_2232:
[----:B------:R-:W-:Y:S01]  /*daf0*/  LEA R3, R0, 0x3b800000, 0x17 ;  /* 0x3b80000000037811 */ /* 0x000fe200078eb8ff */
[----:B------:R-:W-:-:S05]  /*db00*/  IMAD.SHL.U32 R0, R2, 0x100000, RZ ;  /* 0x0010000002007824 */ /* 0x000fca00078e00ff */
[----:B------:R-:W-:Y:S02]  /*db10*/  LOP3.LUT R0, R3, R0, R4, 0xfe, !PT ;  /* 0x0000000003007212 */ /* 0x000fe400078efe04 */
.L_x_2231:
[----:B------:R-:W-:Y:S05]  /*db20*/  BSYNC B0 ;  /* 0x0000000000007941 */ /* 0x000fea0003800000 */
.L_x_2230:
[----:B------:R-:W-:-:S04]  /*db30*/  F2FP.PACK_AB R0, RZ, R0 ;  /* 0x00000000ff00723e */ /* 0x000fc800000000ff */
[----:B------:R-:W-:Y:S01]  /*db40*/  PRMT R19, R0, 0x7610, R19 ;  /* 0x0000761000137816 */ /* 0x000fe20000000013 */
[----:B------:R-:W-:Y:S05]  /*db50*/  BRA `(.L_x_2215) ;  /* 0x000004d000007947 */ /* 0x000fea0003800000 */
.L_x_2228:
        /* <DEDUP_REMOVED lines=21> */
.L_x_2237:
[----:B------:R-:W-:Y:S05]  /*dcb0*/  BSYNC B1 ;  /* 0x0000000000017941 */ /* 0x000fea0003800000 */
.L_x_2236:
[----:B------:R-:W-:Y:S01]  /*dcc0*/  LEA R3, R0, 0x37800000, 0x17 ;  /* 0x3780000000037811 */ /* 0x000fe200078eb8ff */
[----:B------:R-:W-:-:S05]  /*dcd0*/  IMAD.SHL.U32 R0, R2, 0x200000, RZ ;  /* 0x0020000002007824 */ /* 0x000fca00078e00ff */
[----:B------:R-:W-:Y:S02]  /*dce0*/  LOP3.LUT R0, R3, R0, R4, 0xfe, !PT ;  /* 0x0000000003007212 */ /* 0x000fe400078efe04 */
.L_x_2235:
[----:B------:R-:W-:Y:S05]  /*dcf0*/  BSYNC B0 ;  /* 0x0000000000007941 */ /* 0x000fea0003800000 */
.L_x_2234:
[----:B------:R-:W-:-:S04]  /*dd00*/  F2FP.PACK_AB R0, RZ, R0 ;  /* 0x00000000ff00723e */ /* 0x000fc800000000ff */
[----:B------:R-:W-:Y:S01]  /*dd10*/  PRMT R19, R0, 0x7610, R19 ;  /* 0x0000761000137816 */ /* 0x000fe20000000013 */
[----:B------:R-:W-:Y:S05]  /*dd20*/  BRA `(.L_x_2215) ;  /* 0x0000030000007947 */ /* 0x000fea0003800000 */
.L_x_2227:
        /* <DEDUP_REMOVED lines=14> */
.L_x_2241:
[----:B------:R-:W-:Y:S05]  /*de10*/  BSYNC B0 ;  /* 0x0000000000007941 */ /* 0x000fea0003800000 */
.L_x_2240:
[----:B------:R-:W-:-:S04]  /*de20*/  F2FP.PACK_AB R0, RZ, R0 ;  /* 0x00000000ff00723e */ /* 0x000fc800000000ff */
[----:B------:R-:W-:Y:S01]  /*de30*/  PRMT R19, R0, 0x7610, R19 ;  /* 0x0000761000137816 */ /* 0x000fe20000000013 */
[----:B------:R-:W-:Y:S05]  /*de40*/  BRA `(.L_x_2215) ;  /* 0x000001e000007947 */ /* 0x000fea0003800000 */
.L_x_2214:
        /* <DEDUP_REMOVED lines=21> */
.L_x_2239:
[----:B------:R-:W2:Y:S02]  /*dfa0*/  LDG.E.64 R2, [R2.64] ;  /* 0x0000002402027981 */ /* 0x000ea4000c1e1b00 */
[----:B--2---:R-:W0:Y:S02]  /*dfb0*/  I2F.U64 R0, R2 ;  /* 0x0000000200007312 */ /* 0x004e240000301000 */
[----:B0-----:R-:W-:-:S04]  /*dfc0*/  F2FP.PACK_AB R0, RZ, R0 ;  /* 0x00000000ff00723e */ /* 0x001fc800000000ff */
[----:B------:R-:W-:Y:S01]  /*dfd0*/  PRMT R19, R0, 0x7610, R19 ;  /* 0x0000761000137816 */ /* 0x000fe20000000013 */
[----:B------:R-:W-:Y:S05]  /*dfe0*/  BRA `(.L_x_2215) ;  /* 0x0000004000007947 */ /* 0x000fea0003800000 */
.L_x_2238:
[----:B------:R-:W2:Y:S02]  /*dff0*/  LDG.E R2, [R2.64] ;  /* 0x0000002402027981 */ /* 0x000ea4000c1e1900 */
[----:B--2---:R-:W0:Y:S02]  /*e000*/  I2F.U32 R0, R2 ;  /* 0x0000000200007306 */ /* 0x004e240000201000 */
[----:B0-----:R-:W-:-:S04]  /*e010*/  F2FP.PACK_AB R0, RZ, R0 ;  /* 0x00000000ff00723e */ /* 0x001fc800000000ff */
[----:B------:R-:W-:Y:S02]  /*e020*/  PRMT R19, R0, 0x7610, R19 ;  /* 0x0000761000137816 */ /* 0x000fe40000000013 */
.L_x_2215:
        /* <DEDUP_REMOVED lines=18> */
.L_x_2245:
[----:B------:R-:W2:Y:S02]  /*e150*/  LDG.E.U8 R2, [R2.64] ;  /* 0x0000002402027981 */ /* 0x000ea4000c1e1100 */
[----:B--2---:R-:W0:Y:S02]  /*e160*/  I2F.U16 R0, R2 ;  /* 0x0000000200007306 */ /* 0x004e240000101000 */
[----:B0-----:R-:W-:Y:S01]  /*e170*/  F2FP.PACK_AB R0, RZ, R0 ;  /* 0x00000000ff00723e */ /* 0x001fe200000000ff */
[----:B------:R-:W-:Y:S05]  /*e180*/  BRA `(.L_x_2247) ;  /* 0x00000e1000007947 */ /* 0x000fea0003800000 */
.L_x_2244:
        /* <DEDUP_REMOVED lines=10> */
.L_x_2249:
[----:B------:R-:W2:Y:S02]  /*e230*/  LDG.E R2, [R2.64] ;  /* 0x0000002402027981 */ /* 0x000ea4000c1e1900 */
[----:B--2---:R-:W0:Y:S02]  /*e240*/  I2F R0, R2 ;  /* 0x0000000200007306 */ /* 0x004e240000201400 */
[----:B0-----:R-:W-:Y:S01]  /*e250*/  F2FP.PACK_AB R0, RZ, R0 ;  /* 0x00000000ff00723e */ /* 0x001fe200000000ff */
[----:B------:R-:W-:Y:S05]  /*e260*/  BRA `(.L_x_2247) ;  /* 0x00000d3000007947 */ /* 0x000fea0003800000 */
.L_x_2248:
[----:B------:R-:W2:Y:S02]  /*e270*/  LDG.E.U16 R2, [R2.64] ;  /* 0x0000002402027981 */ /* 0x000ea4000c1e1500 */
[----:B--2---:R-:W0:Y:S02]  /*e280*/  I2F.S16 R0, R2 ;  /* 0x0000000200007306 */ /* 0x004e240000101400 */
[----:B0-----:R-:W-:Y:S01]  /*e290*/  F2FP.PACK_AB R0, RZ, R0 ;  /* 0x00000000ff00723e */ /* 0x001fe200000000ff */
[----:B------:R-:W-:Y:S05]  /*e2a0*/  BRA `(.L_x_2247) ;  /* 0x00000cf000007947 */ /* 0x000fea0003800000 */
.L_x_2243:
        /* <DEDUP_REMOVED lines=9> */
.L_x_2251:
[----:B------:R0:W5:Y:S01]  /*e340*/  LDG.E.U16 R0, [R2.64] ;  /* 0x0000002402007981 */ /* 0x000162000c1e1500 */
[----:B------:R-:W-:Y:S05]  /*e350*/  BRA `(.L_x_2247) ;  /* 0x00000c4000007947 */ /* 0x000fea0003800000 */
.L_x_2250:
        /* <DEDUP_REMOVED lines=9> */
.L_x_2253:
[----:B------:R0:W5:Y:S01]  /*e3f0*/  LDG.E.U16 R0, [R2.64] ;  /* 0x0000002402007981 */ /* 0x000162000c1e1500 */
[----:B------:R-:W-:Y:S05]  /*e400*/  BRA `(.L_x_2247) ;  /* 0x00000b9000007947 */ /* 0x000fea0003800000 */
.L_x_2252:
[----:B------:R-:W2:Y:S02]  /*e410*/  LDG.E.64 R2, [R2.64] ;  /* 0x0000002402027981 */ /* 0x000ea4000c1e1b00 */
[----:B--2---:R-:W0:Y:S01]  /*e420*/  F2F.F32.F64 R0, R2 ;  /* 0x0000000200007310 */ /* 0x004e220000301000 */
[----:B------:R-:W0:-:S14]  /*e430*/  DSETP.GEU.AND P0, PT, |R2|, c[0x2][0x0], PT ;  /* 0x008000000200762a */ /* 0x000e1c0003f0e200 */
[----:B0-----:R-:W-:-:S05]  /*e440*/  @!P0 FMUL R0, R0, 1.175494350822287508e-38 ;  /* 0x0080000000008820 */ /* 0x001fca0000400000 */
[----:B------:R-:W-:Y:S01]  /*e450*/  F2FP.PACK_AB R0, RZ, R0 ;  /* 0x00000000ff00723e */ /* 0x000fe200000000ff */
[----:B------:R-:W-:Y:S05]  /*e460*/  BRA `(.L_x_2247) ;  /* 0x00000b3000007947 */ /* 0x000fea0003800000 */
.L_x_2242:
        /* <DEDUP_REMOVED lines=13> */
.L_x_2256:
[----:B------:R-:W2:Y:S02]  /*e540*/  LDG.E.64 R2, [R2.64] ;  /* 0x0000002402027981 */ /* 0x000ea4000c1e1b00 */
[----:B--2---:R-:W0:Y:S01]  /*e550*/  F2F.F32.F64 R0, R2 ;  /* 0x0000000200007310 */ /* 0x004e220000301000 */
[----:B------:R-:W0:-:S14]  /*e560*/  DSETP.GEU.AND P0, PT, |R2|, c[0x2][0x0], PT ;  /* 0x008000000200762a */ /* 0x000e1c0003f0e200 */
[----:B0-----:R-:W-:-:S05]  /*e570*/  @!P0 FMUL R0, R0, 1.175494350822287508e-38 ;  /* 0x0080000000008820 */ /* 0x001fca0000400000 */
[----:B------:R-:W-:Y:S01]  /*e580*/  F2FP.PACK_AB R0, RZ, R0 ;  /* 0x00000000ff00723e */ /* 0x000fe200000000ff */
[----:B------:R-:W-:Y:S05]  /*e590*/  BRA `(.L_x_2247) ;  /* 0x00000a0000007947 */ /* 0x000fea0003800000 */
.L_x_2255:
        /* <DEDUP_REMOVED lines=28> */
.L_x_2258:
        /* <DEDUP_REMOVED lines=15> */
.L_x_2257:
[----:B------:R-:W2:Y:S02]  /*e850*/  LDG.E.U16 R0, [R2.64] ;  /* 0x0000002402007981 */ /* 0x000ea4000c1e1500 */
[----:B--2---:R-:W-:-:S04]  /*e860*/  PRMT R0, RZ, 0x5410, R0 ;  /* 0x00005410ff007816 */ /* 0x004fc80000000000 */
[----:B------:R-:W-:Y:S01]  /*e870*/  F2FP.PACK_AB R0, RZ, R0 ;  /* 0x00000000ff00723e */ /* 0x000fe200000000ff */
[----:B------:R-:W-:Y:S05]  /*e880*/  BRA `(.L_x_2247) ;  /* 0x0000071000007947 */ /* 0x000fea0003800000 */
.L_x_2254:
        /* <DEDUP_REMOVED lines=12> */
.L_x_2261:
        /* <DEDUP_REMOVED lines=21> */
.L_x_2265:
[----:B------:R-:W-:Y:S05]  /*eaa0*/  BSYNC B1 ;  /* 0x0000000000017941 */ /* 0x000fea0003800000 */
.L_x_2264:
[----:B------:R-:W-:Y:S01]  /*eab0*/  LEA R3, R0, 0x3b800000, 0x17 ;  /* 0x3b80000000037811 */ /* 0x000fe200078eb8ff */
[----:B------:R-:W-:-:S05]  /*eac0*/  IMAD.SHL.U32 R0, R2, 0x100000, RZ ;  /* 0x0010000002007824 */ /* 0x000fca00078e00ff */
[----:B------:R-:W-:Y:S02]  /*ead0*/  LOP3.LUT R0, R3, R0, R4, 0xfe, !PT ;  /* 0x0000000003007212 */ /* 0x000fe400078efe04 */
.L_x_2263:
[----:B------:R-:W-:Y:S05]  /*eae0*/  BSYNC B0 ;  /* 0x0000000000007941 */ /* 0x000fea0003800000 */
.L_x_2262:
[----:B------:R-:W-:Y:S01]  /*eaf0*/  F2FP.PACK_AB R0, RZ, R0 ;  /* 0x00000000ff00723e */ /* 0x000fe200000000ff */
[----:B------:R-:W-:Y:S05]  /*eb00*/  BRA `(.L_x_2247) ;  /* 0x0000049000007947 */ /* 0x000fea0003800000 */
.L_x_2260:
        /* <DEDUP_REMOVED lines=21> */
.L_x_2269:
[----:B------:R-:W-:Y:S05]  /*ec60*/  BSYNC B1 ;  /* 0x0000000000017941 */ /* 0x000fea0003800000 */
.L_x_2268:
[----:B------:R-:W-:Y:S01]  /*ec70*/  LEA R3, R0, 0x37800000, 0x17 ;  /* 0x3780000000037811 */ /* 0x000fe200078eb8ff */
[----:B------:R-:W-:-:S05]  /*ec80*/  IMAD.SHL.U32 R0, R2, 0x200000, RZ ;  /* 0x0020000002007824 */ /* 0x000fca00078e00ff */
[----:B------:R-:W-:Y:S02]  /*ec90*/  LOP3.LUT R0, R3, R0, R4, 0xfe, !PT ;  /* 0x0000000003007212 */ /* 0x000fe400078efe04 */
.L_x_2267:
[----:B------:R-:W-:Y:S05]  /*eca0*/  BSYNC B0 ;  /* 0x0000000000007941 */ /* 0x000fea0003800000 */
.L_x_2266:
[----:B------:R-:W-:Y:S01]  /*ecb0*/  F2FP.PACK_AB R0, RZ, R0 ;  /* 0x00000000ff00723e */ /* 0x000fe200000000ff */
[----:B------:R-:W-:Y:S05]  /*ecc0*/  BRA `(.L_x_2247) ;  /* 0x000002d000007947 */ /* 0x000fea0003800000 */
.L_x_2259:
        /* <DEDUP_REMOVED lines=14> */
.L_x_2273:
[----:B------:R-:W-:Y:S05]  /*edb0*/  BSYNC B0 ;  /* 0x0000000000007941 */ /* 0x000fea0003800000 */
.L_x_2272:
[----:B------:R-:W-:Y:S01]  /*edc0*/  F2FP.PACK_AB R0, RZ, R0 ;  /* 0x00000000ff00723e */ /* 0x000fe200000000ff */
[----:B------:R-:W-:Y:S05]  /*edd0*/  BRA `(.L_x_2247) ;  /* 0x000001c000007947 */ /* 0x000fea0003800000 */
.L_x_2246:
        /* <DEDUP_REMOVED lines=21> */
.L_x_2271:
[----:B------:R-:W2:Y:S02]  /*ef30*/  LDG.E.64 R2, [R2.64] ;  /* 0x0000002402027981 */ /* 0x000ea4000c1e1b00 */
[----:B--2---:R-:W0:Y:S02]  /*ef40*/  I2F.U64 R0, R2 ;  /* 0x0000000200007312 */ /* 0x004e240000301000 */
[----:B0-----:R-:W-:Y:S01]  /*ef50*/  F2FP.PACK_AB R0, RZ, R0 ;  /* 0x00000000ff00723e */ /* 0x001fe200000000ff */
[----:B------:R-:W-:Y:S05]  /*ef60*/  BRA `(.L_x_2247) ;  /* 0x0000003000007947 */ /* 0x000fea0003800000 */
.L_x_2270:
[----:B------:R-:W2:Y:S02]  /*ef70*/  LDG.E R2, [R2.64] ;  /* 0x0000002402027981 */ /* 0x000ea4000c1e1900 */
[----:B--2---:R-:W0:Y:S02]  /*ef80*/  I2F.U32 R0, R2 ;  /* 0x0000000200007306 */ /* 0x004e240000201000 */
[----:B0-----:R-:W-:-:S06]  /*ef90*/  F2FP.PACK_AB R0, RZ, R0 ;  /* 0x00000000ff00723e */ /* 0x001fcc00000000ff */
.L_x_2247:
        /* <DEDUP_REMOVED lines=14> */
[----:B0-----:R-:W-:Y:S01]  /*f080*/  STG.E.U8 [R16.64], R19 ;  /* 0x0000001310007986 */ /* 0x001fe2000c101124 */
[----:B------:R-:W-:Y:S05]  /*f090*/  EXIT ;  /* 0x000000000000794d */ /* 0x000fea0003800000 */
.L_x_2277:
[----:B-----5:R-:W-:-:S06]  /*f0a0*/  HADD2.F32 R3, -RZ, R19.H0_H0 ;  /* 0x20000013ff037230 */ /* 0x020fcc0000004100 */
[----:B------:R-:W0:Y:S02]  /*f0b0*/  F2I.S64.TRUNC R2, R3 ;  /* 0x0000000300027311 */ /* 0x000e24000020d900 */
[----:B0-----:R-:W-:Y:S01]  /*f0c0*/  STG.E.U8 [R16.64], R2 ;  /* 0x0000000210007986 */ /* 0x001fe2000c101124 */
[----:B------:R-:W-:Y:S05]  /*f0d0*/  EXIT ;  /* 0x000000000000794d */ /* 0x000fea0003800000 */
.L_x_2276:
        /* <DEDUP_REMOVED lines=8> */
[----:B0-----:R-:W-:Y:S01]  /*f160*/  STG.E.64 [R16.64], R2 ;  /* 0x0000000210007986 */ /* 0x001fe2000c101b24 */
[----:B------:R-:W-:Y:S05]  /*f170*/  EXIT ;  /* 0x000000000000794d */ /* 0x000fea0003800000 */
.L_x_2280:
[----:B-----5:R-:W-:-:S06]  /*f180*/  HADD2.F32 R19, -RZ, R19.H0_H0 ;  /* 0x20000013ff137230 */ /* 0x020fcc0000004100 */
[----:B------:R-:W0:Y:S02]  /*f190*/  F2I.FTZ.TRUNC.NTZ R19, R19 ;  /* 0x0000001300137305 */ /* 0x000e24000021f100 */
[----:B0-----:R-:W-:Y:S01]  /*f1a0*/  STG.E [R16.64], R19 ;  /* 0x0000001310007986 */ /* 0x001fe2000c101924 */
[----:B------:R-:W-:Y:S05]  /*f1b0*/  EXIT ;  /* 0x000000000000794d */ /* 0x000fea0003800000 */
.L_x_2279:
[----:B-----5:R-:W-:-:S06]  /*f1c0*/  HADD2.F32 R19, -RZ, R19.H0_H0 ;  /* 0x20000013ff137230 */ /* 0x020fcc0000004100 */
[----:B------:R-:W0:Y:S02]  /*f1d0*/  F2I.FTZ.TRUNC.NTZ R19, R19 ;  /* 0x0000001300137305 */ /* 0x000e24000021f100 */
[----:B0-----:R-:W-:Y:S01]  /*f1e0*/  STG.E.U16 [R16.64], R19 ;  /* 0x0000001310007986 */ /* 0x001fe2000c101524 */
[----:B------:R-:W-:Y:S05]  /*f1f0*/  EXIT ;  /* 0x000000000000794d */ /* 0x000fea0003800000 */
.L_x_2275:
[----:B------:R-:W-:-:S13]  /*f200*/  ISETP.GT.AND P0, PT, R2, 0x6, PT ;  /* 0x000000060200780c */ /* 0x000fda0003f04270 */
[----:B------:R-:W-:Y:S05]  /*f210*/  @P0 BRA `(.L_x_2281) ;  /* 0x0000009000000947 */ /* 0x000fea0003800000 */
[----:B------:R-:W-:-:S13]  /*f220*/  ISETP.NE.AND P0, PT, R2, 0x5, PT ;  /* 0x000000050200780c */ /* 0x000fda0003f05270 */
[----:B------:R-:W-:Y:S05]  /*f230*/  @!P0 BRA `(.L_x_2282) ;  /* 0x0000005000008947 */ /* 0x000fea0003800000 */
[----:B------:R-:W-:-:S13]  /*f240*/  ISETP.NE.AND P0, PT, R2, 0x6, PT ;  /* 0x000000060200780c */ /* 0x000fda0003f05270 */
[----:B------:R-:W-:Y:S05]  /*f250*/  @P0 BRA `(.L_x_2278) ;  /* 0x00000b4000000947 */ /* 0x000fea0003800000 */
[----:B-----5:R-:W-:-:S05]  /*f260*/  HADD2.F32 R19, -RZ, R19.H0_H0 ;  /* 0x20000013ff137230 */ /* 0x020fca0000004100 */
[----:B------:R-:W-:Y:S01]  /*f270*/  STG.E [R16.64], R19 ;  /* 0x0000001310007986 */ /* 0x000fe2000c101924 */
[----:B------:R-:W-:Y:S05]  /*f280*/  EXIT ;  /* 0x000000000000794d */ /* 0x000fea0003800000 */
.L_x_2282:
[----:B-----5:R-:W-:Y:S01]  /*f290*/  STG.E.U16 [R16.64], R19 ;  /* 0x0000001310007986 */ /* 0x020fe2000c101524 */
[----:B------:R-:W-:Y:S05]  /*f2a0*/  EXIT ;  /* 0x000000000000794d */ /* 0x000fea0003800000 */
.L_x_2281:
        /* <DEDUP_REMOVED lines=8> */
[----:B------:R-:W-:Y:S01]  /*f330*/  STG.E.64 [R16.64], R2 ;  /* 0x0000000210007986 */ /* 0x000fe2000c101b24 */
[----:B------:R-:W-:Y:S05]  /*f340*/  EXIT ;  /* 0x000000000000794d */ /* 0x000fea0003800000 */
.L_x_2284:
[----:B-----5:R-:W-:-:S05]  /*f350*/  PRMT R19, R19, 0x5410, R0 ;  /* 0x0000541013137816 */ /* 0x020fca0000000000 */
[----:B------:R-:W-:Y:S01]  /*f360*/  STG.E [R16.64], R19 ;  /* 0x0000001310007986 */ /* 0x000fe2000c101924 */
[----:B------:R-:W-:Y:S05]  /*f370*/  EXIT ;  /* 0x000000000000794d */ /* 0x000fea0003800000 */
.L_x_2283:
[----:B-----5:R-:W-:-:S05]  /*f380*/  HADD2.F32 R2, -RZ, R19.H0_H0 ;  /* 0x20000013ff027230 */ /* 0x020fca0000004100 */
[----:B------:R-:W-:-:S06]  /*f390*/  FMUL.FTZ R2, R2, 1 ;  /* 0x3f80000002027820 */ /* 0x000fcc0000410000 */
[----:B------:R-:W0:Y:S02]  /*f3a0*/  F2F.F64.F32 R2, R2 ;  /* 0x0000000200027310 */ /* 0x000e240000201800 */
[----:B0-----:R-:W-:Y:S01]  /*f3b0*/  STG.E.64 [R16.64], R2 ;  /* 0x0000000210007986 */ /* 0x001fe2000c101b24 */
[----:B------:R-:W-:Y:S05]  /*f3c0*/  EXIT ;  /* 0x000000000000794d */ /* 0x000fea0003800000 */
.L_x_2274:
        /* <DEDUP_REMOVED lines=14> */
[----:B------:R-:W-:Y:S01]  /*f4b0*/  STG.E.U8 [R16.64], R3 ;  /* 0x0000000310007986 */ /* 0x000fe2000c101124 */
[----:B------:R-:W-:Y:S05]  /*f4c0*/  EXIT ;  /* 0x000000000000794d */ /* 0x000fea0003800000 */
.L_x_2287:
[----:B-----5:R-:W-:Y:S02]  /*f4d0*/  HADD2.F32 R6, -RZ, R0.H0_H0 ;  /* 0x20000000ff067230 */ /* 0x020fe40000004100 */
[----:B------:R-:W-:-:S03]  /*f4e0*/  HADD2.F32 R19, -RZ, R19.H0_H0 ;  /* 0x20000013ff137230 */ /* 0x000fc60000004100 */
[----:B------:R-:W-:Y:S02]  /*f4f0*/  FMUL.FTZ R6, R6, 1 ;  /* 0x3f80000006067820 */ /* 0x000fe40000410000 */
[----:B------:R-:W-:-:S04]  /*f500*/  FMUL.FTZ R4, R19, 1 ;  /* 0x3f80000013047820 */ /* 0x000fc80000410000 */
[----:B------:R-:W-:Y:S08]  /*f510*/  F2F.F64.F32 R6, R6 ;  /* 0x0000000600067310 */ /* 0x000ff00000201800 */
[----:B------:R-:W0:Y:S02]  /*f520*/  F2F.F64.F32 R4, R4 ;  /* 0x0000000400047310 */ /* 0x000e240000201800 */
[----:B0-----:R-:W-:Y:S01]  /*f530*/  STG.E.128 [R16.64], R4 ;  /* 0x0000000410007986 */ /* 0x001fe2000c101d24 */
[----:B------:R-:W-:Y:S05]  /*f540*/  EXIT ;  /* 0x000000000000794d */ /* 0x000fea0003800000 */
.L_x_2286:
        /* <DEDUP_REMOVED lines=21> */
.L_x_2291:
[----:B------:R-:W-:Y:S05]  /*f6a0*/  BSYNC B0 ;  /* 0x0000000000007941 */ /* 0x000fea0003800000 */
.L_x_2290:
[----:B------:R-:W-:-:S05]  /*f6b0*/  LOP3.LUT R3, R0, R3, RZ, 0xfc, !PT ;  /* 0x0000000300037212 */ /* 0x000fca00078efcff */
[----:B------:R-:W-:Y:S01]  /*f6c0*/  STG.E.U8 [R16.64], R3 ;  /* 0x0000000310007986 */ /* 0x000fe2000c101124 */
[----:B------:R-:W-:Y:S05]  /*f6d0*/  EXIT ;  /* 0x000000000000794d */ /* 0x000fea0003800000 */
.L_x_2289:
        /* <DEDUP_REMOVED lines=13> */
.L_x_2293:
[----:B------:R-:W-:Y:S01]  /*f7b0*/  IMAD.MOV.U32 R0, RZ, RZ, 0x7f ;  /* 0x0000007fff007424 */ /* 0x000fe200078e00ff */
[----:B------:R-:W-:-:S04]  /*f7c0*/  ISETP.GT.U32.AND P0, PT, R2, 0x7f800000, PT ;  /* 0x7f8000000200780c */ /* 0x000fc80003f04070 */
[----:B------:R-:W-:-:S04]  /*f7d0*/  SEL R0, R0, 0x7c, P0 ;  /* 0x0000007c00007807 */ /* 0x000fc80000000000 */
.L_x_2294:
[----:B------:R-:W-:Y:S05]  /*f7e0*/  BSYNC B0 ;  /* 0x0000000000007941 */ /* 0x000fea0003800000 */
.L_x_2292:
[----:B------:R-:W-:-:S04]  /*f7f0*/  LOP3.LUT R2, R19, 0x80000000, RZ, 0xc0, !PT ;  /* 0x8000000013027812 */ /* 0x000fc800078ec0ff */
[----:B------:R-:W-:-:S04]  /*f800*/  SHF.R.U32.HI R3, RZ, 0x18, R2 ;  /* 0x00000018ff037819 */ /* 0x000fc80000011602 */
[----:B------:R-:W-:-:S05]  /*f810*/  LOP3.LUT R3, R0, R3, RZ, 0xfc, !PT ;  /* 0x0000000300037212 */ /* 0x000fca00078efcff */
[----:B------:R-:W-:Y:S01]  /*f820*/  STG.E.U8 [R16.64], R3 ;  /* 0x0000000310007986 */ /* 0x000fe2000c101124 */
[----:B------:R-:W-:Y:S05]  /*f830*/  EXIT ;  /* 0x000000000000794d */ /* 0x000fea0003800000 */
.L_x_2288:
[----:B-----5:R-:W-:-:S05]  /*f840*/  HADD2.F32 R0, -RZ, R19.H0_H0 ;  /* 0x20000013ff007230 */ /* 0x020fca0000004100 */
[----:B------:R-:W-:-:S05]  /*f850*/  F2FP.BF16.PACK_AB R0, RZ, R0 ;  /* 0x00000000ff00723e */ /* 0x000fca00000010ff */
[----:B------:R-:W-:Y:S01]  /*f860*/  STG.E.U16 [R16.64], R0 ;  /* 0x0000000010007986 */ /* 0x000fe2000c101524 */
[----:B------:R-:W-:Y:S05]  /*f870*/  EXIT ;  /* 0x000000000000794d */ /* 0x000fea0003800000 */
.L_x_2285:
        /* <DEDUP_REMOVED lines=10> */
[----:B0-----:R-:W-:Y:S01]  /*f920*/  STG.E.U16 [R16.64], R3 ;  /* 0x0000000310007986 */ /* 0x001fe2000c101524 */
[----:B------:R-:W-:Y:S05]  /*f930*/  EXIT ;  /* 0x000000000000794d */ /* 0x000fea0003800000 */
.L_x_2297:
        /* <DEDUP_REMOVED lines=17> */
.L_x_2300:
[----:B------:R-:W-:-:S04]  /*fa50*/  LOP3.LUT R2, R19, 0x80000000, RZ, 0xc0, !PT ;  /* 0x8000000013027812 */ /* 0x000fc800078ec0ff */
[----:B------:R-:W-:-:S04]  /*fa60*/  SHF.R.U32.HI R3, RZ, 0x18, R2 ;  /* 0x00000018ff037819 */ /* 0x000fc80000011602 */
[----:B------:R-:W-:-:S04]  /*fa70*/  LOP3.LUT R0, R0, R3, RZ, 0xfc, !PT ;  /* 0x0000000300007212 */ /* 0x000fc800078efcff */
[----:B------:R-:W-:Y:S02]  /*fa80*/  PRMT R8, R0, 0x7610, R8 ;  /* 0x0000761000087816 */ /* 0x000fe40000000008 */
.L_x_2299:
[----:B------:R-:W-:Y:S05]  /*fa90*/  BSYNC B0 ;  /* 0x0000000000007941 */ /* 0x000fea0003800000 */
.L_x_2298:
[----:B------:R-:W-:Y:S01]  /*faa0*/  STG.E.U8 [R16.64], R8 ;  /* 0x0000000810007986 */ /* 0x000fe2000c101124 */
[----:B------:R-:W-:Y:S05]  /*fab0*/  EXIT ;  /* 0x000000000000794d */ /* 0x000fea0003800000 */
.L_x_2296:
        /* <DEDUP_REMOVED lines=17> */
.L_x_2303:
[----:B------:R-:W-:-:S04]  /*fbd0*/  LOP3.LUT R2, R19, 0x80000000, RZ, 0xc0, !PT ;  /* 0x8000000013027812 */ /* 0x000fc800078ec0ff */
[----:B------:R-:W-:-:S04]  /*fbe0*/  SHF.R.U32.HI R3, RZ, 0x18, R2 ;  /* 0x00000018ff037819 */ /* 0x000fc80000011602 */
[----:B------:R-:W-:-:S04]  /*fbf0*/  LOP3.LUT R0, R0, R3, RZ, 0xfc, !PT ;  /* 0x0000000300007212 */ /* 0x000fc800078efcff */
[----:B------:R-:W-:Y:S02]  /*fc00*/  PRMT R8, R0, 0x7610, R8 ;  /* 0x0000761000087816 */ /* 0x000fe40000000008 */
.L_x_2302:
[----:B------:R-:W-:Y:S05]  /*fc10*/  BSYNC B0 ;  /* 0x0000000000007941 */ /* 0x000fea0003800000 */
.L_x_2301:
[----:B------:R-:W-:Y:S01]  /*fc20*/  STG.E.U8 [R16.64], R8 ;  /* 0x0000000810007986 */ /* 0x000fe2000c101124 */
[----:B------:R-:W-:Y:S05]  /*fc30*/  EXIT ;  /* 0x000000000000794d */ /* 0x000fea0003800000 */
.L_x_2295:
        /* <DEDUP_REMOVED lines=22> */
.L_x_2278:
        /* <DEDUP_REMOVED lines=19> */
[----:B------:R-:W-:Y:S05]  /*fed0*/  EXIT ;  /* 0x000000000000794d */ /* 0x000fea0003800000 */
.L_x_2305:
[----:B-----5:R-:W-:-:S06]  /*fee0*/  HADD2.F32 R2, -RZ, R19.H0_H0 ;  /* 0x20000013ff027230 */ /* 0x020fcc0000004100 */
[----:B------:R-:W0:Y:S02]  /*fef0*/  F2I.U64.TRUNC R2, R2 ;  /* 0x0000000200027311 */ /* 0x000e24000020d800 */
[----:B0-----:R-:W-:Y:S01]  /*ff00*/  STG.E.64 [R16.64], R2 ;  /* 0x0000000210007986 */ /* 0x001fe2000c101b24 */
[----:B------:R-:W-:Y:S05]  /*ff10*/  EXIT ;  /* 0x000000000000794d */ /* 0x000fea0003800000 */
.L_x_2304:
[----:B-----5:R-:W-:-:S06]  /*ff20*/  HADD2.F32 R19, -RZ, R19.H0_H0 ;  /* 0x20000013ff137230 */ /* 0x020fcc0000004100 */
[----:B------:R-:W0:Y:S02]  /*ff30*/  F2I.FTZ.U32.TRUNC.NTZ R19, R19 ;  /* 0x0000001300137305 */ /* 0x000e24000021f000 */
[----:B0-----:R-:W-:Y:S01]  /*ff40*/  STG.E [R16.64], R19 ;  /* 0x0000001310007986 */ /* 0x001fe2000c101924 */
[----:B------:R-:W-:Y:S05]  /*ff50*/  EXIT ;  /* 0x000000000000794d */ /* 0x000fea0003800000 */
.L_x_2306:
        /* <DEDUP_REMOVED lines=10> */
.L_x_4313:


//--------------------- .text._ZN2at6native27unrolled_elementwise_kernelIZZZNS0_54_GLOBAL__N__7dbc7496_16_ComplexKernel_cu_b2145a98_310719complex_kernel_cudaERNS_14TensorIteratorEENKUlvE_clEvENKUlvE1_clEvEUlN3c104HalfES8_E_St5arrayIPcLm3EELi4E23TrivialOffsetCalculatorILi2EjESD_ILi1EjENS0_6memory12LoadWithCastILi2EEENSG_13StoreWithCastILi1EEEEEviT_T0_T2_T3_T4_T5_ --------------------------
	.section	.text._ZN2at6native27unrolled_elementwise_kernelIZZZNS0_54_GLOBAL__N__7dbc7496_16_ComplexKernel_cu_b2145a98_310719complex_kernel_cudaERNS_14TensorIteratorEENKUlvE_clEvENKUlvE1_clEvEUlN3c104HalfES8_E_St5arrayIPcLm3EELi4E23TrivialOffsetCalculatorILi2EjESD_ILi1EjENS0_6memory12LoadWithCastILi2EEENSG_13StoreWithCastILi1EEEEEviT_T0_T2_T3_T4_T5_,"ax",@progbits
	.sectioninfo	@"SHI_REGISTERS=32"
	.align	128
        .global         _ZN2at6native27unrolled_elementwise_kernelIZZZNS0_54_GLOBAL__N__7dbc7496_16_ComplexKernel_cu_b2145a98_310719complex_kernel_cudaERNS_14TensorIteratorEENKUlvE_clEvENKUlvE1_clEvEUlN3c104HalfES8_E_St5arrayIPcLm3EELi4E23TrivialOffsetCalculatorILi2EjESD_ILi1EjENS0_6memory12LoadWithCastILi2EEENSG_13StoreWithCastILi1EEEEEviT_T0_T2_T3_T4_T5_
        .type           _ZN2at6native27unrolled_elementwise_kernelIZZZNS0_54_GLOBAL__N__7dbc7496_16_ComplexKernel_cu_b2145a98_310719complex_kernel_cudaERNS_14TensorIteratorEENKUlvE_clEvENKUlvE1_clEvEUlN3c104HalfES8_E_St5arrayIPcLm3EELi4E23TrivialOffsetCalculatorILi2EjESD_ILi1EjENS0_6memory12LoadWithCastILi2EEENSG_13StoreWithCastILi1EEEEEviT_T0_T2_T3_T4_T5_,@function
        .size           _ZN2at6native27unrolled_elementwise_kernelIZZZNS0_54_GLOBAL__N__7dbc7496_16_ComplexKernel_cu_b2145a98_310719complex_kernel_cudaERNS_14TensorIteratorEENKUlvE_clEvENKUlvE1_clEvEUlN3c104HalfES8_E_St5arrayIPcLm3EELi4E23TrivialOffsetCalculatorILi2EjESD_ILi1EjENS0_6memory12LoadWithCastILi2EEENSG_13StoreWithCastILi1EEEEEviT_T0_T2_T3_T4_T5_,(.L_x_4314 - _ZN2at6native27unrolled_elementwise_kernelIZZZNS0_54_GLOBAL__N__7dbc7496_16_ComplexKernel_cu_b2145a98_310719complex_kernel_cudaERNS_14TensorIteratorEENKUlvE_clEvENKUlvE1_clEvEUlN3c104HalfES8_E_St5arrayIPcLm3EELi4E23TrivialOffsetCalculatorILi2EjESD_ILi1EjENS0_6memory12LoadWithCastILi2EEENSG_13StoreWithCastILi1EEEEEviT_T0_T2_T3_T4_T5_)
        .other          _ZN2at6native27unrolled_elementwise_kernelIZZZNS0_54_GLOBAL__N__7dbc7496_16_ComplexKernel_cu_b2145a98_310719complex_kernel_cudaERNS_14TensorIteratorEENKUlvE_clEvENKUlvE1_clEvEUlN3c104HalfES8_E_St5arrayIPcLm3EELi4E23TrivialOffsetCalculatorILi2EjESD_ILi1EjENS0_6memory12LoadWithCastILi2EEENSG_13StoreWithCastILi1EEEEEviT_T0_T2_T3_T4_T5_,@"STO_CUDA_ENTRY STV_DEFAULT"
_ZN2at6native27unrolled_elementwise_kernelIZZZNS0_54_GLOBAL__N__7dbc7496_16_ComplexKernel_cu_b2145a98_310719complex_kernel_cudaERNS_14TensorIteratorEENKUlvE_clEvENKUlvE1_clEvEUlN3c104HalfES8_E_St5arrayIPcLm3EELi4E23TrivialOffsetCalculatorILi2EjESD_ILi1EjENS0_6memory12LoadWithCastILi2EEENSG_13StoreWithCastILi1EEEEEviT_T0_T2_T3_T4_T5_:
.text._ZN2at6native27unrolled_elementwise_kernelIZZZNS0_54_GLOBAL__N__7dbc7496_16_ComplexKernel_cu_b2145a98_310719complex_kernel_cudaERNS_14TensorIteratorEENKUlvE_clEvENKUlvE1_clEvEUlN3c104HalfES8_E_St5arrayIPcLm3EELi4E23TrivialOffsetCalculatorILi2EjESD_ILi1EjENS0_6memory12LoadWithCastILi2EEENSG_13StoreWithCastILi1EEEEEviT_T0_T2_T3_T4_T5_:
[----:B------:R-:W-:Y:S02]  /*0000*/  IMAD.MOV.U32 R1, RZ, RZ, c[0x0][0x28] ;  /* 0x00000a00ff017624 */ /* 0x000fe400078e00ff */
[----:B------:R-:W0:Y:S01]  /*0010*/  S2R R2, SR_CTAID.X ;  /* 0x0000000000027919 */ /* 0x000e220000002500 */
[----:B------:R-:W-:Y:S01]  /*0020*/  IMAD.MOV.U32 R3, RZ, RZ, -0x200 ;  /* 0xfffffe00ff037424 */ /* 0x000fe200078e00ff */
[----:B------:R-:W1:Y:S01]  /*0030*/  LDC.U8 R19, c[0x0][0x184] ;  /* 0x00006100ff137b82 */ /* 0x000e620000000000 */
[----:B------:R-:W-:Y:S01]  /*0040*/  ULDC.64 UR36, c[0x0][0x118] ;  /* 0x0000460000247ab9 */ /* 0x000fe20000000a00 */
[----:B------:R-:W2:Y:S01]  /*0050*/  S2R R29, SR_TID.X ;  /* 0x00000000001d7919 */ /* 0x000ea20000002100 */
[----:B------:R-:W-:Y:S01]  /*0060*/  BSSY B6, `(.L_x_2307) ;  /* 0x0000214000067945 */ /* 0x000fe20003800000 */
[----:B------:R-:W-:Y:S02]  /*0070*/  PRMT R26, RZ, 0x7610, R26 ;  /* 0x00007610ff1a7816 */ /* 0x000fe4000000001a */
[----:B------:R-:W-:Y:S02]  /*0080*/  PRMT R27, RZ, 0x7610, R27 ;  /* 0x00007610ff1b7816 */ /* 0x000fe4000000001b */
[----:B------:R-:W3:Y:S01]  /*0090*/  LDC.U8 R18, c[0x0][0x185] ;  /* 0x00006140ff127b82 */ /* 0x000ee20000000000 */
[----:B------:R-:W-:Y:S01]  /*00a0*/  PRMT R28, RZ, 0x7610, R28 ;  /* 0x00007610ff1c7816 */ /* 0x000fe2000000001c */
        /* <DEDUP_REMOVED lines=23> */
.L_x_2312:
[----:B------:R-:W2:Y:S02]  /*0220*/  LDG.E.U8 R4, [R4.64] ;  /* 0x0000002404047981 */ /* 0x000ea4000c1e1100 */
[----:B--2---:R-:W0:Y:S02]  /*0230*/  I2F.U16 R0, R4 ;  /* 0x0000000400007306 */ /* 0x004e240000101000 */
[----:B0-----:R-:W-:-:S04]  /*0240*/  F2FP.PACK_AB R0, RZ, R0 ;  /* 0x00000000ff00723e */ /* 0x001fc800000000ff */
[----:B------:R-:W-:Y:S01]  /*0250*/  PRMT R27, R0, 0x7610, R27 ;  /* 0x00007610001b7816 */ /* 0x000fe2000000001b */
[----:B------:R-:W-:Y:S05]  /*0260*/  BRA `(.L_x_2314) ;  /* 0x00000ed000007947 */ /* 0x000fea0003800000 */
.L_x_2311:
        /* <DEDUP_REMOVED lines=11> */
.L_x_2316:
[----:B------:R-:W2:Y:S02]  /*0320*/  LDG.E R4, [R4.64] ;  /* 0x0000002404047981 */ /* 0x000ea4000c1e1900 */
[----:B--2---:R-:W0:Y:S02]  /*0330*/  I2F R0, R4 ;  /* 0x0000000400007306 */ /* 0x004e240000201400 */
[----:B0-----:R-:W-:-:S04]  /*0340*/  F2FP.PACK_AB R0, RZ, R0 ;  /* 0x00000000ff00723e */ /* 0x001fc800000000ff */
[----:B------:R-:W-:Y:S01]  /*0350*/  PRMT R27, R0, 0x7610, R27 ;  /* 0x00007610001b7816 */ /* 0x000fe2000000001b */
[----:B------:R-:W-:Y:S05]  /*0360*/  BRA `(.L_x_2314) ;  /* 0x00000dd000007947 */ /* 0x000fea0003800000 */
.L_x_2315:
[----:B------:R-:W2:Y:S02]  /*0370*/  LDG.E.U16 R4, [R4.64] ;  /* 0x0000002404047981 */ /* 0x000ea4000c1e1500 */
[----:B--2---:R-:W0:Y:S02]  /*0380*/  I2F.S16 R0, R4 ;  /* 0x0000000400007306 */ /* 0x004e240000101400 */
[----:B0-----:R-:W-:-:S04]  /*0390*/  F2FP.PACK_AB R0, RZ, R0 ;  /* 0x00000000ff00723e */ /* 0x001fc800000000ff */
[----:B------:R-:W-:Y:S01]  /*03a0*/  PRMT R27, R0, 0x7610, R27 ;  /* 0x00007610001b7816 */ /* 0x000fe2000000001b */
[----:B------:R-:W-:Y:S05]  /*03b0*/  BRA `(.L_x_2314) ;  /* 0x00000d8000007947 */ /* 0x000fea0003800000 */
.L_x_2310:
        /* <DEDUP_REMOVED lines=9> */
.L_x_2318:
[----:B------:R0:W5:Y:S01]  /*0450*/  LDG.E.U16 R27, [R4.64] ;  /* 0x00000024041b7981 */ /* 0x000162000c1e1500 */
[----:B------:R-:W-:Y:S05]  /*0460*/  BRA `(.L_x_2314) ;  /* 0x00000cd000007947 */ /* 0x000fea0003800000 */
.L_x_2317:
        /* <DEDUP_REMOVED lines=9> */
.L_x_2320:
[----:B------:R0:W5:Y:S01]  /*0500*/  LDG.E.U16 R27, [R4.64] ;  /* 0x00000024041b7981 */ /* 0x000162000c1e1500 */
[----:B------:R-:W-:Y:S05]  /*0510*/  BRA `(.L_x_2314) ;  /* 0x00000c2000007947 */ /* 0x000fea0003800000 */
.L_x_2319:
[----:B------:R-:W2:Y:S02]  /*0520*/  LDG.E.64 R4, [R4.64] ;  /* 0x0000002404047981 */ /* 0x000ea4000c1e1b00 */
[----:B--2---:R-:W0:Y:S01]  /*0530*/  F2F.F32.F64 R0, R4 ;  /* 0x0000000400007310 */ /* 0x004e220000301000 */
[----:B------:R-:W0:-:S14]  /*0540*/  DSETP.GEU.AND P0, PT, |R4|, c[0x2][0x0], PT ;  /* 0x008000000400762a */ /* 0x000e1c0003f0e200 */
[----:B0-----:R-:W-:-:S05]  /*0550*/  @!P0 FMUL R0, R0, 1.175494350822287508e-38 ;  /* 0x0080000000008820 */ /* 0x001fca0000400000 */
[----:B------:R-:W-:-:S04]  /*0560*/  F2FP.PACK_AB R0, RZ, R0 ;  /* 0x00000000ff00723e */ /* 0x000fc800000000ff */
[----:B------:R-:W-:Y:S01]  /*0570*/  PRMT R27, R0, 0x7610, R27 ;  /* 0x00007610001b7816 */ /* 0x000fe2000000001b */
[----:B------:R-:W-:Y:S05]  /*0580*/  BRA `(.L_x_2314) ;  /* 0x00000bb000007947 */ /* 0x000fea0003800000 */
.L_x_2309:
        /* <DEDUP_REMOVED lines=14> */
.L_x_2323:
[----:B------:R-:W2:Y:S02]  /*0670*/  LDG.E.64 R4, [R4.64] ;  /* 0x0000002404047981 */ /* 0x000ea4000c1e1b00 */
[----:B--2---:R-:W0:Y:S01]  /*0680*/  F2F.F32.F64 R0, R4 ;  /* 0x0000000400007310 */ /* 0x004e220000301000 */
[----:B------:R-:W0:-:S14]  /*0690*/  DSETP.GEU.AND P0, PT, |R4|, c[0x2][0x0], PT ;  /* 0x008000000400762a */ /* 0x000e1c0003f0e200 */
[----:B0-----:R-:W-:-:S05]  /*06a0*/  @!P0 FMUL R0, R0, 1.175494350822287508e-38 ;  /* 0x0080000000008820 */ /* 0x001fca0000400000 */
[----:B------:R-:W-:-:S04]  /*06b0*/  F2FP.PACK_AB R0, RZ, R0 ;  /* 0x00000000ff00723e */ /* 0x000fc800000000ff */
[----:B------:R-:W-:Y:S01]  /*06c0*/  PRMT R27, R0, 0x7610, R27 ;  /* 0x00007610001b7816 */ /* 0x000fe2000000001b */
[----:B------:R-:W-:Y:S05]  /*06d0*/  BRA `(.L_x_2314) ;  /* 0x00000a6000007947 */ /* 0x000fea0003800000 */
.L_x_2322:
        /* <DEDUP_REMOVED lines=28> */
.L_x_2325:
        /* <DEDUP_REMOVED lines=11> */
[----:B------:R-:W-:-:S04]  /*0950*/  LOP3.LUT R0, R3, 0x80000000, R0, 0xf8, !PT ;  /* 0x8000000003007812 */ /* 0x000fc800078ef800 */
[----:B------:R-:W-:-:S04]  /*0960*/  F2FP.PACK_AB R0, RZ, R0 ;  /* 0x00000000ff00723e */ /* 0x000fc800000000ff */
[----:B------:R-:W-:Y:S01]  /*0970*/  PRMT R27, R0, 0x7610, R27 ;  /* 0x00007610001b7816 */ /* 0x000fe2000000001b */
[----:B------:R-:W-:Y:S05]  /*0980*/  BRA `(.L_x_2314) ;  /* 0x000007b000007947 */ /* 0x000fea0003800000 */
.L_x_2324:
[----:B------:R-:W2:Y:S02]  /*0990*/  LDG.E.U16 R0, [R4.64] ;  /* 0x0000002404007981 */ /* 0x000ea4000c1e1500 */
[----:B--2---:R-:W-:-:S04]  /*09a0*/  PRMT R0, RZ, 0x5410, R0 ;  /* 0x00005410ff007816 */ /* 0x004fc80000000000 */
[----:B------:R-:W-:-:S04]  /*09b0*/  F2FP.PACK_AB R0, RZ, R0 ;  /* 0x00000000ff00723e */ /* 0x000fc800000000ff */
[----:B------:R-:W-:Y:S01]  /*09c0*/  PRMT R27, R0, 0x7610, R27 ;  /* 0x00007610001b7816 */ /* 0x000fe2000000001b */
[----:B------:R-:W-:Y:S05]  /*09d0*/  BRA `(.L_x_2314) ;  /* 0x0000076000007947 */ /* 0x000fea0003800000 */
.L_x_2321:
        /* <DEDUP_REMOVED lines=12> */
.L_x_2328:
        /* <DEDUP_REMOVED lines=21> */
.L_x_2332:
[----:B------:R-:W-:Y:S05]  /*0bf0*/  BSYNC B1 ;  /* 0x0000000000017941 */ /* 0x000fea0003800000 */
.L_x_2331:
[----:B------:R-:W-:Y:S01]  /*0c00*/  LEA R5, R0, 0x3b800000, 0x17 ;  /* 0x3b80000000057811 */ /* 0x000fe200078eb8ff */
[----:B------:R-:W-:-:S05]  /*0c10*/  IMAD.SHL.U32 R0, R3, 0x100000, RZ ;  /* 0x0010000003007824 */ /* 0x000fca00078e00ff */
[----:B------:R-:W-:Y:S02]  /*0c20*/  LOP3.LUT R0, R5, R0, R6, 0xfe, !PT ;  /* 0x0000000005007212 */ /* 0x000fe400078efe06 */
.L_x_2330:
[----:B------:R-:W-:Y:S05]  /*0c30*/  BSYNC B0 ;  /* 0x0000000000007941 */ /* 0x000fea0003800000 */
.L_x_2329:
[----:B------:R-:W-:-:S04]  /*0c40*/  F2FP.PACK_AB R0, RZ, R0 ;  /* 0x00000000ff00723e */ /* 0x000fc800000000ff */
[----:B------:R-:W-:Y:S01]  /*0c50*/  PRMT R27, R0, 0x7610, R27 ;  /* 0x00007610001b7816 */ /* 0x000fe2000000001b */
[----:B------:R-:W-:Y:S05]  /*0c60*/  BRA `(.L_x_2314) ;  /* 0x000004d000007947 */ /* 0x000fea0003800000 */
.L_x_2327:
        /* <DEDUP_REMOVED lines=21> */
.L_x_2336:
[----:B------:R-:W-:Y:S05]  /*0dc0*/  BSYNC B1 ;  /* 0x0000000000017941 */ /* 0x000fea0003800000 */
.L_x_2335:
[----:B------:R-:W-:Y:S01]  /*0dd0*/  LEA R5, R0, 0x37800000, 0x17 ;  /* 0x3780000000057811 */ /* 0x000fe200078eb8ff */
[----:B------:R-:W-:-:S05]  /*0de0*/  IMAD.SHL.U32 R0, R3, 0x200000, RZ ;  /* 0x0020000003007824 */ /* 0x000fca00078e00ff */
[----:B------:R-:W-:Y:S02]  /*0df0*/  LOP3.LUT R0, R5, R0, R6, 0xfe, !PT ;  /* 0x0000000005007212 */ /* 0x000fe400078efe06 */
.L_x_2334:
[----:B------:R-:W-:Y:S05]  /*0e00*/  BSYNC B0 ;  /* 0x0000000000007941 */ /* 0x000fea0003800000 */
.L_x_2333:
[----:B------:R-:W-:-:S04]  /*0e10*/  F2FP.PACK_AB R0, RZ, R0 ;  /* 0x00000000ff00723e */ /* 0x000fc800000000ff */
[----:B------:R-:W-:Y:S01]  /*0e20*/  PRMT R27, R0, 0x7610, R27 ;  /* 0x00007610001b7816 */ /* 0x000fe2000000001b */
[----:B------:R-:W-:Y:S05]  /*0e30*/  BRA `(.L_x_2314) ;  /* 0x0000030000007947 */ /* 0x000fea0003800000 */
.L_x_2326:
        /* <DEDUP_REMOVED lines=14> */
.L_x_2340:
[----:B------:R-:W-:Y:S05]  /*0f20*/  BSYNC B0 ;  /* 0x0000000000007941 */ /* 0x000fea0003800000 */
.L_x_2339:
[----:B------:R-:W-:-:S04]  /*0f30*/  F2FP.PACK_AB R0, RZ, R0 ;  /* 0x00000000ff00723e */ /* 0x000fc800000000ff */
[----:B------:R-:W-:Y:S01]  /*0f40*/  PRMT R27, R0, 0x7610, R27 ;  /* 0x00007610001b7816 */ /* 0x000fe2000000001b */
[----:B------:R-:W-:Y:S05]  /*0f50*/  BRA `(.L_x_2314) ;  /* 0x000001e000007947 */ /* 0x000fea0003800000 */
.L_x_2313:
        /* <DEDUP_REMOVED lines=21> */
.L_x_2338:
[----:B------:R-:W2:Y:S02]  /*10b0*/  LDG.E.64 R4, [R4.64] ;  /* 0x0000002404047981 */ /* 0x000ea4000c1e1b00 */
[----:B--2---:R-:W0:Y:S02]  /*10c0*/  I2F.U64 R0, R4 ;  /* 0x0000000400007312 */ /* 0x004e240000301000 */
[----:B0-----:R-:W-:-:S04]  /*10d0*/  F2FP.PACK_AB R0, RZ, R0 ;  /* 0x00000000ff00723e */ /* 0x001fc800000000ff */
[----:B------:R-:W-:Y:S01]  /*10e0*/  PRMT R27, R0, 0x7610, R27 ;  /* 0x00007610001b7816 */ /* 0x000fe2000000001b */
[----:B------:R-:W-:Y:S05]  /*10f0*/  BRA `(.L_x_2314) ;  /* 0x0000004000007947 */ /* 0x000fea0003800000 */
.L_x_2337:
[----:B------:R-:W2:Y:S02]  /*1100*/  LDG.E R4, [R4.64] ;  /* 0x0000002404047981 */ /* 0x000ea4000c1e1900 */
[----:B--2---:R-:W0:Y:S02]  /*1110*/  I2F.U32 R0, R4 ;  /* 0x0000000400007306 */ /* 0x004e240000201000 */
[----:B0-----:R-:W-:-:S04]  /*1120*/  F2FP.PACK_AB R0, RZ, R0 ;  /* 0x00000000ff00723e */ /* 0x001fc800000000ff */
[----:B------:R-:W-:Y:S02]  /*1130*/  PRMT R27, R0, 0x7610, R27 ;  /* 0x00007610001b7816 */ /* 0x000fe4000000001b */
.L_x_2314:
        /* <DEDUP_REMOVED lines=19> */
.L_x_2344:
[----:B------:R-:W2:Y:S02]  /*1270*/  LDG.E.U8 R4, [R4.64] ;  /* 0x0000002404047981 */ /* 0x000ea4000c1e1100 */
[----:B--2---:R-:W0:Y:S02]  /*1280*/  I2F.U16 R0, R4 ;  /* 0x0000000400007306 */ /* 0x004e240000101000 */
[----:B0-----:R-:W-:-:S04]  /*1290*/  F2FP.PACK_AB R0, RZ, R0 ;  /* 0x00000000ff00723e */ /* 0x001fc800000000ff */
[----:B------:R-:W-:Y:S01]  /*12a0*/  PRMT R28, R0, 0x7610, R28 ;  /* 0x00007610001c7816 */ /* 0x000fe2000000001c */
[----:B------:R-:W-:Y:S05]  /*12b0*/  BRA `(.L_x_2346) ;  /* 0x00000ed000007947 */ /* 0x000fea0003800000 */
.L_x_2343:
        /* <DEDUP_REMOVED lines=11> */
.L_x_2348:
[----:B------:R-:W2:Y:S02]  /*1370*/  LDG.E R4, [R4.64] ;  /* 0x0000002404047981 */ /* 0x000ea4000c1e1900 */
[----:B--2---:R-:W0:Y:S02]  /*1380*/  I2F R0, R4 ;  /* 0x0000000400007306 */ /* 0x004e240000201400 */
[----:B0-----:R-:W-:-:S04]  /*1390*/  F2FP.PACK_AB R0, RZ, R0 ;  /* 0x00000000ff00723e */ /* 0x001fc800000000ff */
[----:B------:R-:W-:Y:S01]  /*13a0*/  PRMT R28, R0, 0x7610, R28 ;  /* 0x00007610001c7816 */ /* 0x000fe2000000001c */
[----:B------:R-:W-:Y:S05]  /*13b0*/  BRA `(.L_x_2346) ;  /* 0x00000dd000007947 */ /* 0x000fea0003800000 */
.L_x_2347:
[----:B------:R-:W2:Y:S02]  /*13c0*/  LDG.E.U16 R4, [R4.64] ;  /* 0x0000002404047981 */ /* 0x000ea4000c1e1500 */
[----:B--2---:R-:W0:Y:S02]  /*13d0*/  I2F.S16 R0, R4 ;  /* 0x0000000400007306 */ /* 0x004e240000101400 */
[----:B0-----:R-:W-:-:S04]  /*13e0*/  F2FP.PACK_AB R0, RZ, R0 ;  /* 0x00000000ff00723e */ /* 0x001fc800000000ff */
[----:B------:R-:W-:Y:S01]  /*13f0*/  PRMT R28, R0, 0x7610, R28 ;  /* 0x00007610001c7816 */ /* 0x000fe2000000001c */
[----:B------:R-:W-:Y:S05]  /*1400*/  BRA `(.L_x_2346) ;  /* 0x00000d8000007947 */ /* 0x000fea0003800000 */
.L_x_2342:
        /* <DEDUP_REMOVED lines=9> */
.L_x_2350:
[----:B------:R0:W5:Y:S01]  /*14a0*/  LDG.E.U16 R28, [R4.64] ;  /* 0x00000024041c7981 */ /* 0x000162000c1e1500 */
[----:B------:R-:W-:Y:S05]  /*14b0*/  BRA `(.L_x_2346) ;  /* 0x00000cd000007947 */ /* 0x000fea0003800000 */
.L_x_2349:
        /* <DEDUP_REMOVED lines=9> */
.L_x_2352:
[----:B------:R0:W5:Y:S01]  /*1550*/  LDG.E.U16 R28, [R4.64] ;  /* 0x00000024041c7981 */ /* 0x000162000c1e1500 */
[----:B------:R-:W-:Y:S05]  /*1560*/  BRA `(.L_x_2346) ;  /* 0x00000c2000007947 */ /* 0x000fea0003800000 */
.L_x_2351:
[----:B------:R-:W2:Y:S02]  /*1570*/  LDG.E.64 R4, [R4.64] ;  /* 0x0000002404047981 */ /* 0x000ea4000c1e1b00 */
[----:B--2---:R-:W0:Y:S01]  /*1580*/  F2F.F32.F64 R0, R4 ;  /* 0x0000000400007310 */ /* 0x004e220000301000 */
[----:B------:R-:W0:-:S14]  /*1590*/  DSETP.GEU.AND P0, PT, |R4|, c[0x2][0x0], PT ;  /* 0x008000000400762a */ /* 0x000e1c0003f0e200 */
[----:B0-----:R-:W-:-:S05]  /*15a0*/  @!P0 FMUL R0, R0, 1.175494350822287508e-38 ;  /* 0x0080000000008820 */ /* 0x001fca0000400000 */
[----:B------:R-:W-:-:S04]  /*15b0*/  F2FP.PACK_AB R0, RZ, R0 ;  /* 0x00000000ff00723e */ /* 0x000fc800000000ff */
[----:B------:R-:W-:Y:S01]  /*15c0*/  PRMT R28, R0, 0x7610, R28 ;  /* 0x00007610001c7816 */ /* 0x000fe2000000001c */
[----:B------:R-:W-:Y:S05]  /*15d0*/  BRA `(.L_x_2346) ;  /* 0x00000bb000007947 */ /* 0x000fea0003800000 */
.L_x_2341:
        /* <DEDUP_REMOVED lines=14> */
.L_x_2355:
[----:B------:R-:W2:Y:S02]  /*16c0*/  LDG.E.64 R4, [R4.64] ;  /* 0x0000002404047981 */ /* 0x000ea4000c1e1b00 */
[----:B--2---:R-:W0:Y:S01]  /*16d0*/  F2F.F32.F64 R0, R4 ;  /* 0x0000000400007310 */ /* 0x004e220000301000 */
[----:B------:R-:W0:-:S14]  /*16e0*/  DSETP.GEU.AND P0, PT, |R4|, c[0x2][0x0], PT ;  /* 0x008000000400762a */ /* 0x000e1c0003f0e200 */
[----:B0-----:R-:W-:-:S05]  /*16f0*/  @!P0 FMUL R0, R0, 1.175494350822287508e-38 ;  /* 0x0080000000008820 */ /* 0x001fca0000400000 */
[----:B------:R-:W-:-:S04]  /*1700*/  F2FP.PACK_AB R0, RZ, R0 ;  /* 0x00000000ff00723e */ /* 0x000fc800000000ff */
[----:B------:R-:W-:Y:S01]  /*1710*/  PRMT R28, R0, 0x7610, R28 ;  /* 0x00007610001c7816 */ /* 0x000fe2000000001c */
[----:B------:R-:W-:Y:S05]  /*1720*/  BRA `(.L_x_2346) ;  /* 0x00000a6000007947 */ /* 0x000fea0003800000 */
.L_x_2354:
        /* <DEDUP_REMOVED lines=28> */
.L_x_2357:
        /* <DEDUP_REMOVED lines=15> */
.L_x_2356:
[----:B------:R-:W2:Y:S02]  /*19e0*/  LDG.E.U16 R0, [R4.64] ;  /* 0x0000002404007981 */ /* 0x000ea4000c1e1500 */
[----:B--2---:R-:W-:-:S04]  /*19f0*/  PRMT R0, RZ, 0x5410, R0 ;  /* 0x00005410ff007816 */ /* 0x004fc80000000000 */
[----:B------:R-:W-:-:S04]  /*1a00*/  F2FP.PACK_AB R0, RZ, R0 ;  /* 0x00000000ff00723e */ /* 0x000fc800000000ff */
[----:B------:R-:W-:Y:S01]  /*1a10*/  PRMT R28, R0, 0x7610, R28 ;  /* 0x00007610001c7816 */ /* 0x000fe2000000001c */
[----:B------:R-:W-:Y:S05]  /*1a20*/  BRA `(.L_x_2346) ;  /* 0x0000076000007947 */ /* 0x000fea0003800000 */
.L_x_2353:
        /* <DEDUP_REMOVED lines=12> */
.L_x_2360:
        /* <DEDUP_REMOVED lines=21> */
.L_x_2364:
[----:B------:R-:W-:Y:S05]  /*1c40*/  BSYNC B1 ;  /* 0x0000000000017941 */ /* 0x000fea0003800000 */
.L_x_2363:
[----:B------:R-:W-:Y:S01]  /*1c50*/  LEA R5, R0, 0x3b800000, 0x17 ;  /* 0x3b80000000057811 */ /* 0x000fe200078eb8ff */
[----:B------:R-:W-:-:S05]  /*1c60*/  IMAD.SHL.U32 R0, R3, 0x100000, RZ ;  /* 0x0010000003007824 */ /* 0x000fca00078e00ff */
[----:B------:R-:W-:Y:S02]  /*1c70*/  LOP3.LUT R0, R5, R0, R6, 0xfe, !PT ;  /* 0x0000000005007212 */ /* 0x000fe400078efe06 */
.L_x_2362:
[----:B------:R-:W-:Y:S05]  /*1c80*/  BSYNC B0 ;  /* 0x0000000000007941 */ /* 0x000fea0003800000 */
.L_x_2361:
[----:B------:R-:W-:-:S04]  /*1c90*/  F2FP.PACK_AB R0, RZ, R0 ;  /* 0x00000000ff00723e */ /* 0x000fc800000000ff */
[----:B------:R-:W-:Y:S01]  /*1ca0*/  PRMT R28, R0, 0x7610, R28 ;  /* 0x00007610001c7816 */ /* 0x000fe2000000001c */
[----:B------:R-:W-:Y:S05]  /*1cb0*/  BRA `(.L_x_2346) ;  /* 0x000004d000007947 */ /* 0x000fea0003800000 */
.L_x_2359:
        /* <DEDUP_REMOVED lines=21> */
.L_x_2368:
[----:B------:R-:W-:Y:S05]  /*1e10*/  BSYNC B1 ;  /* 0x0000000000017941 */ /* 0x000fea0003800000 */
.L_x_2367:
[----:B------:R-:W-:Y:S01]  /*1e20*/  LEA R5, R0, 0x37800000, 0x17 ;  /* 0x3780000000057811 */ /* 0x000fe200078eb8ff */
[----:B------:R-:W-:-:S05]  /*1e30*/  IMAD.SHL.U32 R0, R3, 0x200000, RZ ;  /* 0x0020000003007824 */ /* 0x000fca00078e00ff */
[----:B------:R-:W-:Y:S02]  /*1e40*/  LOP3.LUT R0, R5, R0, R6, 0xfe, !PT ;  /* 0x0000000005007212 */ /* 0x000fe400078efe06 */
.L_x_2366:
[----:B------:R-:W-:Y:S05]  /*1e50*/  BSYNC B0 ;  /* 0x0000000000007941 */ /* 0x000fea0003800000 */
.L_x_2365:
[----:B------:R-:W-:-:S04]  /*1e60*/  F2FP.PACK_AB R0, RZ, R0 ;  /* 0x00000000ff00723e */ /* 0x000fc800000000ff */
[----:B------:R-:W-:Y:S01]  /*1e70*/  PRMT R28, R0, 0x7610, R28 ;  /* 0x00007610001c7816 */ /* 0x000fe2000000001c */
[----:B------:R-:W-:Y:S05]  /*1e80*/  BRA `(.L_x_2346) ;  /* 0x0000030000007947 */ /* 0x000fea0003800000 */
.L_x_2358:
        /* <DEDUP_REMOVED lines=14> */
.L_x_2372:
[----:B------:R-:W-:Y:S05]  /*1f70*/  BSYNC B0 ;  /* 0x0000000000007941 */ /* 0x000fea0003800000 */
.L_x_2371:
[----:B------:R-:W-:-:S04]  /*1f80*/  F2FP.PACK_AB R0, RZ, R0 ;  /* 0x00000000ff00723e */ /* 0x000fc800000000ff */
[----:B------:R-:W-:Y:S01]  /*1f90*/  PRMT R28, R0, 0x7610, R28 ;  /* 0x00007610001c7816 */ /* 0x000fe2000000001c */
[----:B------:R-:W-:Y:S05]  /*1fa0*/  BRA `(.L_x_2346) ;  /* 0x000001e000007947 */ /* 0x000fea0003800000 */
.L_x_2345:
        /* <DEDUP_REMOVED lines=18> */
[----:B0----5:R-:W-:Y:S05]  /*20d0*/  CALL.ABS.NOINC R14 ;  /* 0x000000000e007343 */ /* 0x021fea0003c00000 */
[----:B------:R-:W-:Y:S01]  /*20e0*/  PRMT R28, RZ, 0x7610, R28 ;  /* 0x00007610ff1c7816 */ /* 0x000fe2000000001c */
[----:B------:R-:W-:Y:S05]  /*20f0*/  BRA `(.L_x_2346) ;  /* 0x0000009000007947 */ /* 0x000fea0003800000 */
.L_x_2370:
[----:B------:R-:W2:Y:S02]  /*2100*/  LDG.E.64 R4, [R4.64] ;  /* 0x0000002404047981 */ /* 0x000ea4000c1e1b00 */
[----:B--2---:R-:W0:Y:S02]  /*2110*/  I2F.U64 R0, R4 ;  /* 0x0000000400007312 */ /* 0x004e240000301000 */
[----:B0-----:R-:W-:-:S04]  /*2120*/  F2FP.PACK_AB R0, RZ, R0 ;  /* 0x00000000ff00723e */ /* 0x001fc800000000ff */
[----:B------:R-:W-:Y:S01]  /*2130*/  PRMT R28, R0, 0x7610, R28 ;  /* 0x00007610001c7816 */ /* 0x000fe2000000001c */
[----:B------:R-:W-:Y:S05]  /*2140*/  BRA `(.L_x_2346) ;  /* 0x0000004000007947 */ /* 0x000fea0003800000 */
.L_x_2369:
[----:B------:R-:W2:Y:S02]  /*2150*/  LDG.E R4, [R4.64] ;  /* 0x0000002404047981 */ /* 0x000ea4000c1e1900 */
[----:B--2---:R-:W0:Y:S02]  /*2160*/  I2F.U32 R0, R4 ;  /* 0x0000000400007306 */ /* 0x004e240000201000 */
[----:B0-----:R-:W-:-:S04]  /*2170*/  F2FP.PACK_AB R0, RZ, R0 ;  /* 0x00000000ff00723e */ /* 0x001fc800000000ff */
[----:B------:R-:W-:Y:S02]  /*2180*/  PRMT R28, R0, 0x7610, R28 ;  /* 0x00007610001c7816 */ /* 0x000fe4000000001c */
.L_x_2346:
[----:B------:R-:W-:-:S05]  /*2190*/  IADD3 R29, R29, 0x80, RZ ;  /* 0x000000801d1d7810 */ /* 0x000fca0007ffe0ff */
.L_x_2308:
[----:B-1-3--:R-:W-:Y:S05]  /*21a0*/  BSYNC B6 ;  /* 0x0000000000067941 */ /* 0x00afea0003800000 */
.L_x_2307:
[----:B------:R-:W-:Y:S01]  /*21b0*/  ISETP.GE.AND P0, PT, R29, R22, PT ;  /* 0x000000161d00720c */ /* 0x000fe20003f06270 */
[----:B------:R-:W-:Y:S01]  /*21c0*/  BSSY B6, `(.L_x_2373) ;  /* 0x0000210000067945 */ /* 0x000fe20003800000 */
[----:B------:R-:W-:-:S11]  /*21d0*/  PRMT R25, RZ, 0x7610, R25 ;  /* 0x00007610ff197816 */ /* 0x000fd60000000019 */
[----:B------:R-:W-:Y:S05]  /*21e0*/  @P0 BRA `(.L_x_2374) ;  /* 0x000020d000000947 */ /* 0x000fea0003800000 */
[----:B------:R-:W-:Y:S01]  /*21f0*/  PRMT R0, R19, 0x9910, RZ ;  /* 0x0000991013007816 */ /* 0x000fe200000000ff */
[----:B------:R-:W-:-:S03]  /*2200*/  IMAD R23, R2, 0x200, R29 ;  /* 0x0000020002177824 */ /* 0x000fc600078e021d */
        /* <DEDUP_REMOVED lines=18> */
.L_x_2378:
[----:B------:R-:W2:Y:S02]  /*2330*/  LDG.E.U8 R4, [R4.64] ;  /* 0x0000002404047981 */ /* 0x000ea4000c1e1100 */
[----:B--2---:R-:W0:Y:S02]  /*2340*/  I2F.U16 R0, R4 ;  /* 0x0000000400007306 */ /* 0x004e240000101000 */
[----:B0-----:R-:W-:-:S04]  /*2350*/  F2FP.PACK_AB R0, RZ, R0 ;  /* 0x00000000ff00723e */ /* 0x001fc800000000ff */
[----:B------:R-:W-:Y:S01]  /*2360*/  PRMT R26, R0, 0x7610, R26 ;  /* 0x00007610001a7816 */ /* 0x000fe2000000001a */
[----:B------:R-:W-:Y:S05]  /*2370*/  BRA `(.L_x_2380) ;  /* 0x00000ee000007947 */ /* 0x000fea0003800000 */
.L_x_2377:
        /* <DEDUP_REMOVED lines=11> */
.L_x_2382:
[----:B------:R-:W2:Y:S02]  /*2430*/  LDG.E R4, [R4.64] ;  /* 0x0000002404047981 */ /* 0x000ea4000c1e1900 */
[----:B--2---:R-:W0:Y:S02]  /*2440*/  I2F R0, R4 ;  /* 0x0000000400007306 */ /* 0x004e240000201400 */
[----:B0-----:R-:W-:-:S04]  /*2450*/  F2FP.PACK_AB R0, RZ, R0 ;  /* 0x00000000ff00723e */ /* 0x001fc800000000ff */
[----:B------:R-:W-:Y:S01]  /*2460*/  PRMT R26, R0, 0x7610, R26 ;  /* 0x00007610001a7816 */ /* 0x000fe2000000001a */
[----:B------:R-:W-:Y:S05]  /*2470*/  BRA `(.L_x_2380) ;  /* 0x00000de000007947 */ /* 0x000fea0003800000 */
.L_x_2381:
[----:B------:R-:W2:Y:S02]  /*2480*/  LDG.E.U16 R4, [R4.64] ;  /* 0x0000002404047981 */ /* 0x000ea4000c1e1500 */
[----:B--2---:R-:W0:Y:S02]  /*2490*/  I2F.S16 R0, R4 ;  /* 0x0000000400007306 */ /* 0x004e240000101400 */
[----:B0-----:R-:W-:-:S04]  /*24a0*/  F2FP.PACK_AB R0, RZ, R0 ;  /* 0x00000000ff00723e */ /* 0x001fc800000000ff */
[----:B------:R-:W-:Y:S01]  /*24b0*/  PRMT R26, R0, 0x7610, R26 ;  /* 0x00007610001a7816 */ /* 0x000fe2000000001a */
[----:B------:R-:W-:Y:S05]  /*24c0*/  BRA `(.L_x_2380) ;  /* 0x00000d9000007947 */ /* 0x000fea0003800000 */
.L_x_2376:
        /* <DEDUP_REMOVED lines=9> */
.L_x_2384:
[----:B------:R0:W5:Y:S01]  /*2560*/  LDG.E.U16 R26, [R4.64] ;  /* 0x00000024041a7981 */ /* 0x000162000c1e1500 */
[----:B------:R-:W-:Y:S05]  /*2570*/  BRA `(.L_x_2380) ;  /* 0x00000ce000007947 */ /* 0x000fea0003800000 */
.L_x_2383:
        /* <DEDUP_REMOVED lines=9> */
.L_x_2386:
[----:B------:R0:W5:Y:S01]  /*2610*/  LDG.E.U16 R26, [R4.64] ;  /* 0x00000024041a7981 */ /* 0x000162000c1e1500 */
[----:B------:R-:W-:Y:S05]  /*2620*/  BRA `(.L_x_2380) ;  /* 0x00000c3000007947 */ /* 0x000fea0003800000 */
.L_x_2385:
[----:B------:R-:W2:Y:S02]  /*2630*/  LDG.E.64 R4, [R4.64] ;  /* 0x0000002404047981 */ /* 0x000ea4000c1e1b00 */
[----:B--2---:R-:W0:Y:S01]  /*2640*/  F2F.F32.F64 R0, R4 ;  /* 0x0000000400007310 */ /* 0x004e220000301000 */
[----:B------:R-:W0:-:S14]  /*2650*/  DSETP.GEU.AND P0, PT, |R4|, c[0x2][0x0], PT ;  /* 0x008000000400762a */ /* 0x000e1c0003f0e200 */
[----:B0-----:R-:W-:-:S05]  /*2660*/  @!P0 FMUL R0, R0, 1.175494350822287508e-38 ;  /* 0x0080000000008820 */ /* 0x001fca0000400000 */
[----:B------:R-:W-:-:S04]  /*2670*/  F2FP.PACK_AB R0, RZ, R0 ;  /* 0x00000000ff00723e */ /* 0x000fc800000000ff */
[----:B------:R-:W-:Y:S01]  /*2680*/  PRMT R26, R0, 0x7610, R26 ;  /* 0x00007610001a7816 */ /* 0x000fe2000000001a */
[----:B------:R-:W-:Y:S05]  /*2690*/  BRA `(.L_x_2380) ;  /* 0x00000bc000007947 */ /* 0x000fea0003800000 */
.L_x_2375:
        /* <DEDUP_REMOVED lines=14> */
.L_x_2389:
[----:B------:R-:W2:Y:S02]  /*2780*/  LDG.E.64 R4, [R4.64] ;  /* 0x0000002404047981 */ /* 0x000ea4000c1e1b00 */
[----:B--2---:R-:W0:Y:S01]  /*2790*/  F2F.F32.F64 R0, R4 ;  /* 0x0000000400007310 */ /* 0x004e220000301000 */
[----:B------:R-:W0:-:S14]  /*27a0*/  DSETP.GEU.AND P0, PT, |R4|, c[0x2][0x0], PT ;  /* 0x008000000400762a */ /* 0x000e1c0003f0e200 */
[----:B0-----:R-:W-:-:S05]  /*27b0*/  @!P0 FMUL R0, R0, 1.175494350822287508e-38 ;  /* 0x0080000000008820 */ /* 0x001fca0000400000 */
[----:B------:R-:W-:-:S04]  /*27c0*/  F2FP.PACK_AB R0, RZ, R0 ;  /* 0x00000000ff00723e */ /* 0x000fc800000000ff */
[----:B------:R-:W-:Y:S01]  /*27d0*/  PRMT R26, R0, 0x7610, R26 ;  /* 0x00007610001a7816 */ /* 0x000fe2000000001a */
[----:B------:R-:W-:Y:S05]  /*27e0*/  BRA `(.L_x_2380) ;  /* 0x00000a7000007947 */ /* 0x000fea0003800000 */
.L_x_2388:
        /* <DEDUP_REMOVED lines=28> */
.L_x_2391:
        /* <DEDUP_REMOVED lines=16> */
.L_x_2390:
[----:B------:R-:W2:Y:S02]  /*2ab0*/  LDG.E.U16 R0, [R4.64] ;  /* 0x0000002404007981 */ /* 0x000ea4000c1e1500 */
[----:B--2---:R-:W-:-:S04]  /*2ac0*/  PRMT R0, RZ, 0x5410, R0 ;  /* 0x00005410ff007816 */ /* 0x004fc80000000000 */
[----:B------:R-:W-:-:S04]  /*2ad0*/  F2FP.PACK_AB R0, RZ, R0 ;  /* 0x00000000ff00723e */ /* 0x000fc800000000ff */
[----:B------:R-:W-:Y:S01]  /*2ae0*/  PRMT R26, R0, 0x7610, R26 ;  /* 0x00007610001a7816 */ /* 0x000fe2000000001a */
[----:B------:R-:W-:Y:S05]  /*2af0*/  BRA `(.L_x_2380) ;  /* 0x0000076000007947 */ /* 0x000fea0003800000 */
.L_x_2387:
        /* <DEDUP_REMOVED lines=12> */
.L_x_2394:
        /* <DEDUP_REMOVED lines=21> */
.L_x_2398:
[----:B------:R-:W-:Y:S05]  /*2d10*/  BSYNC B1 ;  /* 0x0000000000017941 */ /* 0x000fea0003800000 */
.L_x_2397:
[----:B------:R-:W-:Y:S01]  /*2d20*/  LEA R5, R0, 0x3b800000, 0x17 ;  /* 0x3b80000000057811 */ /* 0x000fe200078eb8ff */
[----:B------:R-:W-:-:S05]  /*2d30*/  IMAD.SHL.U32 R0, R3, 0x100000, RZ ;  /* 0x0010000003007824 */ /* 0x000fca00078e00ff */
[----:B------:R-:W-:Y:S02]  /*2d40*/  LOP3.LUT R0, R5, R0, R6, 0xfe, !PT ;  /* 0x0000000005007212 */ /* 0x000fe400078efe06 */
.L_x_2396:
[----:B------:R-:W-:Y:S05]  /*2d50*/  BSYNC B0 ;  /* 0x0000000000007941 */ /* 0x000fea0003800000 */
.L_x_2395:
[----:B------:R-:W-:-:S04]  /*2d60*/  F2FP.PACK_AB R0, RZ, R0 ;  /* 0x00000000ff00723e */ /* 0x000fc800000000ff */
[----:B------:R-:W-:Y:S01]  /*2d70*/  PRMT R26, R0, 0x7610, R26 ;  /* 0x00007610001a7816 */ /* 0x000fe2000000001a */
[----:B------:R-:W-:Y:S05]  /*2d80*/  BRA `(.L_x_2380) ;  /* 0x000004d000007947 */ /* 0x000fea0003800000 */
.L_x_2393:
        /* <DEDUP_REMOVED lines=21> */
.L_x_2402:
[----:B------:R-:W-:Y:S05]  /*2ee0*/  BSYNC B1 ;  /* 0x0000000000017941 */ /* 0x000fea0003800000 */
.L_x_2401:
[----:B------:R-:W-:Y:S01]  /*2ef0*/  LEA R5, R0, 0x37800000, 0x17 ;  /* 0x3780000000057811 */ /* 0x000fe200078eb8ff */
[----:B------:R-:W-:-:S05]  /*2f00*/  IMAD.SHL.U32 R0, R3, 0x200000, RZ ;  /* 0x0020000003007824 */ /* 0x000fca00078e00ff */
[----:B------:R-:W-:Y:S02]  /*2f10*/  LOP3.LUT R0, R5, R0, R6, 0xfe, !PT ;  /* 0x0000000005007212 */ /* 0x000fe400078efe06 */
.L_x_2400:
[----:B------:R-:W-:Y:S05]  /*2f20*/  BSYNC B0 ;  /* 0x0000000000007941 */ /* 0x000fea0003800000 */
.L_x_2399:
[----:B------:R-:W-:-:S04]  /*2f30*/  F2FP.PACK_AB R0, RZ, R0 ;  /* 0x00000000ff00723e */ /* 0x000fc800000000ff */
[----:B------:R-:W-:Y:S01]  /*2f40*/  PRMT R26, R0, 0x7610, R26 ;  /* 0x00007610001a7816 */ /* 0x000fe2000000001a */
[----:B------:R-:W-:Y:S05]  /*2f50*/  BRA `(.L_x_2380) ;  /* 0x0000030000007947 */ /* 0x000fea0003800000 */
.L_x_2392:
        /* <DEDUP_REMOVED lines=14> */
.L_x_2406:
[----:B------:R-:W-:Y:S05]  /*3040*/  BSYNC B0 ;  /* 0x0000000000007941 */ /* 0x000fea0003800000 */
.L_x_2405:
[----:B------:R-:W-:-:S04]  /*3050*/  F2FP.PACK_AB R0, RZ, R0 ;  /* 0x00000000ff00723e */ /* 0x000fc800000000ff */
[----:B------:R-:W-:Y:S01]  /*3060*/  PRMT R26, R0, 0x7610, R26 ;  /* 0x00007610001a7816 */ /* 0x000fe2000000001a */
[----:B------:R-:W-:Y:S05]  /*3070*/  BRA `(.L_x_2380) ;  /* 0x000001e000007947 */ /* 0x000fea0003800000 */
.L_x_2379:
        /* <DEDUP_REMOVED lines=21> */
.L_x_2404:
[----:B------:R-:W2:Y:S02]  /*31d0*/  LDG.E.64 R4, [R4.64] ;  /* 0x0000002404047981 */ /* 0x000ea4000c1e1b00 */
[----:B--2---:R-:W0:Y:S02]  /*31e0*/  I2F.U64 R0, R4 ;  /* 0x0000000400007312 */ /* 0x004e240000301000 */
[----:B0-----:R-:W-:-:S04]  /*31f0*/  F2FP.PACK_AB R0, RZ, R0 ;  /* 0x00000000ff00723e */ /* 0x001fc800000000ff */
[----:B------:R-:W-:Y:S01]  /*3200*/  PRMT R26, R0, 0x7610, R26 ;  /* 0x00007610001a7816 */ /* 0x000fe2000000001a */
[----:B------:R-:W-:Y:S05]  /*3210*/  BRA `(.L_x_2380) ;  /* 0x0000004000007947 */ /* 0x000fea0003800000 */
.L_x_2403:
[----:B------:R-:W2:Y:S02]  /*3220*/  LDG.E R4, [R4.64] ;  /* 0x0000002404047981 */ /* 0x000ea4000c1e1900 */
[----:B--2---:R-:W0:Y:S02]  /*3230*/  I2F.U32 R0, R4 ;  /* 0x0000000400007306 */ /* 0x004e240000201000 */
[----:B0-----:R-:W-:-:S04]  /*3240*/  F2FP.PACK_AB R0, RZ, R0 ;  /* 0x00000000ff00723e */ /* 0x001fc800000000ff */
[----:B------:R-:W-:Y:S02]  /*3250*/  PRMT R26, R0, 0x7610, R26 ;  /* 0x00007610001a7816 */ /* 0x000fe4000000001a */
.L_x_2380:
        /* <DEDUP_REMOVED lines=19> */
.L_x_2410:
[----:B------:R-:W2:Y:S02]  /*3390*/  LDG.E.U8 R4, [R4.64] ;  /* 0x0000002404047981 */ /* 0x000ea4000c1e1100 */
[----:B--2---:R-:W0:Y:S02]  /*33a0*/  I2F.U16 R0, R4 ;  /* 0x0000000400007306 */ /* 0x004e240000101000 */
[----:B0-----:R-:W-:-:S04]  /*33b0*/  F2FP.PACK_AB R0, RZ, R0 ;  /* 0x00000000ff00723e */ /* 0x001fc800000000ff */
[----:B------:R-:W-:Y:S01]  /*33c0*/  PRMT R25, R0, 0x7610, R25 ;  /* 0x0000761000197816 */ /* 0x000fe20000000019 */
[----:B------:R-:W-:Y:S05]  /*33d0*/  BRA `(.L_x_2412) ;  /* 0x00000ed000007947 */ /* 0x000fea0003800000 */
.L_x_2409:
        /* <DEDUP_REMOVED lines=11> */
.L_x_2414:
[----:B------:R-:W2:Y:S02]  /*3490*/  LDG.E R4, [R4.64] ;  /* 0x0000002404047981 */ /* 0x000ea4000c1e1900 */
[----:B--2---:R-:W0:Y:S02]  /*34a0*/  I2F R0, R4 ;  /* 0x0000000400007306 */ /* 0x004e240000201400 */
[----:B0-----:R-:W-:-:S04]  /*34b0*/  F2FP.PACK_AB R0, RZ, R0 ;  /* 0x00000000ff00723e */ /* 0x001fc800000000ff */
[----:B------:R-:W-:Y:S01]  /*34c0*/  PRMT R25, R0, 0x7610, R25 ;  /* 0x0000761000197816 */ /* 0x000fe20000000019 */
[----:B------:R-:W-:Y:S05]  /*34d0*/  BRA `(.L_x_2412) ;  /* 0x00000dd000007947 */ /* 0x000fea0003800000 */
.L_x_2413:
[----:B------:R-:W2:Y:S02]  /*34e0*/  LDG.E.U16 R4, [R4.64] ;  /* 0x0000002404047981 */ /* 0x000ea4000c1e1500 */
[----:B--2---:R-:W0:Y:S02]  /*34f0*/  I2F.S16 R0, R4 ;  /* 0x0000000400007306 */ /* 0x004e240000101400 */
[----:B0-----:R-:W-:-:S04]  /*3500*/  F2FP.PACK_AB R0, RZ, R0 ;  /* 0x00000000ff00723e */ /* 0x001fc800000000ff */
[----:B------:R-:W-:Y:S01]  /*3510*/  PRMT R25, R0, 0x7610, R25 ;  /* 0x0000761000197816 */ /* 0x000fe20000000019 */
[----:B------:R-:W-:Y:S05]  /*3520*/  BRA `(.L_x_2412) ;  /* 0x00000d8000007947 */ /* 0x000fea0003800000 */
.L_x_2408:
        /* <DEDUP_REMOVED lines=9> */
.L_x_2416:
[----:B------:R0:W5:Y:S01]  /*35c0*/  LDG.E.U16 R25, [R4.64] ;  /* 0x0000002404197981 */ /* 0x000162000c1e1500 */
[----:B------:R-:W-:Y:S05]  /*35d0*/  BRA `(.L_x_2412) ;  /* 0x00000cd000007947 */ /* 0x000fea0003800000 */
.L_x_2415:
        /* <DEDUP_REMOVED lines=9> */
.L_x_2418:
[----:B------:R0:W5:Y:S01]  /*3670*/  LDG.E.U16 R25, [R4.64] ;  /* 0x0000002404197981 */ /* 0x000162000c1e1500 */
[----:B------:R-:W-:Y:S05]  /*3680*/  BRA `(.L_x_2412) ;  /* 0x00000c2000007947 */ /* 0x000fea0003800000 */
.L_x_2417:
[----:B------:R-:W2:Y:S02]  /*3690*/  LDG.E.64 R4, [R4.64] ;  /* 0x0000002404047981 */ /* 0x000ea4000c1e1b00 */
[----:B--2---:R-:W0:Y:S01]  /*36a0*/  F2F.F32.F64 R0, R4 ;  /* 0x0000000400007310 */ /* 0x004e220000301000 */
[----:B------:R-:W0:-:S14]  /*36b0*/  DSETP.GEU.AND P0, PT, |R4|, c[0x2][0x0], PT ;  /* 0x008000000400762a */ /* 0x000e1c0003f0e200 */
[----:B0-----:R-:W-:-:S05]  /*36c0*/  @!P0 FMUL R0, R0, 1.175494350822287508e-38 ;  /* 0x0080000000008820 */ /* 0x001fca0000400000 */
[----:B------:R-:W-:-:S04]  /*36d0*/  F2FP.PACK_AB R0, RZ, R0 ;  /* 0x00000000ff00723e */ /* 0x000fc800000000ff */
[----:B------:R-:W-:Y:S01]  /*36e0*/  PRMT R25, R0, 0x7610, R25 ;  /* 0x0000761000197816 */ /* 0x000fe20000000019 */
[----:B------:R-:W-:Y:S05]  /*36f0*/  BRA `(.L_x_2412) ;  /* 0x00000bb000007947 */ /* 0x000fea0003800000 */
.L_x_2407:
        /* <DEDUP_REMOVED lines=14> */
.L_x_2421:
[----:B------:R-:W2:Y:S02]  /*37e0*/  LDG.E.64 R4, [R4.64] ;  /* 0x0000002404047981 */ /* 0x000ea4000c1e1b00 */
[----:B--2---:R-:W0:Y:S01]  /*37f0*/  F2F.F32.F64 R0, R4 ;  /* 0x0000000400007310 */ /* 0x004e220000301000 */
[----:B------:R-:W0:-:S14]  /*3800*/  DSETP.GEU.AND P0, PT, |R4|, c[0x2][0x0], PT ;  /* 0x008000000400762a */ /* 0x000e1c0003f0e200 */
[----:B0-----:R-:W-:-:S05]  /*3810*/  @!P0 FMUL R0, R0, 1.175494350822287508e-38 ;  /* 0x0080000000008820 */ /* 0x001fca0000400000 */
[----:B------:R-:W-:-:S04]  /*3820*/  F2FP.PACK_AB R0, RZ, R0 ;  /* 0x00000000ff00723e */ /* 0x000fc800000000ff */
[----:B------:R-:W-:Y:S01]  /*3830*/  PRMT R25, R0, 0x7610, R25 ;  /* 0x0000761000197816 */ /* 0x000fe20000000019 */
[----:B------:R-:W-:Y:S05]  /*3840*/  BRA `(.L_x_2412) ;  /* 0x00000a6000007947 */ /* 0x000fea0003800000 */
.L_x_2420:
        /* <DEDUP_REMOVED lines=28> */
.L_x_2423:
        /* <DEDUP_REMOVED lines=15> */
.L_x_2422:
[----:B------:R-:W2:Y:S02]  /*3b00*/  LDG.E.U16 R0, [R4.64] ;  /* 0x0000002404007981 */ /* 0x000ea4000c1e1500 */
[----:B--2---:R-:W-:-:S04]  /*3b10*/  PRMT R0, RZ, 0x5410, R0 ;  /* 0x00005410ff007816 */ /* 0x004fc80000000000 */
[----:B------:R-:W-:-:S04]  /*3b20*/  F2FP.PACK_AB R0, RZ, R0 ;  /* 0x00000000ff00723e */ /* 0x000fc800000000ff */
[----:B------:R-:W-:Y:S01]  /*3b30*/  PRMT R25, R0, 0x7610, R25 ;  /* 0x0000761000197816 */ /* 0x000fe20000000019 */
[----:B------:R-:W-:Y:S05]  /*3b40*/  BRA `(.L_x_2412) ;  /* 0x0000076000007947 */ /* 0x000fea0003800000 */
.L_x_2419:
        /* <DEDUP_REMOVED lines=12> */
.L_x_2426:
        /* <DEDUP_REMOVED lines=21> */
.L_x_2430:
[----:B------:R-:W-:Y:S05]  /*3d60*/  BSYNC B1 ;  /* 0x0000000000017941 */ /* 0x000fea0003800000 */
.L_x_2429:
[----:B------:R-:W-:Y:S01]  /*3d70*/  LEA R5, R0, 0x3b800000, 0x17 ;  /* 0x3b80000000057811 */ /* 0x000fe200078eb8ff */
[----:B------:R-:W-:-:S05]  /*3d80*/  IMAD.SHL.U32 R0, R3, 0x100000, RZ ;  /* 0x0010000003007824 */ /* 0x000fca00078e00ff */
[----:B------:R-:W-:Y:S02]  /*3d90*/  LOP3.LUT R0, R5, R0, R6, 0xfe, !PT ;  /* 0x0000000005007212 */ /* 0x000fe400078efe06 */
.L_x_2428:
[----:B------:R-:W-:Y:S05]  /*3da0*/  BSYNC B0 ;  /* 0x0000000000007941 */ /* 0x000fea0003800000 */
.L_x_2427:
[----:B------:R-:W-:-:S04]  /*3db0*/  F2FP.PACK_AB R0, RZ, R0 ;  /* 0x00000000ff00723e */ /* 0x000fc800000000ff */
[----:B------:R-:W-:Y:S01]  /*3dc0*/  PRMT R25, R0, 0x7610, R25 ;  /* 0x0000761000197816 */ /* 0x000fe20000000019 */
[----:B------:R-:W-:Y:S05]  /*3dd0*/  BRA `(.L_x_2412) ;  /* 0x000004d000007947 */ /* 0x000fea0003800000 */
.L_x_2425:
        /* <DEDUP_REMOVED lines=21> */
.L_x_2434:
[----:B------:R-:W-:Y:S05]  /*3f30*/  BSYNC B1 ;  /* 0x0000000000017941 */ /* 0x000fea0003800000 */
.L_x_2433:
[----:B------:R-:W-:Y:S01]  /*3f40*/  LEA R5, R0, 0x37800000, 0x17 ;  /* 0x3780000000057811 */ /* 0x000fe200078eb8ff */
[----:B------:R-:W-:-:S05]  /*3f50*/  IMAD.SHL.U32 R0, R3, 0x200000, RZ ;  /* 0x0020000003007824 */ /* 0x000fca00078e00ff */
[----:B------:R-:W-:Y:S02]  /*3f60*/  LOP3.LUT R0, R5, R0, R6, 0xfe, !PT ;  /* 0x0000000005007212 */ /* 0x000fe400078efe06 */
.L_x_2432:
[----:B------:R-:W-:Y:S05]  /*3f70*/  BSYNC B0 ;  /* 0x0000000000007941 */ /* 0x000fea0003800000 */
.L_x_2431:
[----:B------:R-:W-:-:S04]  /*3f80*/  F2FP.PACK_AB R0, RZ, R0 ;  /* 0x00000000ff00723e */ /* 0x000fc800000000ff */
[----:B------:R-:W-:Y:S01]  /*3f90*/  PRMT R25, R0, 0x7610, R25 ;  /* 0x0000761000197816 */ /* 0x000fe20000000019 */
[----:B------:R-:W-:Y:S05]  /*3fa0*/  BRA `(.L_x_2412) ;  /* 0x0000030000007947 */ /* 0x000fea0003800000 */
.L_x_2424:
        /* <DEDUP_REMOVED lines=14> */
.L_x_2438:
[----:B------:R-:W-:Y:S05]  /*4090*/  BSYNC B0 ;  /* 0x0000000000007941 */ /* 0x000fea0003800000 */
.L_x_2437:
[----:B------:R-:W-:-:S04]  /*40a0*/  F2FP.PACK_AB R0, RZ, R0 ;  /* 0x00000000ff00723e */ /* 0x000fc800000000ff */
[----:B------:R-:W-:Y:S01]  /*40b0*/  PRMT R25, R0, 0x7610, R25 ;  /* 0x0000761000197816 */ /* 0x000fe20000000019 */
[----:B------:R-:W-:Y:S05]  /*40c0*/  BRA `(.L_x_2412) ;  /* 0x000001e000007947 */ /* 0x000fea0003800000 */
.L_x_2411:
        /* <DEDUP_REMOVED lines=21> */
.L_x_2436:
[----:B------:R-:W2:Y:S02]  /*4220*/  LDG.E.64 R4, [R4.64] ;  /* 0x0000002404047981 */ /* 0x000ea4000c1e1b00 */
[----:B--2---:R-:W0:Y:S02]  /*4230*/  I2F.U64 R0, R4 ;  /* 0x0000000400007312 */ /* 0x004e240000301000 */
[----:B0-----:R-:W-:-:S04]  /*4240*/  F2FP.PACK_AB R0, RZ, R0 ;  /* 0x00000000ff00723e */ /* 0x001fc800000000ff */
[----:B------:R-:W-:Y:S01]  /*4250*/  PRMT R25, R0, 0x7610, R25 ;  /* 0x0000761000197816 */ /* 0x000fe20000000019 */
[----:B------:R-:W-:Y:S05]  /*4260*/  BRA `(.L_x_2412) ;  /* 0x0000004000007947 */ /* 0x000fea0003800000 */
.L_x_2435:
[----:B------:R-:W2:Y:S02]  /*4270*/  LDG.E R4, [R4.64] ;  /* 0x0000002404047981 */ /* 0x000ea4000c1e1900 */
[----:B--2---:R-:W0:Y:S02]  /*4280*/  I2F.U32 R0, R4 ;  /* 0x0000000400007306 */ /* 0x004e240000201000 */
[----:B0-----:R-:W-:-:S04]  /*4290*/  F2FP.PACK_AB R0, RZ, R0 ;  /* 0x00000000ff00723e */ /* 0x001fc800000000ff */
[----:B------:R-:W-:Y:S02]  /*42a0*/  PRMT R25, R0, 0x7610, R25 ;  /* 0x0000761000197816 */ /* 0x000fe40000000019 */
.L_x_2412:
[----:B------:R-:W-:-:S05]  /*42b0*/  IADD3 R29, R29, 0x80, RZ ;  /* 0x000000801d1d7810 */ /* 0x000fca0007ffe0ff */
.L_x_2374:
[----:B------:R-:W-:Y:S05]  /*42c0*/  BSYNC B6 ;  /* 0x0000000000067941 */ /* 0x000fea0003800000 */
.L_x_2373:
[----:B------:R-:W-:Y:S01]  /*42d0*/  ISETP.GE.AND P0, PT, R29, R22, PT ;  /* 0x000000161d00720c */ /* 0x000fe20003f06270 */
[----:B------:R-:W-:Y:S01]  /*42e0*/  BSSY B6, `(.L_x_2439) ;  /* 0x0000211000067945 */ /* 0x000fe20003800000 */
[----:B------:R-:W-:Y:S02]  /*42f0*/  PRMT R16, RZ, 0x7610, R16 ;  /* 0x00007610ff107816 */ /* 0x000fe40000000010 */
[----:B------:R-:W-:Y:S02]  /*4300*/  PRMT R24, RZ, 0x7610, R24 ;  /* 0x00007610ff187816 */ /* 0x000fe40000000018 */
[----:B------:R-:W-:-:S07]  /*4310*/  PRMT R23, RZ, 0x7610, R23 ;  /* 0x00007610ff177816 */ /* 0x000fce0000000017 */
        /* <DEDUP_REMOVED lines=21> */
.L_x_2444:
[----:B------:R-:W2:Y:S02]  /*4470*/  LDG.E.U8 R4, [R4.64] ;  /* 0x0000002404047981 */ /* 0x000ea4000c1e1100 */
[----:B--2---:R-:W0:Y:S02]  /*4480*/  I2F.U16 R0, R4 ;  /* 0x0000000400007306 */ /* 0x004e240000101000 */
[----:B0-----:R-:W-:-:S04]  /*4490*/  F2FP.PACK_AB R0, RZ, R0 ;  /* 0x00000000ff00723e */ /* 0x001fc800000000ff */
[----:B------:R-:W-:Y:S01]  /*44a0*/  PRMT R24, R0, 0x7610, R24 ;  /* 0x0000761000187816 */ /* 0x000fe20000000018 */
[----:B------:R-:W-:Y:S05]  /*44b0*/  BRA `(.L_x_2446) ;  /* 0x00000ed000007947 */ /* 0x000fea0003800000 */
.L_x_2443:
        /* <DEDUP_REMOVED lines=11> */
.L_x_2448:
[----:B------:R-:W2:Y:S02]  /*4570*/  LDG.E R4, [R4.64] ;  /* 0x0000002404047981 */ /* 0x000ea4000c1e1900 */
[----:B--2---:R-:W0:Y:S02]  /*4580*/  I2F R0, R4 ;  /* 0x0000000400007306 */ /* 0x004e240000201400 */
[----:B0-----:R-:W-:-:S04]  /*4590*/  F2FP.PACK_AB R0, RZ, R0 ;  /* 0x00000000ff00723e */ /* 0x001fc800000000ff */
[----:B------:R-:W-:Y:S01]  /*45a0*/  PRMT R24, R0, 0x7610, R24 ;  /* 0x0000761000187816 */ /* 0x000fe20000000018 */
[----:B------:R-:W-:Y:S05]  /*45b0*/  BRA `(.L_x_2446) ;  /* 0x00000dd000007947 */ /* 0x000fea0003800000 */
.L_x_2447:
[----:B------:R-:W2:Y:S02]  /*45c0*/  LDG.E.U16 R4, [R4.64] ;  /* 0x0000002404047981 */ /* 0x000ea4000c1e1500 */
[----:B--2---:R-:W0:Y:S02]  /*45d0*/  I2F.S16 R0, R4 ;  /* 0x0000000400007306 */ /* 0x004e240000101400 */
[----:B0-----:R-:W-:-:S04]  /*45e0*/  F2FP.PACK_AB R0, RZ, R0 ;  /* 0x00000000ff00723e */ /* 0x001fc800000000ff */
[----:B------:R-:W-:Y:S01]  /*45f0*/  PRMT R24, R0, 0x7610, R24 ;  /* 0x0000761000187816 */ /* 0x000fe20000000018 */
[----:B------:R-:W-:Y:S05]  /*4600*/  BRA `(.L_x_2446) ;  /* 0x00000d8000007947 */ /* 0x000fea0003800000 */
.L_x_2442:
        /* <DEDUP_REMOVED lines=9> */
.L_x_2450:
[----:B------:R0:W5:Y:S01]  /*46a0*/  LDG.E.U16 R24, [R4.64] ;  /* 0x0000002404187981 */ /* 0x000162000c1e1500 */
[----:B------:R-:W-:Y:S05]  /*46b0*/  BRA `(.L_x_2446) ;  /* 0x00000cd000007947 */ /* 0x000fea0003800000 */
.L_x_2449:
        /* <DEDUP_REMOVED lines=9> */
.L_x_2452:
[----:B------:R0:W5:Y:S01]  /*4750*/  LDG.E.U16 R24, [R4.64] ;  /* 0x0000002404187981 */ /* 0x000162000c1e1500 */
[----:B------:R-:W-:Y:S05]  /*4760*/  BRA `(.L_x_2446) ;  /* 0x00000c2000007947 */ /* 0x000fea0003800000 */
.L_x_2451:
[----:B------:R-:W2:Y:S02]  /*4770*/  LDG.E.64 R4, [R4.64] ;  /* 0x0000002404047981 */ /* 0x000ea4000c1e1b00 */
[----:B--2---:R-:W0:Y:S01]  /*4780*/  F2F.F32.F64 R0, R4 ;  /* 0x0000000400007310 */ /* 0x004e220000301000 */
[----:B------:R-:W0:-:S14]  /*4790*/  DSETP.GEU.AND P0, PT, |R4|, c[0x2][0x0], PT ;  /* 0x008000000400762a */ /* 0x000e1c0003f0e200 */
[----:B0-----:R-:W-:-:S05]  /*47a0*/  @!P0 FMUL R0, R0, 1.175494350822287508e-38 ;  /* 0x0080000000008820 */ /* 0x001fca0000400000 */
[----:B------:R-:W-:-:S04]  /*47b0*/  F2FP.PACK_AB R0, RZ, R0 ;  /* 0x00000000ff00723e */ /* 0x000fc800000000ff */
[----:B------:R-:W-:Y:S01]  /*47c0*/  PRMT R24, R0, 0x7610, R24 ;  /* 0x0000761000187816 */ /* 0x000fe20000000018 */
[----:B------:R-:W-:Y:S05]  /*47d0*/  BRA `(.L_x_2446) ;  /* 0x00000bb000007947 */ /* 0x000fea0003800000 */
.L_x_2441:
        /* <DEDUP_REMOVED lines=14> */
.L_x_2455:
[----:B------:R-:W2:Y:S02]  /*48c0*/  LDG.E.64 R4, [R4.64] ;  /* 0x0000002404047981 */ /* 0x000ea4000c1e1b00 */
[----:B--2---:R-:W0:Y:S01]  /*48d0*/  F2F.F32.F64 R0, R4 ;  /* 0x0000000400007310 */ /* 0x004e220000301000 */
[----:B------:R-:W0:-:S14]  /*48e0*/  DSETP.GEU.AND P0, PT, |R4|, c[0x2][0x0], PT ;  /* 0x008000000400762a */ /* 0x000e1c0003f0e200 */
[----:B0-----:R-:W-:-:S05]  /*48f0*/  @!P0 FMUL R0, R0, 1.175494350822287508e-38 ;  /* 0x0080000000008820 */ /* 0x001fca0000400000 */
[----:B------:R-:W-:-:S04]  /*4900*/  F2FP.PACK_AB R0, RZ, R0 ;  /* 0x00000000ff00723e */ /* 0x000fc800000000ff */
[----:B------:R-:W-:Y:S01]  /*4910*/  PRMT R24, R0, 0x7610, R24 ;  /* 0x0000761000187816 */ /* 0x000fe20000000018 */
[----:B------:R-:W-:Y:S05]  /*4920*/  BRA `(.L_x_2446) ;  /* 0x00000a6000007947 */ /* 0x000fea0003800000 */
.L_x_2454:
        /* <DEDUP_REMOVED lines=28> */
.L_x_2457:
        /* <DEDUP_REMOVED lines=15> */
.L_x_2456:
[----:B------:R-:W2:Y:S02]  /*4be0*/  LDG.E.U16 R0, [R4.64] ;  /* 0x0000002404007981 */ /* 0x000ea4000c1e1500 */
[----:B--2---:R-:W-:-:S04]  /*4bf0*/  PRMT R0, RZ, 0x5410, R0 ;  /* 0x00005410ff007816 */ /* 0x004fc80000000000 */
[----:B------:R-:W-:-:S04]  /*4c00*/  F2FP.PACK_AB R0, RZ, R0 ;  /* 0x00000000ff00723e */ /* 0x000fc800000000ff */
[----:B------:R-:W-:Y:S01]  /*4c10*/  PRMT R24, R0, 0x7610, R24 ;  /* 0x0000761000187816 */ /* 0x000fe20000000018 */
[----:B------:R-:W-:Y:S05]  /*4c20*/  BRA `(.L_x_2446) ;  /* 0x0000076000007947 */ /* 0x000fea0003800000 */
.L_x_2453:
        /* <DEDUP_REMOVED lines=12> */
.L_x_2460:
        /* <DEDUP_REMOVED lines=21> */
.L_x_2464:
[----:B------:R-:W-:Y:S05]  /*4e40*/  BSYNC B1 ;  /* 0x0000000000017941 */ /* 0x000fea0003800000 */
.L_x_2463:
[----:B------:R-:W-:Y:S01]  /*4e50*/  LEA R5, R0, 0x3b800000, 0x17 ;  /* 0x3b80000000057811 */ /* 0x000fe200078eb8ff */
[----:B------:R-:W-:-:S05]  /*4e60*/  IMAD.SHL.U32 R0, R3, 0x100000, RZ ;  /* 0x0010000003007824 */ /* 0x000fca00078e00ff */
[----:B------:R-:W-:Y:S02]  /*4e70*/  LOP3.LUT R0, R5, R0, R6, 0xfe, !PT ;  /* 0x0000000005007212 */ /* 0x000fe400078efe06 */
.L_x_2462:
[----:B------:R-:W-:Y:S05]  /*4e80*/  BSYNC B0 ;  /* 0x0000000000007941 */ /* 0x000fea0003800000 */
.L_x_2461:
[----:B------:R-:W-:-:S04]  /*4e90*/  F2FP.PACK_AB R0, RZ, R0 ;  /* 0x00000000ff00723e */ /* 0x000fc800000000ff */
[----:B------:R-:W-:Y:S01]  /*4ea0*/  PRMT R24, R0, 0x7610, R24 ;  /* 0x0000761000187816 */ /* 0x000fe20000000018 */
[----:B------:R-:W-:Y:S05]  /*4eb0*/  BRA `(.L_x_2446) ;  /* 0x000004d000007947 */ /* 0x000fea0003800000 */
.L_x_2459:
        /* <DEDUP_REMOVED lines=21> */
.L_x_2468:
[----:B------:R-:W-:Y:S05]  /*5010*/  BSYNC B1 ;  /* 0x0000000000017941 */ /* 0x000fea0003800000 */
.L_x_2467:
[----:B------:R-:W-:Y:S01]  /*5020*/  LEA R5, R0, 0x37800000, 0x17 ;  /* 0x3780000000057811 */ /* 0x000fe200078eb8ff */
[----:B------:R-:W-:-:S05]  /*5030*/  IMAD.SHL.U32 R0, R3, 0x200000, RZ ;  /* 0x0020000003007824 */ /* 0x000fca00078e00ff */
[----:B------:R-:W-:Y:S02]  /*5040*/  LOP3.LUT R0, R5, R0, R6, 0xfe, !PT ;  /* 0x0000000005007212 */ /* 0x000fe400078efe06 */
.L_x_2466:
[----:B------:R-:W-:Y:S05]  /*5050*/  BSYNC B0 ;  /* 0x0000000000007941 */ /* 0x000fea0003800000 */
.L_x_2465:
[----:B------:R-:W-:-:S04]  /*5060*/  F2FP.PACK_AB R0, RZ, R0 ;  /* 0x00000000ff00723e */ /* 0x000fc800000000ff */
[----:B------:R-:W-:Y:S01]  /*5070*/  PRMT R24, R0, 0x7610, R24 ;  /* 0x0000761000187816 */ /* 0x000fe20000000018 */
[----:B------:R-:W-:Y:S05]  /*5080*/  BRA `(.L_x_2446) ;  /* 0x0000030000007947 */ /* 0x000fea0003800000 */
.L_x_2458:
        /* <DEDUP_REMOVED lines=14> */
.L_x_2472:
[----:B------:R-:W-:Y:S05]  /*5170*/  BSYNC B0 ;  /* 0x0000000000007941 */ /* 0x000fea0003800000 */
.L_x_2471:
[----:B------:R-:W-:-:S04]  /*5180*/  F2FP.PACK_AB R0, RZ, R0 ;  /* 0x00000000ff00723e */ /* 0x000fc800000000ff */
[----:B------:R-:W-:Y:S01]  /*5190*/  PRMT R24, R0, 0x7610, R24 ;  /* 0x0000761000187816 */ /* 0x000fe20000000018 */
[----:B------:R-:W-:Y:S05]  /*51a0*/  BRA `(.L_x_2446) ;  /* 0x000001e000007947 */ /* 0x000fea0003800000 */
.L_x_2445:
        /* <DEDUP_REMOVED lines=21> */
.L_x_2470:
[----:B------:R-:W2:Y:S02]  /*5300*/  LDG.E.64 R4, [R4.64] ;  /* 0x0000002404047981 */ /* 0x000ea4000c1e1b00 */
[----:B--2---:R-:W0:Y:S02]  /*5310*/  I2F.U64 R0, R4 ;  /* 0x0000000400007312 */ /* 0x004e240000301000 */
[----:B0-----:R-:W-:-:S04]  /*5320*/  F2FP.PACK_AB R0, RZ, R0 ;  /* 0x00000000ff00723e */ /* 0x001fc800000000ff */
[----:B------:R-:W-:Y:S01]  /*5330*/  PRMT R24, R0, 0x7610, R24 ;  /* 0x0000761000187816 */ /* 0x000fe20000000018 */
[----:B------:R-:W-:Y:S05]  /*5340*/  BRA `(.L_x_2446) ;  /* 0x0000004000007947 */ /* 0x000fea0003800000 */
.L_x_2469:
[----:B------:R-:W2:Y:S02]  /*5350*/  LDG.E R4, [R4.64] ;  /* 0x0000002404047981 */ /* 0x000ea4000c1e1900 */
[----:B--2---:R-:W0:Y:S02]  /*5360*/  I2F.U32 R0, R4 ;  /* 0x0000000400007306 */ /* 0x004e240000201000 */
[----:B0-----:R-:W-:-:S04]  /*5370*/  F2FP.PACK_AB R0, RZ, R0 ;  /* 0x00000000ff00723e */ /* 0x001fc800000000ff */
[----:B------:R-:W-:Y:S02]  /*5380*/  PRMT R24, R0, 0x7610, R24 ;  /* 0x0000761000187816 */ /* 0x000fe40000000018 */
.L_x_2446:
        /* <DEDUP_REMOVED lines=19> */
.L_x_2476:
[----:B------:R-:W2:Y:S02]  /*54c0*/  LDG.E.U8 R4, [R4.64] ;  /* 0x0000002404047981 */ /* 0x000ea4000c1e1100 */
[----:B--2---:R-:W0:Y:S02]  /*54d0*/  I2F.U16 R0, R4 ;  /* 0x0000000400007306 */ /* 0x004e240000101000 */
[----:B0-----:R-:W-:-:S04]  /*54e0*/  F2FP.PACK_AB R0, RZ, R0 ;  /* 0x00000000ff00723e */ /* 0x001fc800000000ff */
[----:B------:R-:W-:Y:S01]  /*54f0*/  PRMT R23, R0, 0x7610, R23 ;  /* 0x0000761000177816 */ /* 0x000fe20000000017 */
[----:B------:R-:W-:Y:S05]  /*5500*/  BRA `(.L_x_2478) ;  /* 0x00000ed000007947 */ /* 0x000fea0003800000 */
.L_x_2475:
        /* <DEDUP_REMOVED lines=11> */
.L_x_2480:
[----:B------:R-:W2:Y:S02]  /*55c0*/  LDG.E R4, [R4.64] ;  /* 0x0000002404047981 */ /* 0x000ea4000c1e1900 */
[----:B--2---:R-:W0:Y:S02]  /*55d0*/  I2F R0, R4 ;  /* 0x0000000400007306 */ /* 0x004e240000201400 */
[----:B0-----:R-:W-:-:S04]  /*55e0*/  F2FP.PACK_AB R0, RZ, R0 ;  /* 0x00000000ff00723e */ /* 0x001fc800000000ff */
[----:B------:R-:W-:Y:S01]  /*55f0*/  PRMT R23, R0, 0x7610, R23 ;  /* 0x0000761000177816 */ /* 0x000fe20000000017 */
[----:B------:R-:W-:Y:S05]  /*5600*/  BRA `(.L_x_2478) ;  /* 0x00000dd000007947 */ /* 0x000fea0003800000 */
.L_x_2479:
[----:B------:R-:W2:Y:S02]  /*5610*/  LDG.E.U16 R4, [R4.64] ;  /* 0x0000002404047981 */ /* 0x000ea4000c1e1500 */
[----:B--2---:R-:W0:Y:S02]  /*5620*/  I2F.S16 R0, R4 ;  /* 0x0000000400007306 */ /* 0x004e240000101400 */
[----:B0-----:R-:W-:-:S04]  /*5630*/  F2FP.PACK_AB R0, RZ, R0 ;  /* 0x00000000ff00723e */ /* 0x001fc800000000ff */
[----:B------:R-:W-:Y:S01]  /*5640*/  PRMT R23, R0, 0x7610, R23 ;  /* 0x0000761000177816 */ /* 0x000fe20000000017 */
[----:B------:R-:W-:Y:S05]  /*5650*/  BRA `(.L_x_2478) ;  /* 0x00000d8000007947 */ /* 0x000fea0003800000 */
.L_x_2474:
        /* <DEDUP_REMOVED lines=9> */
.L_x_2482:
[----:B------:R0:W5:Y:S01]  /*56f0*/  LDG.E.U16 R23, [R4.64] ;  /* 0x0000002404177981 */ /* 0x000162000c1e1500 */
[----:B------:R-:W-:Y:S05]  /*5700*/  BRA `(.L_x_2478) ;  /* 0x00000cd000007947 */ /* 0x000fea0003800000 */
.L_x_2481:
        /* <DEDUP_REMOVED lines=9> */
.L_x_2484:
[----:B------:R0:W5:Y:S01]  /*57a0*/  LDG.E.U16 R23, [R4.64] ;  /* 0x0000002404177981 */ /* 0x000162000c1e1500 */
[----:B------:R-:W-:Y:S05]  /*57b0*/  BRA `(.L_x_2478) ;  /* 0x00000c2000007947 */ /* 0x000fea0003800000 */
.L_x_2483:
[----:B------:R-:W2:Y:S02]  /*57c0*/  LDG.E.64 R4, [R4.64] ;  /* 0x0000002404047981 */ /* 0x000ea4000c1e1b00 */
[----:B--2---:R-:W0:Y:S01]  /*57d0*/  F2F.F32.F64 R0, R4 ;  /* 0x0000000400007310 */ /* 0x004e220000301000 */
[----:B------:R-:W0:-:S14]  /*57e0*/  DSETP.GEU.AND P0, PT, |R4|, c[0x2][0x0], PT ;  /* 0x008000000400762a */ /* 0x000e1c0003f0e200 */
[----:B0-----:R-:W-:-:S05]  /*57f0*/  @!P0 FMUL R0, R0, 1.175494350822287508e-38 ;  /* 0x0080000000008820 */ /* 0x001fca0000400000 */
[----:B------:R-:W-:-:S04]  /*5800*/  F2FP.PACK_AB R0, RZ, R0 ;  /* 0x00000000ff00723e */ /* 0x000fc800000000ff */
[----:B------:R-:W-:Y:S01]  /*5810*/  PRMT R23, R0, 0x7610, R23 ;  /* 0x0000761000177816 */ /* 0x000fe20000000017 */
[----:B------:R-:W-:Y:S05]  /*5820*/  BRA `(.L_x_2478) ;  /* 0x00000bb000007947 */ /* 0x000fea0003800000 */
.L_x_2473:
        /* <DEDUP_REMOVED lines=14> */
.L_x_2487:
[----:B------:R-:W2:Y:S02]  /*5910*/  LDG.E.64 R4, [R4.64] ;  /* 0x0000002404047981 */ /* 0x000ea4000c1e1b00 */
[----:B--2---:R-:W0:Y:S01]  /*5920*/  F2F.F32.F64 R0, R4 ;  /* 0x0000000400007310 */ /* 0x004e220000301000 */
[----:B------:R-:W0:-:S14]  /*5930*/  DSETP.GEU.AND P0, PT, |R4|, c[0x2][0x0], PT ;  /* 0x008000000400762a */ /* 0x000e1c0003f0e200 */
[----:B0-----:R-:W-:-:S05]  /*5940*/  @!P0 FMUL R0, R0, 1.175494350822287508e-38 ;  /* 0x0080000000008820 */ /* 0x001fca0000400000 */
[----:B------:R-:W-:-:S04]  /*5950*/  F2FP.PACK_AB R0, RZ, R0 ;  /* 0x00000000ff00723e */ /* 0x000fc800000000ff */
[----:B------:R-:W-:Y:S01]  /*5960*/  PRMT R23, R0, 0x7610, R23 ;  /* 0x0000761000177816 */ /* 0x000fe20000000017 */
[----:B------:R-:W-:Y:S05]  /*5970*/  BRA `(.L_x_2478) ;  /* 0x00000a6000007947 */ /* 0x000fea0003800000 */
.L_x_2486:
        /* <DEDUP_REMOVED lines=28> */
.L_x_2489:
        /* <DEDUP_REMOVED lines=15> */
.L_x_2488:
[----:B------:R-:W2:Y:S02]  /*5c30*/  LDG.E.U16 R0, [R4.64] ;  /* 0x0000002404007981 */ /* 0x000ea4000c1e1500 */
[----:B--2---:R-:W-:-:S04]  /*5c40*/  PRMT R0, RZ, 0x5410, R0 ;  /* 0x00005410ff007816 */ /* 0x004fc80000000000 */
[----:B------:R-:W-:-:S04]  /*5c50*/  F2FP.PACK_AB R0, RZ, R0 ;  /* 0x00000000ff00723e */ /* 0x000fc800000000ff */
[----:B------:R-:W-:Y:S01]  /*5c60*/  PRMT R23, R0, 0x7610, R23 ;  /* 0x0000761000177816 */ /* 0x000fe20000000017 */
[----:B------:R-:W-:Y:S05]  /*5c70*/  BRA `(.L_x_2478) ;  /* 0x0000076000007947 */ /* 0x000fea0003800000 */
.L_x_2485:
        /* <DEDUP_REMOVED lines=12> */
.L_x_2492:
        /* <DEDUP_REMOVED lines=21> */
.L_x_2496:
[----:B------:R-:W-:Y:S05]  /*5e90*/  BSYNC B1 ;  /* 0x0000000000017941 */ /* 0x000fea0003800000 */
.L_x_2495:
[----:B------:R-:W-:Y:S01]  /*5ea0*/  LEA R5, R0, 0x3b800000, 0x17 ;  /* 0x3b80000000057811 */ /* 0x000fe200078eb8ff */
[----:B------:R-:W-:-:S05]  /*5eb0*/  IMAD.SHL.U32 R0, R3, 0x100000, RZ ;  /* 0x0010000003007824 */ /* 0x000fca00078e00ff */
[----:B------:R-:W-:Y:S02]  /*5ec0*/  LOP3.LUT R0, R5, R0, R6, 0xfe, !PT ;  /* 0x0000000005007212 */ /* 0x000fe400078efe06 */
.L_x_2494:
[----:B------:R-:W-:Y:S05]  /*5ed0*/  BSYNC B0 ;  /* 0x0000000000007941 */ /* 0x000fea0003800000 */
.L_x_2493:
[----:B------:R-:W-:-:S04]  /*5ee0*/  F2FP.PACK_AB R0, RZ, R0 ;  /* 0x00000000ff00723e */ /* 0x000fc800000000ff */
[----:B------:R-:W-:Y:S01]  /*5ef0*/  PRMT R23, R0, 0x7610, R23 ;  /* 0x0000761000177816 */ /* 0x000fe20000000017 */
[----:B------:R-:W-:Y:S05]  /*5f00*/  BRA `(.L_x_2478) ;  /* 0x000004d000007947 */ /* 0x000fea0003800000 */
.L_x_2491:
        /* <DEDUP_REMOVED lines=21> */
.L_x_2500:
[----:B------:R-:W-:Y:S05]  /*6060*/  BSYNC B1 ;  /* 0x0000000000017941 */ /* 0x000fea0003800000 */
.L_x_2499:
[----:B------:R-:W-:Y:S01]  /*6070*/  LEA R5, R0, 0x37800000, 0x17 ;  /* 0x3780000000057811 */ /* 0x000fe200078eb8ff */
[----:B------:R-:W-:-:S05]  /*6080*/  IMAD.SHL.U32 R0, R3, 0x200000, RZ ;  /* 0x0020000003007824 */ /* 0x000fca00078e00ff */
[----:B------:R-:W-:Y:S02]  /*6090*/  LOP3.LUT R0, R5, R0, R6, 0xfe, !PT ;  /* 0x0000000005007212 */ /* 0x000fe400078efe06 */
.L_x_2498:
[----:B------:R-:W-:Y:S05]  /*60a0*/  BSYNC B0 ;  /* 0x0000000000007941 */ /* 0x000fea0003800000 */
.L_x_2497:
[----:B------:R-:W-:-:S04]  /*60b0*/  F2FP.PACK_AB R0, RZ, R0 ;  /* 0x00000000ff00723e */ /* 0x000fc800000000ff */
[----:B------:R-:W-:Y:S01]  /*60c0*/  PRMT R23, R0, 0x7610, R23 ;  /* 0x0000761000177816 */ /* 0x000fe20000000017 */
[----:B------:R-:W-:Y:S05]  /*60d0*/  BRA `(.L_x_2478) ;  /* 0x0000030000007947 */ /* 0x000fea0003800000 */
.L_x_2490:
        /* <DEDUP_REMOVED lines=14> */
.L_x_2504:
[----:B------:R-:W-:Y:S05]  /*61c0*/  BSYNC B0 ;  /* 0x0000000000007941 */ /* 0x000fea0003800000 */
.L_x_2503:
[----:B------:R-:W-:-:S04]  /*61d0*/  F2FP.PACK_AB R0, RZ, R0 ;  /* 0x00000000ff00723e */ /* 0x000fc800000000ff */
[----:B------:R-:W-:Y:S01]  /*61e0*/  PRMT R23, R0, 0x7610, R23 ;  /* 0x0000761000177816 */ /* 0x000fe20000000017 */
[----:B------:R-:W-:Y:S05]  /*61f0*/  BRA `(.L_x_2478) ;  /* 0x000001e000007947 */ /* 0x000fea0003800000 */
.L_x_2477:
        /* <DEDUP_REMOVED lines=21> */
.L_x_2502:
[----:B------:R-:W2:Y:S02]  /*6350*/  LDG.E.64 R4, [R4.64] ;  /* 0x0000002404047981 */ /* 0x000ea4000c1e1b00 */
[----:B--2---:R-:W0:Y:S02]  /*6360*/  I2F.U64 R0, R4 ;  /* 0x0000000400007312 */ /* 0x004e240000301000 */
[----:B0-----:R-:W-:-:S04]  /*6370*/  F2FP.PACK_AB R0, RZ, R0 ;  /* 0x00000000ff00723e */ /* 0x001fc800000000ff */
[----:B------:R-:W-:Y:S01]  /*6380*/  PRMT R23, R0, 0x7610, R23 ;  /* 0x0000761000177816 */ /* 0x000fe20000000017 */
[----:B------:R-:W-:Y:S05]  /*6390*/  BRA `(.L_x_2478) ;  /* 0x0000004000007947 */ /* 0x000fea0003800000 */
.L_x_2501:
[----:B------:R-:W2:Y:S02]  /*63a0*/  LDG.E R4, [R4.64] ;  /* 0x0000002404047981 */ /* 0x000ea4000c1e1900 */
[----:B--2---:R-:W0:Y:S02]  /*63b0*/  I2F.U32 R0, R4 ;  /* 0x0000000400007306 */ /* 0x004e240000201000 */
[----:B0-----:R-:W-:-:S04]  /*63c0*/  F2FP.PACK_AB R0, RZ, R0 ;  /* 0x00000000ff00723e */ /* 0x001fc800000000ff */
[----:B------:R-:W-:Y:S02]  /*63d0*/  PRMT R23, R0, 0x7610, R23 ;  /* 0x0000761000177816 */ /* 0x000fe40000000017 */
.L_x_2478:
[----:B------:R-:W-:-:S05]  /*63e0*/  IADD3 R29, R29, 0x80, RZ ;  /* 0x000000801d1d7810 */ /* 0x000fca0007ffe0ff */
.L_x_2440:
[----:B------:R-:W-:Y:S05]  /*63f0*/  BSYNC B6 ;  /* 0x0000000000067941 */ /* 0x000fea0003800000 */
.L_x_2439:
        /* <DEDUP_REMOVED lines=24> */
.L_x_2510:
[----:B------:R-:W2:Y:S02]  /*6580*/  LDG.E.U8 R4, [R4.64] ;  /* 0x0000002404047981 */ /* 0x000ea4000c1e1100 */
[----:B--2---:R-:W0:Y:S02]  /*6590*/  I2F.U16 R0, R4 ;  /* 0x0000000400007306 */ /* 0x004e240000101000 */
[----:B0-----:R-:W-:-:S04]  /*65a0*/  F2FP.PACK_AB R0, RZ, R0 ;  /* 0x00000000ff00723e */ /* 0x001fc800000000ff */
[----:B------:R-:W-:Y:S01]  /*65b0*/  PRMT R16, R0, 0x7610, R16 ;  /* 0x0000761000107816 */ /* 0x000fe20000000010 */
[----:B------:R-:W-:Y:S05]  /*65c0*/  BRA `(.L_x_2512) ;  /* 0x00000ed000007947 */ /* 0x000fea0003800000 */
.L_x_2509:
        /* <DEDUP_REMOVED lines=11> */
.L_x_2514:
[----:B------:R-:W2:Y:S02]  /*6680*/  LDG.E R4, [R4.64] ;  /* 0x0000002404047981 */ /* 0x000ea4000c1e1900 */
[----:B--2---:R-:W0:Y:S02]  /*6690*/  I2F R0, R4 ;  /* 0x0000000400007306 */ /* 0x004e240000201400 */
[----:B0-----:R-:W-:-:S04]  /*66a0*/  F2FP.PACK_AB R0, RZ, R0 ;  /* 0x00000000ff00723e */ /* 0x001fc800000000ff */
[----:B------:R-:W-:Y:S01]  /*66b0*/  PRMT R16, R0, 0x7610, R16 ;  /* 0x0000761000107816 */ /* 0x000fe20000000010 */
[----:B------:R-:W-:Y:S05]  /*66c0*/  BRA `(.L_x_2512) ;  /* 0x00000dd000007947 */ /* 0x000fea0003800000 */
.L_x_2513:
[----:B------:R-:W2:Y:S02]  /*66d0*/  LDG.E.U16 R4, [R4.64] ;  /* 0x0000002404047981 */ /* 0x000ea4000c1e1500 */
[----:B--2---:R-:W0:Y:S02]  /*66e0*/  I2F.S16 R0, R4 ;  /* 0x0000000400007306 */ /* 0x004e240000101400 */
[----:B0-----:R-:W-:-:S04]  /*66f0*/  F2FP.PACK_AB R0, RZ, R0 ;  /* 0x00000000ff00723e */ /* 0x001fc800000000ff */
[----:B------:R-:W-:Y:S01]  /*6700*/  PRMT R16, R0, 0x7610, R16 ;  /* 0x0000761000107816 */ /* 0x000fe20000000010 */
[----:B------:R-:W-:Y:S05]  /*6710*/  BRA `(.L_x_2512) ;  /* 0x00000d8000007947 */ /* 0x000fea0003800000 */
.L_x_2508:
        /* <DEDUP_REMOVED lines=9> */
.L_x_2516:
[----:B------:R0:W5:Y:S01]  /*67b0*/  LDG.E.U16 R16, [R4.64] ;  /* 0x0000002404107981 */ /* 0x000162000c1e1500 */
[----:B------:R-:W-:Y:S05]  /*67c0*/  BRA `(.L_x_2512) ;  /* 0x00000cd000007947 */ /* 0x000fea0003800000 */
.L_x_2515:
        /* <DEDUP_REMOVED lines=9> */
.L_x_2518:
[----:B------:R0:W5:Y:S01]  /*6860*/  LDG.E.U16 R16, [R4.64] ;  /* 0x0000002404107981 */ /* 0x000162000c1e1500 */
[----:B------:R-:W-:Y:S05]  /*6870*/  BRA `(.L_x_2512) ;  /* 0x00000c2000007947 */ /* 0x000fea0003800000 */
.L_x_2517:
[----:B------:R-:W2:Y:S02]  /*6880*/  LDG.E.64 R4, [R4.64] ;  /* 0x0000002404047981 */ /* 0x000ea4000c1e1b00 */
[----:B--2---:R-:W0:Y:S01]  /*6890*/  F2F.F32.F64 R0, R4 ;  /* 0x0000000400007310 */ /* 0x004e220000301000 */
[----:B------:R-:W0:-:S14]  /*68a0*/  DSETP.GEU.AND P0, PT, |R4|, c[0x2][0x0], PT ;  /* 0x008000000400762a */ /* 0x000e1c0003f0e200 */
[----:B0-----:R-:W-:-:S05]  /*68b0*/  @!P0 FMUL R0, R0, 1.175494350822287508e-38 ;  /* 0x0080000000008820 */ /* 0x001fca0000400000 */
[----:B------:R-:W-:-:S04]  /*68c0*/  F2FP.PACK_AB R0, RZ, R0 ;  /* 0x00000000ff00723e */ /* 0x000fc800000000ff */
[----:B------:R-:W-:Y:S01]  /*68d0*/  PRMT R16, R0, 0x7610, R16 ;  /* 0x0000761000107816 */ /* 0x000fe20000000010 */
[----:B------:R-:W-:Y:S05]  /*68e0*/  BRA `(.L_x_2512) ;  /* 0x00000bb000007947 */ /* 0x000fea0003800000 */
.L_x_2507:
        /* <DEDUP_REMOVED lines=14> */
.L_x_2521:
[----:B------:R-:W2:Y:S02]  /*69d0*/  LDG.E.64 R4, [R4.64] ;  /* 0x0000002404047981 */ /* 0x000ea4000c1e1b00 */
[----:B--2---:R-:W0:Y:S01]  /*69e0*/  F2F.F32.F64 R0, R4 ;  /* 0x0000000400007310 */ /* 0x004e220000301000 */
[----:B------:R-:W0:-:S14]  /*69f0*/  DSETP.GEU.AND P0, PT, |R4|, c[0x2][0x0], PT ;  /* 0x008000000400762a */ /* 0x000e1c0003f0e200 */
[----:B0-----:R-:W-:-:S05]  /*6a00*/  @!P0 FMUL R0, R0, 1.175494350822287508e-38 ;  /* 0x0080000000008820 */ /* 0x001fca0000400000 */
[----:B------:R-:W-:-:S04]  /*6a10*/  F2FP.PACK_AB R0, RZ, R0 ;  /* 0x00000000ff00723e */ /* 0x000fc800000000ff */
[----:B------:R-:W-:Y:S01]  /*6a20*/  PRMT R16, R0, 0x7610, R16 ;  /* 0x0000761000107816 */ /* 0x000fe20000000010 */
[----:B------:R-:W-:Y:S05]  /*6a30*/  BRA `(.L_x_2512) ;  /* 0x00000a6000007947 */ /* 0x000fea0003800000 */
.L_x_2520:
        /* <DEDUP_REMOVED lines=28> */
.L_x_2523:
        /* <DEDUP_REMOVED lines=15> */
.L_x_2522:
[----:B------:R-:W2:Y:S02]  /*6cf0*/  LDG.E.U16 R0, [R4.64] ;  /* 0x0000002404007981 */ /* 0x000ea4000c1e1500 */
[----:B--2---:R-:W-:-:S04]  /*6d00*/  PRMT R0, RZ, 0x5410, R0 ;  /* 0x00005410ff007816 */ /* 0x004fc80000000000 */
[----:B------:R-:W-:-:S04]  /*6d10*/  F2FP.PACK_AB R0, RZ, R0 ;  /* 0x00000000ff00723e */ /* 0x000fc800000000ff */
[----:B------:R-:W-:Y:S01]  /*6d20*/  PRMT R16, R0, 0x7610, R16 ;  /* 0x0000761000107816 */ /* 0x000fe20000000010 */
[----:B------:R-:W-:Y:S05]  /*6d30*/  BRA `(.L_x_2512) ;  /* 0x0000076000007947 */ /* 0x000fea0003800000 */
.L_x_2519:
        /* <DEDUP_REMOVED lines=12> */
.L_x_2526:
        /* <DEDUP_REMOVED lines=21> */
.L_x_2530:
[----:B------:R-:W-:Y:S05]  /*6f50*/  BSYNC B1 ;  /* 0x0000000000017941 */ /* 0x000fea0003800000 */
.L_x_2529:
[----:B------:R-:W-:Y:S01]  /*6f60*/  LEA R5, R0, 0x3b800000, 0x17 ;  /* 0x3b80000000057811 */ /* 0x000fe200078eb8ff */
[----:B------:R-:W-:-:S05]  /*6f70*/  IMAD.SHL.U32 R0, R3, 0x100000, RZ ;  /* 0x0010000003007824 */ /* 0x000fca00078e00ff */
[----:B------:R-:W-:Y:S02]  /*6f80*/  LOP3.LUT R0, R5, R0, R6, 0xfe, !PT ;  /* 0x0000000005007212 */ /* 0x000fe400078efe06 */
.L_x_2528:
[----:B------:R-:W-:Y:S05]  /*6f90*/  BSYNC B0 ;  /* 0x0000000000007941 */ /* 0x000fea0003800000 */
.L_x_2527:
[----:B------:R-:W-:-:S04]  /*6fa0*/  F2FP.PACK_AB R0, RZ, R0 ;  /* 0x00000000ff00723e */ /* 0x000fc800000000ff */
[----:B------:R-:W-:Y:S01]  /*6fb0*/  PRMT R16, R0, 0x7610, R16 ;  /* 0x0000761000107816 */ /* 0x000fe20000000010 */
[----:B------:R-:W-:Y:S05]  /*6fc0*/  BRA `(.L_x_2512) ;  /* 0x000004d000007947 */ /* 0x000fea0003800000 */
.L_x_2525:
        /* <DEDUP_REMOVED lines=21> */
.L_x_2534:
[----:B------:R-:W-:Y:S05]  /*7120*/  BSYNC B1 ;  /* 0x0000000000017941 */ /* 0x000fea0003800000 */
.L_x_2533:
[----:B------:R-:W-:Y:S01]  /*7130*/  LEA R5, R0, 0x37800000, 0x17 ;  /* 0x3780000000057811 */ /* 0x000fe200078eb8ff */
[----:B------:R-:W-:-:S05]  /*7140*/  IMAD.SHL.U32 R0, R3, 0x200000, RZ ;  /* 0x0020000003007824 */ /* 0x000fca00078e00ff */
[----:B------:R-:W-:Y:S02]  /*7150*/  LOP3.LUT R0, R5, R0, R6, 0xfe, !PT ;  /* 0x0000000005007212 */ /* 0x000fe400078efe06 */
.L_x_2532:
[----:B------:R-:W-:Y:S05]  /*7160*/  BSYNC B0 ;  /* 0x0000000000007941 */ /* 0x000fea0003800000 */
.L_x_2531:
[----:B------:R-:W-:-:S04]  /*7170*/  F2FP.PACK_AB R0, RZ, R0 ;  /* 0x00000000ff00723e */ /* 0x000fc800000000ff */
[----:B------:R-:W-:Y:S01]  /*7180*/  PRMT R16, R0, 0x7610, R16 ;  /* 0x0000761000107816 */ /* 0x000fe20000000010 */
[----:B------:R-:W-:Y:S05]  /*7190*/  BRA `(.L_x_2512) ;  /* 0x0000030000007947 */ /* 0x000fea0003800000 */
.L_x_2524:
        /* <DEDUP_REMOVED lines=14> */
.L_x_2538:
[----:B------:R-:W-:Y:S05]  /*7280*/  BSYNC B0 ;  /* 0x0000000000007941 */ /* 0x000fea0003800000 */
.L_x_2537:
[----:B------:R-:W-:-:S04]  /*7290*/  F2FP.PACK_AB R0, RZ, R0 ;  /* 0x00000000ff00723e */ /* 0x000fc800000000ff */
[----:B------:R-:W-:Y:S01]  /*72a0*/  PRMT R16, R0, 0x7610, R16 ;  /* 0x0000761000107816 */ /* 0x000fe20000000010 */
[----:B------:R-:W-:Y:S05]  /*72b0*/  BRA `(.L_x_2512) ;  /* 0x000001e000007947 */ /* 0x000fea0003800000 */
.L_x_2511:
        /* <DEDUP_REMOVED lines=21> */
.L_x_2536:
[----:B------:R-:W2:Y:S02]  /*7410*/  LDG.E.64 R4, [R4.64] ;  /* 0x0000002404047981 */ /* 0x000ea4000c1e1b00 */
[----:B--2---:R-:W0:Y:S02]  /*7420*/  I2F.U64 R0, R4 ;  /* 0x0000000400007312 */ /* 0x004e240000301000 */
[----:B0-----:R-:W-:-:S04]  /*7430*/  F2FP.PACK_AB R0, RZ, R0 ;  /* 0x00000000ff00723e */ /* 0x001fc800000000ff */
[----:B------:R-:W-:Y:S01]  /*7440*/  PRMT R16, R0, 0x7610, R16 ;  /* 0x0000761000107816 */ /* 0x000fe20000000010 */
[----:B------:R-:W-:Y:S05]  /*7450*/  BRA `(.L_x_2512) ;  /* 0x0000004000007947 */ /* 0x000fea0003800000 */
.L_x_2535:
[----:B------:R-:W2:Y:S02]  /*7460*/  LDG.E R4, [R4.64] ;  /* 0x0000002404047981 */ /* 0x000ea4000c1e1900 */
[----:B--2---:R-:W0:Y:S02]  /*7470*/  I2F.U32 R0, R4 ;  /* 0x0000000400007306 */ /* 0x004e240000201000 */
[----:B0-----:R-:W-:-:S04]  /*7480*/  F2FP.PACK_AB R0, RZ, R0 ;  /* 0x00000000ff00723e */ /* 0x001fc800000000ff */
[----:B------:R-:W-:Y:S02]  /*7490*/  PRMT R16, R0, 0x7610, R16 ;  /* 0x0000761000107816 */ /* 0x000fe40000000010 */
.L_x_2512:
        /* <DEDUP_REMOVED lines=19> */
.L_x_2542:
[----:B------:R-:W2:Y:S02]  /*75d0*/  LDG.E.U8 R4, [R4.64] ;  /* 0x0000002404047981 */ /* 0x000ea4000c1e1100 */
[----:B--2---:R-:W0:Y:S02]  /*75e0*/  I2F.U16 R0, R4 ;  /* 0x0000000400007306 */ /* 0x004e240000101000 */
[----:B0-----:R-:W-:-:S04]  /*75f0*/  F2FP.PACK_AB R0, RZ, R0 ;  /* 0x00000000ff00723e */ /* 0x001fc800000000ff */
[----:B------:R-:W-:Y:S01]  /*7600*/  PRMT R17, R0, 0x7610, R17 ;  /* 0x0000761000117816 */ /* 0x000fe20000000011 */
[----:B------:R-:W-:Y:S05]  /*7610*/  BRA `(.L_x_2506) ;  /* 0x00000ed000007947 */ /* 0x000fea0003800000 */
.L_x_2541:
        /* <DEDUP_REMOVED lines=11> */
.L_x_2545:
[----:B------:R-:W2:Y:S02]  /*76d0*/  LDG.E R4, [R4.64] ;  /* 0x0000002404047981 */ /* 0x000ea4000c1e1900 */
[----:B--2---:R-:W0:Y:S02]  /*76e0*/  I2F R0, R4 ;  /* 0x0000000400007306 */ /* 0x004e240000201400 */
[----:B0-----:R-:W-:-:S04]  /*76f0*/  F2FP.PACK_AB R0, RZ, R0 ;  /* 0x00000000ff00723e */ /* 0x001fc800000000ff */
[----:B------:R-:W-:Y:S01]  /*7700*/  PRMT R17, R0, 0x7610, R17 ;  /* 0x0000761000117816 */ /* 0x000fe20000000011 */
[----:B------:R-:W-:Y:S05]  /*7710*/  BRA `(.L_x_2506) ;  /* 0x00000dd000007947 */ /* 0x000fea0003800000 */
.L_x_2544:
[----:B------:R-:W2:Y:S02]  /*7720*/  LDG.E.U16 R4, [R4.64] ;  /* 0x0000002404047981 */ /* 0x000ea4000c1e1500 */
[----:B--2---:R-:W0:Y:S02]  /*7730*/  I2F.S16 R0, R4 ;  /* 0x0000000400007306 */ /* 0x004e240000101400 */
[----:B0-----:R-:W-:-:S04]  /*7740*/  F2FP.PACK_AB R0, RZ, R0 ;  /* 0x00000000ff00723e */ /* 0x001fc800000000ff */
[----:B------:R-:W-:Y:S01]  /*7750*/  PRMT R17, R0, 0x7610, R17 ;  /* 0x0000761000117816 */ /* 0x000fe20000000011 */
[----:B------:R-:W-:Y:S05]  /*7760*/  BRA `(.L_x_2506) ;  /* 0x00000d8000007947 */ /* 0x000fea0003800000 */
.L_x_2540:
        /* <DEDUP_REMOVED lines=9> */
.L_x_2547:
[----:B------:R0:W5:Y:S01]  /*7800*/  LDG.E.U16 R17, [R4.64] ;  /* 0x0000002404117981 */ /* 0x000162000c1e1500 */
[----:B------:R-:W-:Y:S05]  /*7810*/  BRA `(.L_x_2506) ;  /* 0x00000cd000007947 */ /* 0x000fea0003800000 */
.L_x_2546:
        /* <DEDUP_REMOVED lines=9> */
.L_x_2549:
[----:B------:R0:W5:Y:S01]  /*78b0*/  LDG.E.U16 R17, [R4.64] ;  /* 0x0000002404117981 */ /* 0x000162000c1e1500 */
[----:B------:R-:W-:Y:S05]  /*78c0*/  BRA `(.L_x_2506) ;  /* 0x00000c2000007947 */ /* 0x000fea0003800000 */
.L_x_2548:
[----:B------:R-:W2:Y:S02]  /*78d0*/  LDG.E.64 R4, [R4.64] ;  /* 0x0000002404047981 */ /* 0x000ea4000c1e1b00 */
[----:B--2---:R-:W0:Y:S01]  /*78e0*/  F2F.F32.F64 R0, R4 ;  /* 0x0000000400007310 */ /* 0x004e220000301000 */
[----:B------:R-:W0:-:S14]  /*78f0*/  DSETP.GEU.AND P0, PT, |R4|, c[0x2][0x0], PT ;  /* 0x008000000400762a */ /* 0x000e1c0003f0e200 */
[----:B0-----:R-:W-:-:S05]  /*7900*/  @!P0 FMUL R0, R0, 1.175494350822287508e-38 ;  /* 0x0080000000008820 */ /* 0x001fca0000400000 */
[----:B------:R-:W-:-:S04]  /*7910*/  F2FP.PACK_AB R0, RZ, R0 ;  /* 0x00000000ff00723e */ /* 0x000fc800000000ff */
[----:B------:R-:W-:Y:S01]  /*7920*/  PRMT R17, R0, 0x7610, R17 ;  /* 0x0000761000117816 */ /* 0x000fe20000000011 */
[----:B------:R-:W-:Y:S05]  /*7930*/  BRA `(.L_x_2506) ;  /* 0x00000bb000007947 */ /* 0x000fea0003800000 */
.L_x_2539:
        /* <DEDUP_REMOVED lines=14> */
.L_x_2552:
[----:B------:R-:W2:Y:S02]  /*7a20*/  LDG.E.64 R4, [R4.64] ;  /* 0x0000002404047981 */ /* 0x000ea4000c1e1b00 */
[----:B--2---:R-:W0:Y:S01]  /*7a30*/  F2F.F32.F64 R0, R4 ;  /* 0x0000000400007310 */ /* 0x004e220000301000 */
[----:B------:R-:W0:-:S14]  /*7a40*/  DSETP.GEU.AND P0, PT, |R4|, c[0x2][0x0], PT ;  /* 0x008000000400762a */ /* 0x000e1c0003f0e200 */
[----:B0-----:R-:W-:-:S05]  /*7a50*/  @!P0 FMUL R0, R0, 1.175494350822287508e-38 ;  /* 0x0080000000008820 */ /* 0x001fca0000400000 */
[----:B------:R-:W-:-:S04]  /*7a60*/  F2FP.PACK_AB R0, RZ, R0 ;  /* 0x00000000ff00723e */ /* 0x000fc800000000ff */
[----:B------:R-:W-:Y:S01]  /*7a70*/  PRMT R17, R0, 0x7610, R17 ;  /* 0x0000761000117816 */ /* 0x000fe20000000011 */
[----:B------:R-:W-:Y:S05]  /*7a80*/  BRA `(.L_x_2506) ;  /* 0x00000a6000007947 */ /* 0x000fea0003800000 */
.L_x_2551:
        /* <DEDUP_REMOVED lines=28> */
.L_x_2554:
        /* <DEDUP_REMOVED lines=15> */
.L_x_2553:
[----:B------:R-:W2:Y:S02]  /*7d40*/  LDG.E.U16 R0, [R4.64] ;  /* 0x0000002404007981 */ /* 0x000ea4000c1e1500 */
[----:B--2---:R-:W-:-:S04]  /*7d50*/  PRMT R0, RZ, 0x5410, R0 ;  /* 0x00005410ff007816 */ /* 0x004fc80000000000 */
[----:B------:R-:W-:-:S04]  /*7d60*/  F2FP.PACK_AB R0, RZ, R0 ;  /* 0x00000000ff00723e */ /* 0x000fc800000000ff */
[----:B------:R-:W-:Y:S01]  /*7d70*/  PRMT R17, R0, 0x7610, R17 ;  /* 0x0000761000117816 */ /* 0x000fe20000000011 */
[----:B------:R-:W-:Y:S05]  /*7d80*/  BRA `(.L_x_2506) ;  /* 0x0000076000007947 */ /* 0x000fea0003800000 */
.L_x_2550:
        /* <DEDUP_REMOVED lines=12> */
.L_x_2557:
        /* <DEDUP_REMOVED lines=21> */
.L_x_2561:
[----:B------:R-:W-:Y:S05]  /*7fa0*/  BSYNC B1 ;  /* 0x0000000000017941 */ /* 0x000fea0003800000 */
.L_x_2560:
[----:B------:R-:W-:Y:S01]  /*7fb0*/  LEA R5, R0, 0x3b800000, 0x17 ;  /* 0x3b80000000057811 */ /* 0x000fe200078eb8ff */
[----:B------:R-:W-:-:S05]  /*7fc0*/  IMAD.SHL.U32 R0, R3, 0x100000, RZ ;  /* 0x0010000003007824 */ /* 0x000fca00078e00ff */
[----:B------:R-:W-:Y:S02]  /*7fd0*/  LOP3.LUT R0, R5, R0, R6, 0xfe, !PT ;  /* 0x0000000005007212 */ /* 0x000fe400078efe06 */
.L_x_2559:
[----:B------:R-:W-:Y:S05]  /*7fe0*/  BSYNC B0 ;  /* 0x0000000000007941 */ /* 0x000fea0003800000 */
.L_x_2558:
[----:B------:R-:W-:-:S04]  /*7ff0*/  F2FP.PACK_AB R0, RZ, R0 ;  /* 0x00000000ff00723e */ /* 0x000fc800000000ff */
[----:B------:R-:W-:Y:S01]  /*8000*/  PRMT R17, R0, 0x7610, R17 ;  /* 0x0000761000117816 */ /* 0x000fe20000000011 */
[----:B------:R-:W-:Y:S05]  /*8010*/  BRA `(.L_x_2506) ;  /* 0x000004d000007947 */ /* 0x000fea0003800000 */
.L_x_2556:
        /* <DEDUP_REMOVED lines=21> */
.L_x_2565:
[----:B------:R-:W-:Y:S05]  /*8170*/  BSYNC B1 ;  /* 0x0000000000017941 */ /* 0x000fea0003800000 */
.L_x_2564:
[----:B------:R-:W-:Y:S01]  /*8180*/  LEA R5, R0, 0x37800000, 0x17 ;  /* 0x3780000000057811 */ /* 0x000fe200078eb8ff */
[----:B------:R-:W-:-:S05]  /*8190*/  IMAD.SHL.U32 R0, R3, 0x200000, RZ ;  /* 0x0020000003007824 */ /* 0x000fca00078e00ff */
[----:B------:R-:W-:Y:S02]  /*81a0*/  LOP3.LUT R0, R5, R0, R6, 0xfe, !PT ;  /* 0x0000000005007212 */ /* 0x000fe400078efe06 */
.L_x_2563:
[----:B------:R-:W-:Y:S05]  /*81b0*/  BSYNC B0 ;  /* 0x0000000000007941 */ /* 0x000fea0003800000 */
.L_x_2562:
[----:B------:R-:W-:-:S04]  /*81c0*/  F2FP.PACK_AB R0, RZ, R0 ;  /* 0x00000000ff00723e */ /* 0x000fc800000000ff */
[----:B------:R-:W-:Y:S01]  /*81d0*/  PRMT R17, R0, 0x7610, R17 ;  /* 0x0000761000117816 */ /* 0x000fe20000000011 */
[----:B------:R-:W-:Y:S05]  /*81e0*/  BRA `(.L_x_2506) ;  /* 0x0000030000007947 */ /* 0x000fea0003800000 */
.L_x_2555:
        /* <DEDUP_REMOVED lines=14> */
.L_x_2569:
[----:B------:R-:W-:Y:S05]  /*82d0*/  BSYNC B0 ;  /* 0x0000000000007941 */ /* 0x000fea0003800000 */
.L_x_2568:
[----:B------:R-:W-:-:S04]  /*82e0*/  F2FP.PACK_AB R0, RZ, R0 ;  /* 0x00000000ff00723e */ /* 0x000fc800000000ff */
[----:B------:R-:W-:Y:S01]  /*82f0*/  PRMT R17, R0, 0x7610, R17 ;  /* 0x0000761000117816 */ /* 0x000fe20000000011 */
[----:B------:R-:W-:Y:S05]  /*8300*/  BRA `(.L_x_2506) ;  /* 0x000001e000007947 */ /* 0x000fea0003800000 */
.L_x_2543:
        /* <DEDUP_REMOVED lines=21> */
.L_x_2567:
[----:B------:R-:W2:Y:S02]  /*8460*/  LDG.E.64 R4, [R4.64] ;  /* 0x0000002404047981 */ /* 0x000ea4000c1e1b00 */
[----:B--2---:R-:W0:Y:S02]  /*8470*/  I2F.U64 R0, R4 ;  /* 0x0000000400007312 */ /* 0x004e240000301000 */
[----:B0-----:R-:W-:-:S04]  /*8480*/  F2FP.PACK_AB R0, RZ, R0 ;  /* 0x00000000ff00723e */ /* 0x001fc800000000ff */
[----:B------:R-:W-:Y:S01]  /*8490*/  PRMT R17, R0, 0x7610, R17 ;  /* 0x0000761000117816 */ /* 0x000fe20000000011 */
[----:B------:R-:W-:Y:S05]  /*84a0*/  BRA `(.L_x_2506) ;  /* 0x0000004000007947 */ /* 0x000fea0003800000 */
.L_x_2566:
[----:B------:R-:W2:Y:S02]  /*84b0*/  LDG.E R4, [R4.64] ;  /* 0x0000002404047981 */ /* 0x000ea4000c1e1900 */
[----:B--2---:R-:W0:Y:S02]  /*84c0*/  I2F.U32 R0, R4 ;  /* 0x0000000400007306 */ /* 0x004e240000201000 */
[----:B0-----:R-:W-:-:S04]  /*84d0*/  F2FP.PACK_AB R0, RZ, R0 ;  /* 0x00000000ff00723e */ /* 0x001fc800000000ff */
[----:B------:R-:W-:Y:S02]  /*84e0*/  PRMT R17, R0, 0x7610, R17 ;  /* 0x0000761000117816 */ /* 0x000fe40000000011 */
.L_x_2506:
[----:B------:R-:W-:Y:S05]  /*84f0*/  BSYNC B6 ;  /* 0x0000000000067941 */ /* 0x000fea0003800000 */
.L_x_2505:
[----:B------:R-:W1:Y:S01]  /*8500*/  S2R R19, SR_TID.X ;  /* 0x0000000000137919 */ /* 0x000e620000002100 */
[----:B------:R-:W2:Y:S01]  /*8510*/  LDC.U8 R18, c[0x0][0x190] ;  /* 0x00006400ff127b82 */ /* 0x000ea20000000000 */
[----:B------:R-:W-:Y:S01]  /*8520*/  BSSY B6, `(.L_x_2570) ;  /* 0x0000103000067945 */ /* 0x000fe20003800000 */
[----:B-1----:R-:W-:-:S13]  /*8530*/  ISETP.GE.AND P0, PT, R19, R22, PT ;  /* 0x000000161300720c */ /* 0x002fda0003f06270 */
[----:B------:R-:W-:Y:S05]  /*8540*/  @P0 BRA `(.L_x_2571) ;  /* 0x0000100000000947 */ /* 0x000fea0003800000 */
[----:B--2---:R-:W-:Y:S01]  /*8550*/  IMAD R0, R2, 0x200, R19 ;  /* 0x0000020002007824 */ /* 0x004fe200078e0213 */
[----:B------:R-:W-:Y:S02]  /*8560*/  PRMT R3, R18, 0x9910, RZ ;  /* 0x0000991012037816 */ /* 0x000fe400000000ff */
[----:B------:R-:W-:Y:S01]  /*8570*/  IADD3 R19, R19, 0x80, RZ ;  /* 0x0000008013137810 */ /* 0x000fe20007ffe0ff */
        /* <DEDUP_REMOVED lines=15> */
[----:B------:R-:W1:Y:S02]  /*8670*/  F2I.FTZ.TRUNC.NTZ R27, R27 ;  /* 0x0000001b001b7305 */ /* 0x000e64000021f100 */
[----:B-1----:R1:W-:Y:S01]  /*8680*/  STG.E.U8 [R8.64], R27 ;  /* 0x0000001b08007986 */ /* 0x0023e2000c101124 */
[----:B------:R-:W-:Y:S05]  /*8690*/  BRA `(.L_x_2571) ;  /* 0x00000eb000007947 */ /* 0x000fea0003800000 */
.L_x_2575:
[----:B0----5:R-:W-:-:S06]  /*86a0*/  HADD2.F32 R5, -RZ, R27.H0_H0 ;  /* 0x2000001bff057230 */ /* 0x021fcc0000004100 */
[----:B------:R-:W0:Y:S02]  /*86b0*/  F2I.S64.TRUNC R4, R5 ;  /* 0x0000000500047311 */ /* 0x000e24000020d900 */
[----:B0-----:R0:W-:Y:S01]  /*86c0*/  STG.E.U8 [R8.64], R4 ;  /* 0x0000000408007986 */ /* 0x0011e2000c101124 */
[----:B------:R-:W-:Y:S05]  /*86d0*/  BRA `(.L_x_2571) ;  /* 0x00000e7000007947 */ /* 0x000fea0003800000 */
.L_x_2574:
[----:B------:R-:W-:-:S13]  /*86e0*/  ISETP.NE.AND P0, PT, R0, 0x2, PT ;  /* 0x000000020000780c */ /* 0x000fda0003f05270 */
[----:B------:R-:W-:Y:S05]  /*86f0*/  @!P0 BRA `(.L_x_2577) ;  /* 0x000000c000008947 */ /* 0x000fea0003800000 */
[----:B------:R-:W-:-:S13]  /*8700*/  ISETP.NE.AND P0, PT, R0, 0x3, PT ;  /* 0x000000030000780c */ /* 0x000fda0003f05270 */
[----:B------:R-:W-:Y:S05]  /*8710*/  @!P0 BRA `(.L_x_2578) ;  /* 0x0000006000008947 */ /* 0x000fea0003800000 */
[----:B------:R-:W-:-:S13]  /*8720*/  ISETP.NE.AND P0, PT, R0, 0x4, PT ;  /* 0x000000040000780c */ /* 0x000fda0003f05270 */
[----:B------:R-:W-:Y:S05]  /*8730*/  @P0 BRA `(.L_x_2576) ;  /* 0x00000c6000000947 */ /* 0x000fea0003800000 */
[----:B0----5:R-:W-:-:S06]  /*8740*/  HADD2.F32 R4, -RZ, R27.H0_H0 ;  /* 0x2000001bff047230 */ /* 0x021fcc0000004100 */
[----:B------:R-:W0:Y:S02]  /*8750*/  F2I.S64.TRUNC R4, R4 ;  /* 0x0000000400047311 */ /* 0x000e24000020d900 */
[----:B0-----:R0:W-:Y:S01]  /*8760*/  STG.E.64 [R8.64], R4 ;  /* 0x0000000408007986 */ /* 0x0011e2000c101b24 */
[----:B------:R-:W-:Y:S05]  /*8770*/  BRA `(.L_x_2571) ;  /* 0x00000dd000007947 */ /* 0x000fea0003800000 */
.L_x_2578:
[----:B-----5:R-:W-:-:S06]  /*8780*/  HADD2.F32 R27, -RZ, R27.H0_H0 ;  /* 0x2000001bff1b7230 */ /* 0x020fcc0000004100 */
[----:B------:R-:W1:Y:S02]  /*8790*/  F2I.FTZ.TRUNC.NTZ R27, R27 ;  /* 0x0000001b001b7305 */ /* 0x000e64000021f100 */
[----:B-1----:R1:W-:Y:S01]  /*87a0*/  STG.E [R8.64], R27 ;  /* 0x0000001b08007986 */ /* 0x0023e2000c101924 */
[----:B------:R-:W-:Y:S05]  /*87b0*/  BRA `(.L_x_2571) ;  /* 0x00000d9000007947 */ /* 0x000fea0003800000 */
.L_x_2577:
[----:B-----5:R-:W-:-:S06]  /*87c0*/  HADD2.F32 R27, -RZ, R27.H0_H0 ;  /* 0x2000001bff1b7230 */ /* 0x020fcc0000004100 */
[----:B------:R-:W1:Y:S02]  /*87d0*/  F2I.FTZ.TRUNC.NTZ R27, R27 ;  /* 0x0000001b001b7305 */ /* 0x000e64000021f100 */
[----:B-1----:R1:W-:Y:S01]  /*87e0*/  STG.E.U16 [R8.64], R27 ;  /* 0x0000001b08007986 */ /* 0x0023e2000c101524 */
[----:B------:R-:W-:Y:S05]  /*87f0*/  BRA `(.L_x_2571) ;  /* 0x00000d5000007947 */ /* 0x000fea0003800000 */
.L_x_2573:
        /* <DEDUP_REMOVED lines=9> */
.L_x_2580:
[----:B-----5:R1:W-:Y:S01]  /*8890*/  STG.E.U16 [R8.64], R27 ;  /* 0x0000001b08007986 */ /* 0x0203e2000c101524 */
[----:B------:R-:W-:Y:S05]  /*88a0*/  BRA `(.L_x_2571) ;  /* 0x00000ca000007947 */ /* 0x000fea0003800000 */
.L_x_2579:
[----:B------:R-:W-:-:S13]  /*88b0*/  ISETP.NE.AND P0, PT, R0, 0x7, PT ;  /* 0x000000070000780c */ /* 0x000fda0003f05270 */
[----:B------:R-:W-:Y:S05]  /*88c0*/  @!P0 BRA `(.L_x_2581) ;  /* 0x000000b000008947 */ /* 0x000fea0003800000 */
[----:B------:R-:W-:-:S13]  /*88d0*/  ISETP.NE.AND P0, PT, R0, 0x8, PT ;  /* 0x000000080000780c */ /* 0x000fda0003f05270 */
[----:B------:R-:W-:Y:S05]  /*88e0*/  @!P0 BRA `(.L_x_2582) ;  /* 0x0000006000008947 */ /* 0x000fea0003800000 */
[----:B------:R-:W-:-:S13]  /*88f0*/  ISETP.NE.AND P0, PT, R0, 0x9, PT ;  /* 0x000000090000780c */ /* 0x000fda0003f05270 */
[----:B------:R-:W-:Y:S05]  /*8900*/  @P0 BRA `(.L_x_2576) ;  /* 0x00000a9000000947 */ /* 0x000fea0003800000 */
[----:B0----5:R-:W-:Y:S02]  /*8910*/  HADD2.F32 R5, -RZ, R28.H0_H0 ;  /* 0x2000001cff057230 */ /* 0x021fe40000004100 */
[----:B------:R-:W-:-:S05]  /*8920*/  HADD2.F32 R4, -RZ, R27.H0_H0 ;  /* 0x2000001bff047230 */ /* 0x000fca0000004100 */
[----:B------:R0:W-:Y:S01]  /*8930*/  STG.E.64 [R8.64], R4 ;  /* 0x0000000408007986 */ /* 0x0001e2000c101b24 */
[----:B------:R-:W-:Y:S05]  /*8940*/  BRA `(.L_x_2571) ;  /* 0x00000c0000007947 */ /* 0x000fea0003800000 */
.L_x_2582:
[----:B-----5:R-:W-:-:S05]  /*8950*/  PRMT R27, R27, 0x5410, R28 ;  /* 0x000054101b1b7816 */ /* 0x020fca000000001c */
[----:B------:R1:W-:Y:S01]  /*8960*/  STG.E [R8.64], R27 ;  /* 0x0000001b08007986 */ /* 0x0003e2000c101924 */
[----:B------:R-:W-:Y:S05]  /*8970*/  BRA `(.L_x_2571) ;  /* 0x00000bd000007947 */ /* 0x000fea0003800000 */
.L_x_2581:
[----:B0----5:R-:W-:-:S05]  /*8980*/  HADD2.F32 R4, -RZ, R27.H0_H0 ;  /* 0x2000001bff047230 */ /* 0x021fca0000004100 */
[----:B------:R-:W-:-:S06]  /*8990*/  FMUL.FTZ R4, R4, 1 ;  /* 0x3f80000004047820 */ /* 0x000fcc0000410000 */
[----:B------:R-:W0:Y:S02]  /*89a0*/  F2F.F64.F32 R4, R4 ;  /* 0x0000000400047310 */ /* 0x000e240000201800 */
[----:B0-----:R0:W-:Y:S01]  /*89b0*/  STG.E.64 [R8.64], R4 ;  /* 0x0000000408007986 */ /* 0x0011e2000c101b24 */
[----:B------:R-:W-:Y:S05]  /*89c0*/  BRA `(.L_x_2571) ;  /* 0x00000b8000007947 */ /* 0x000fea0003800000 */
.L_x_2572:
        /* <DEDUP_REMOVED lines=16> */
.L_x_2585:
[----:B-----5:R-:W-:Y:S02]  /*8ad0*/  HADD2.F32 R6, -RZ, R28.H0_H0 ;  /* 0x2000001cff067230 */ /* 0x020fe40000004100 */
[----:B------:R-:W-:-:S03]  /*8ae0*/  HADD2.F32 R27, -RZ, R27.H0_H0 ;  /* 0x2000001bff1b7230 */ /* 0x000fc60000004100 */
[----:B------:R-:W-:Y:S02]  /*8af0*/  FMUL.FTZ R6, R6, 1 ;  /* 0x3f80000006067820 */ /* 0x000fe40000410000 */
[----:B0-----:R-:W-:-:S04]  /*8b00*/  FMUL.FTZ R4, R27, 1 ;  /* 0x3f8000001b047820 */ /* 0x001fc80000410000 */
[----:B------:R-:W-:Y:S08]  /*8b10*/  F2F.F64.F32 R6, R6 ;  /* 0x0000000600067310 */ /* 0x000ff00000201800 */
[----:B------:R-:W0:Y:S02]  /*8b20*/  F2F.F64.F32 R4, R4 ;  /* 0x0000000400047310 */ /* 0x000e240000201800 */
[----:B0-----:R0:W-:Y:S01]  /*8b30*/  STG.E.128 [R8.64], R4 ;  /* 0x0000000408007986 */ /* 0x0011e2000c101d24 */
[----:B------:R-:W-:Y:S05]  /*8b40*/  BRA `(.L_x_2571) ;  /* 0x00000a0000007947 */ /* 0x000fea0003800000 */
.L_x_2584:
        /* <DEDUP_REMOVED lines=11> */
[----:B0-----:R-:W-:Y:S01]  /*8c00*/  SHF.R.U32.HI R5, RZ, 0x18, R0 ;  /* 0x00000018ff057819 */ /* 0x001fe20000011600 */
        /* <DEDUP_REMOVED lines=9> */
.L_x_2589:
[----:B------:R-:W-:Y:S05]  /*8ca0*/  BSYNC B0 ;  /* 0x0000000000007941 */ /* 0x000fea0003800000 */
.L_x_2588:
[----:B------:R-:W-:-:S05]  /*8cb0*/  LOP3.LUT R5, R0, R5, RZ, 0xfc, !PT ;  /* 0x0000000500057212 */ /* 0x000fca00078efcff */
[----:B------:R0:W-:Y:S01]  /*8cc0*/  STG.E.U8 [R8.64], R5 ;  /* 0x0000000508007986 */ /* 0x0001e2000c101124 */
[----:B------:R-:W-:Y:S05]  /*8cd0*/  BRA `(.L_x_2571) ;  /* 0x0000087000007947 */ /* 0x000fea0003800000 */
.L_x_2587:
        /* <DEDUP_REMOVED lines=13> */
.L_x_2591:
[----:B------:R-:W-:Y:S01]  /*8db0*/  IMAD.MOV.U32 R0, RZ, RZ, 0x7f ;  /* 0x0000007fff007424 */ /* 0x000fe200078e00ff */
[----:B------:R-:W-:-:S04]  /*8dc0*/  ISETP.GT.U32.AND P0, PT, R3, 0x7f800000, PT ;  /* 0x7f8000000300780c */ /* 0x000fc80003f04070 */
[----:B------:R-:W-:-:S04]  /*8dd0*/  SEL R0, R0, 0x7c, P0 ;  /* 0x0000007c00007807 */ /* 0x000fc80000000000 */
.L_x_2592:
[----:B------:R-:W-:Y:S05]  /*8de0*/  BSYNC B0 ;  /* 0x0000000000007941 */ /* 0x000fea0003800000 */
.L_x_2590:
[----:B------:R-:W-:-:S04]  /*8df0*/  LOP3.LUT R3, R27, 0x80000000, RZ, 0xc0, !PT ;  /* 0x800000001b037812 */ /* 0x000fc800078ec0ff */
[----:B------:R-:W-:-:S04]  /*8e00*/  SHF.R.U32.HI R3, RZ, 0x18, R3 ;  /* 0x00000018ff037819 */ /* 0x000fc80000011603 */
[----:B------:R-:W-:-:S05]  /*8e10*/  LOP3.LUT R3, R0, R3, RZ, 0xfc, !PT ;  /* 0x0000000300037212 */ /* 0x000fca00078efcff */
[----:B------:R1:W-:Y:S01]  /*8e20*/  STG.E.U8 [R8.64], R3 ;  /* 0x0000000308007986 */ /* 0x0003e2000c101124 */
[----:B------:R-:W-:Y:S05]  /*8e30*/  BRA `(.L_x_2571) ;  /* 0x0000071000007947 */ /* 0x000fea0003800000 */
.L_x_2586:
[----:B-----5:R-:W-:-:S05]  /*8e40*/  HADD2.F32 R0, -RZ, R27.H0_H0 ;  /* 0x2000001bff007230 */ /* 0x020fca0000004100 */
[----:B------:R-:W-:-:S05]  /*8e50*/  F2FP.BF16.PACK_AB R0, RZ, R0 ;  /* 0x00000000ff00723e */ /* 0x000fca00000010ff */
[----:B------:R1:W-:Y:S01]  /*8e60*/  STG.E.U16 [R8.64], R0 ;  /* 0x0000000008007986 */ /* 0x0003e2000c101524 */
[----:B------:R-:W-:Y:S05]  /*8e70*/  BRA `(.L_x_2571) ;  /* 0x000006d000007947 */ /* 0x000fea0003800000 */
.L_x_2583:
        /* <DEDUP_REMOVED lines=9> */
[----:B------:R-:W1:Y:S02]  /*8f10*/  F2I.FTZ.U32.TRUNC.NTZ R3, R3 ;  /* 0x0000000300037305 */ /* 0x000e64000021f000 */
[----:B-1----:R1:W-:Y:S01]  /*8f20*/  STG.E.U16 [R8.64], R3 ;  /* 0x0000000308007986 */ /* 0x0023e2000c101524 */
[----:B------:R-:W-:Y:S05]  /*8f30*/  BRA `(.L_x_2571) ;  /* 0x0000061000007947 */ /* 0x000fea0003800000 */
.L_x_2595:
[----:B-----5:R-:W-:Y:S01]  /*8f40*/  HADD2.F32 R27, -RZ, R27.H0_H0 ;  /* 0x2000001bff1b7230 */ /* 0x020fe20000004100 */
[----:B------:R-:W-:Y:S01]  /*8f50*/  BSSY B0, `(.L_x_2596) ;  /* 0x0000014000007945 */ /* 0x000fe20003800000 */
[----:B0-----:R-:W-:-:S03]  /*8f60*/  IMAD.MOV.U32 R4, RZ, RZ, 0x80 ;  /* 0x00000080ff047424 */ /* 0x001fc600078e00ff */
        /* <DEDUP_REMOVED lines=14> */
.L_x_2598:
[----:B------:R-:W-:-:S04]  /*9050*/  LOP3.LUT R3, R27, 0x80000000, RZ, 0xc0, !PT ;  /* 0x800000001b037812 */ /* 0x000fc800078ec0ff */
[----:B------:R-:W-:-:S04]  /*9060*/  SHF.R.U32.HI R3, RZ, 0x18, R3 ;  /* 0x00000018ff037819 */ /* 0x000fc80000011603 */
[----:B------:R-:W-:-:S04]  /*9070*/  LOP3.LUT R0, R0, R3, RZ, 0xfc, !PT ;  /* 0x0000000300007212 */ /* 0x000fc800078efcff */
[----:B------:R-:W-:Y:S02]  /*9080*/  PRMT R4, R0, 0x7610, R4 ;  /* 0x0000761000047816 */ /* 0x000fe40000000004 */
.L_x_2597:
[----:B------:R-:W-:Y:S05]  /*9090*/  BSYNC B0 ;  /* 0x0000000000007941 */ /* 0x000fea0003800000 */
.L_x_2596:
[----:B------:R0:W-:Y:S01]  /*90a0*/  STG.E.U8 [R8.64], R4 ;  /* 0x0000000408007986 */ /* 0x0001e2000c101124 */
[----:B------:R-:W-:Y:S05]  /*90b0*/  BRA `(.L_x_2571) ;  /* 0x0000049000007947 */ /* 0x000fea0003800000 */
.L_x_2594:
        /* <DEDUP_REMOVED lines=17> */
.L_x_2601:
[----:B------:R-:W-:-:S04]  /*91d0*/  LOP3.LUT R3, R27, 0x80000000, RZ, 0xc0, !PT ;  /* 0x800000001b037812 */ /* 0x000fc800078ec0ff */
[----:B------:R-:W-:-:S04]  /*91e0*/  SHF.R.U32.HI R3, RZ, 0x18, R3 ;  /* 0x00000018ff037819 */ /* 0x000fc80000011603 */
[----:B------:R-:W-:-:S04]  /*91f0*/  LOP3.LUT R0, R0, R3, RZ, 0xfc, !PT ;  /* 0x0000000300007212 */ /* 0x000fc800078efcff */
[----:B------:R-:W-:Y:S02]  /*9200*/  PRMT R4, R0, 0x7610, R4 ;  /* 0x0000761000047816 */ /* 0x000fe40000000004 */
.L_x_2600:
[----:B------:R-:W-:Y:S05]  /*9210*/  BSYNC B0 ;  /* 0x0000000000007941 */ /* 0x000fea0003800000 */
.L_x_2599:
[----:B------:R0:W-:Y:S01]  /*9220*/  STG.E.U8 [R8.64], R4 ;  /* 0x0000000408007986 */ /* 0x0001e2000c101124 */
[----:B------:R-:W-:Y:S05]  /*9230*/  BRA `(.L_x_2571) ;  /* 0x0000031000007947 */ /* 0x000fea0003800000 */
.L_x_2593:
[----:B------:R-:W-:-:S13]  /*9240*/  ISETP.NE.AND P0, PT, R0, 0x1c, PT ;  /* 0x0000001c0000780c */ /* 0x000fda0003f05270 */
[----:B------:R-:W-:Y:S05]  /*9250*/  @!P0 BRA `(.L_x_2602) ;  /* 0x000002c000008947 */ /* 0x000fea0003800000 */
[----:B------:R-:W-:-:S13]  /*9260*/  ISETP.NE.AND P0, PT, R0, 0x1d, PT ;  /* 0x0000001d0000780c */ /* 0x000fda0003f05270 */
[----:B------:R-:W-:Y:S05]  /*9270*/  @!P0 BRA `(.L_x_2603) ;  /* 0x0000026000008947 */ /* 0x000fea0003800000 */
[----:B------:R-:W-:-:S13]  /*9280*/  ISETP.NE.AND P0, PT, R0, 0x2c, PT ;  /* 0x0000002c0000780c */ /* 0x000fda0003f05270 */
[----:B------:R-:W-:Y:S05]  /*9290*/  @P0 BRA `(.L_x_2576) ;  /* 0x0000010000000947 */ /* 0x000fea0003800000 */
[----:B0----5:R-:W-:Y:S01]  /*92a0*/  HADD2.F32 R4, -RZ, R27.H0_H0 ;  /* 0x2000001bff047230 */ /* 0x021fe20000004100 */
        /* <DEDUP_REMOVED lines=15> */
.L_x_2576:
[----:B------:R-:W-:Y:S01]  /*93a0*/  MOV R14, 0x0 ;  /* 0x00000000000e7802 */ /* 0x000fe20000000f00 */
[----:B0-----:R-:W-:Y:S02]  /*93b0*/  IMAD.MOV.U32 R4, RZ, RZ, c[0x4][0x118] ;  /* 0x01004600ff047624 */ /* 0x001fe400078e00ff */
        /* <DEDUP_REMOVED lines=18> */
.L_x_2603:
[----:B0----5:R-:W-:-:S06]  /*94e0*/  HADD2.F32 R4, -RZ, R27.H0_H0 ;  /* 0x2000001bff047230 */ /* 0x021fcc0000004100 */
[----:B------:R-:W0:Y:S02]  /*94f0*/  F2I.U64.TRUNC R4, R4 ;  /* 0x0000000400047311 */ /* 0x000e24000020d800 */
[----:B0-----:R0:W-:Y:S01]  /*9500*/  STG.E.64 [R8.64], R4 ;  /* 0x0000000408007986 */ /* 0x0011e2000c101b24 */
[----:B------:R-:W-:Y:S05]  /*9510*/  BRA `(.L_x_2571) ;  /* 0x0000003000007947 */ /* 0x000fea0003800000 */
.L_x_2602:
[----:B-----5:R-:W-:-:S06]  /*9520*/  HADD2.F32 R27, -RZ, R27.H0_H0 ;  /* 0x2000001bff1b7230 */ /* 0x020fcc0000004100 */
[----:B------:R-:W1:Y:S02]  /*9530*/  F2I.FTZ.U32.TRUNC.NTZ R27, R27 ;  /* 0x0000001b001b7305 */ /* 0x000e64000021f000 */
[----:B-1----:R1:W-:Y:S02]  /*9540*/  STG.E [R8.64], R27 ;  /* 0x0000001b08007986 */ /* 0x0023e4000c101924 */
.L_x_2571:
[----:B--2---:R-:W-:Y:S05]  /*9550*/  BSYNC B6 ;  /* 0x0000000000067941 */ /* 0x004fea0003800000 */
.L_x_2570:
[----:B------:R-:W-:Y:S01]  /*9560*/  ISETP.GE.AND P0, PT, R19, R22, PT ;  /* 0x000000161300720c */ /* 0x000fe20003f06270 */
[----:B------:R-:W-:-:S12]  /*9570*/  BSSY B6, `(.L_x_2604) ;  /* 0x0000204000067945 */ /* 0x000fd80003800000 */
[----:B------:R-:W-:Y:S05]  /*9580*/  @P0 BRA `(.L_x_2605) ;  /* 0x0000202000000947 */ /* 0x000fea0003800000 */
[----:B-1----:R-:W-:Y:S01]  /*9590*/  IMAD R0, R2, 0x200, R19 ;  /* 0x0000020002007824 */ /* 0x002fe200078e0213 */
[----:B0-----:R-:W-:-:S03]  /*95a0*/  PRMT R3, R18, 0x9910, RZ ;  /* 0x0000991012037816 */ /* 0x001fc600000000ff */
        /* <DEDUP_REMOVED lines=14> */
[----:B-----5:R-:W-:-:S04]  /*9690*/  HADD2.F32 R26, -RZ, R26.H0_H0 ;  /* 0x2000001aff1a7230 */ /* 0x020fc80000004100 */
[----:B------:R-:W0:Y:S02]  /*96a0*/  F2I.FTZ.TRUNC.NTZ R3, R26 ;  /* 0x0000001a00037305 */ /* 0x000e24000021f100 */
[----:B0-----:R0:W-:Y:S01]  /*96b0*/  STG.E.U8 [R8.64], R3 ;  /* 0x0000000308007986 */ /* 0x0011e2000c101124 */
[----:B------:R-:W-:Y:S05]  /*96c0*/  BRA `(.L_x_2611) ;  /* 0x00000eb000007947 */ /* 0x000fea0003800000 */
.L_x_2609:
[----:B-----5:R-:W-:-:S06]  /*96d0*/  HADD2.F32 R5, -RZ, R26.H0_H0 ;  /* 0x2000001aff057230 */ /* 0x020fcc0000004100 */
[----:B------:R-:W0:Y:S02]  /*96e0*/  F2I.S64.TRUNC R4, R5 ;  /* 0x0000000500047311 */ /* 0x000e24000020d900 */
[----:B0-----:R0:W-:Y:S01]  /*96f0*/  STG.E.U8 [R8.64], R4 ;  /* 0x0000000408007986 */ /* 0x0011e2000c101124 */
[----:B------:R-:W-:Y:S05]  /*9700*/  BRA `(.L_x_2611) ;  /* 0x00000e7000007947 */ /* 0x000fea0003800000 */
.L_x_2608:
        /* <DEDUP_REMOVED lines=10> */
.L_x_2613:
[----:B-----5:R-:W-:-:S04]  /*97b0*/  HADD2.F32 R26, -RZ, R26.H0_H0 ;  /* 0x2000001aff1a7230 */ /* 0x020fc80000004100 */
[----:B------:R-:W0:Y:S02]  /*97c0*/  F2I.FTZ.TRUNC.NTZ R3, R26 ;  /* 0x0000001a00037305 */ /* 0x000e24000021f100 */
[----:B0-----:R0:W-:Y:S01]  /*97d0*/  STG.E [R8.64], R3 ;  /* 0x0000000308007986 */ /* 0x0011e2000c101924 */
[----:B------:R-:W-:Y:S05]  /*97e0*/  BRA `(.L_x_2611) ;  /* 0x00000d9000007947 */ /* 0x000fea0003800000 */
.L_x_2612:
[----:B-----5:R-:W-:-:S04]  /*97f0*/  HADD2.F32 R26, -RZ, R26.H0_H0 ;  /* 0x2000001aff1a7230 */ /* 0x020fc80000004100 */
[----:B------:R-:W0:Y:S02]  /*9800*/  F2I.FTZ.TRUNC.NTZ R3, R26 ;  /* 0x0000001a00037305 */ /* 0x000e24000021f100 */
[----:B0-----:R0:W-:Y:S01]  /*9810*/  STG.E.U16 [R8.64], R3 ;  /* 0x0000000308007986 */ /* 0x0011e2000c101524 */
[----:B------:R-:W-:Y:S05]  /*9820*/  BRA `(.L_x_2611) ;  /* 0x00000d5000007947 */ /* 0x000fea0003800000 */
.L_x_2607:
        /* <DEDUP_REMOVED lines=9> */
.L_x_2615:
[----:B-----5:R0:W-:Y:S01]  /*98c0*/  STG.E.U16 [R8.64], R26 ;  /* 0x0000001a08007986 */ /* 0x0201e2000c101524 */
[----:B------:R-:W-:Y:S05]  /*98d0*/  BRA `(.L_x_2611) ;  /* 0x00000ca000007947 */ /* 0x000fea0003800000 */
.L_x_2614:
        /* <DEDUP_REMOVED lines=10> */
.L_x_2617:
[----:B-----5:R-:W-:-:S05]  /*9980*/  PRMT R25, R26, 0x5410, R25 ;  /* 0x000054101a197816 */ /* 0x020fca0000000019 */
[----:B------:R0:W-:Y:S01]  /*9990*/  STG.E [R8.64], R25 ;  /* 0x0000001908007986 */ /* 0x0001e2000c101924 */
[----:B------:R-:W-:Y:S05]  /*99a0*/  BRA `(.L_x_2611) ;  /* 0x00000bd000007947 */ /* 0x000fea0003800000 */
.L_x_2616:
[----:B-----5:R-:W-:-:S05]  /*99b0*/  HADD2.F32 R4, -RZ, R26.H0_H0 ;  /* 0x2000001aff047230 */ /* 0x020fca0000004100 */
[----:B------:R-:W-:-:S06]  /*99c0*/  FMUL.FTZ R4, R4, 1 ;  /* 0x3f80000004047820 */ /* 0x000fcc0000410000 */
[----:B------:R-:W0:Y:S02]  /*99d0*/  F2F.F64.F32 R4, R4 ;  /* 0x0000000400047310 */ /* 0x000e240000201800 */
[----:B0-----:R0:W-:Y:S01]  /*99e0*/  STG.E.64 [R8.64], R4 ;  /* 0x0000000408007986 */ /* 0x0011e2000c101b24 */
[----:B------:R-:W-:Y:S05]  /*99f0*/  BRA `(.L_x_2611) ;  /* 0x00000b8000007947 */ /* 0x000fea0003800000 */
.L_x_2606:
        /* <DEDUP_REMOVED lines=16> */
.L_x_2620:
        /* <DEDUP_REMOVED lines=8> */
.L_x_2619:
        /* <DEDUP_REMOVED lines=21> */
.L_x_2624:
[----:B------:R-:W-:Y:S05]  /*9cd0*/  BSYNC B0 ;  /* 0x0000000000007941 */ /* 0x000fea0003800000 */
.L_x_2623:
[----:B------:R-:W-:-:S05]  /*9ce0*/  LOP3.LUT R5, R0, R5, RZ, 0xfc, !PT ;  /* 0x0000000500057212 */ /* 0x000fca00078efcff */
[----:B------:R0:W-:Y:S01]  /*9cf0*/  STG.E.U8 [R8.64], R5 ;  /* 0x0000000508007986 */ /* 0x0001e2000c101124 */
[----:B------:R-:W-:Y:S05]  /*9d00*/  BRA `(.L_x_2611) ;  /* 0x0000087000007947 */ /* 0x000fea0003800000 */
.L_x_2622:
        /* <DEDUP_REMOVED lines=13> */
.L_x_2626:
[----:B------:R-:W-:Y:S01]  /*9de0*/  IMAD.MOV.U32 R0, RZ, RZ, 0x7f ;  /* 0x0000007fff007424 */ /* 0x000fe200078e00ff */
[----:B------:R-:W-:-:S04]  /*9df0*/  ISETP.GT.U32.AND P0, PT, R3, 0x7f800000, PT ;  /* 0x7f8000000300780c */ /* 0x000fc80003f04070 */
[----:B------:R-:W-:-:S04]  /*9e00*/  SEL R0, R0, 0x7c, P0 ;  /* 0x0000007c00007807 */ /* 0x000fc80000000000 */
.L_x_2627:
[----:B------:R-:W-:Y:S05]  /*9e10*/  BSYNC B0 ;  /* 0x0000000000007941 */ /* 0x000fea0003800000 */
.L_x_2625:
[----:B------:R-:W-:-:S04]  /*9e20*/  LOP3.LUT R3, R5, 0x80000000, RZ, 0xc0, !PT ;  /* 0x8000000005037812 */ /* 0x000fc800078ec0ff */
[----:B------:R-:W-:-:S04]  /*9e30*/  SHF.R.U32.HI R3, RZ, 0x18, R3 ;  /* 0x00000018ff037819 */ /* 0x000fc80000011603 */
[----:B------:R-:W-:-:S05]  /*9e40*/  LOP3.LUT R3, R0, R3, RZ, 0xfc, !PT ;  /* 0x0000000300037212 */ /* 0x000fca00078efcff */
[----:B------:R0:W-:Y:S01]  /*9e50*/  STG.E.U8 [R8.64], R3 ;  /* 0x0000000308007986 */ /* 0x0001e2000c101124 */
[----:B------:R-:W-:Y:S05]  /*9e60*/  BRA `(.L_x_2611) ;  /* 0x0000071000007947 */ /* 0x000fea0003800000 */
.L_x_2621:
[----:B-----5:R-:W-:-:S05]  /*9e70*/  HADD2.F32 R0, -RZ, R26.H0_H0 ;  /* 0x2000001aff007230 */ /* 0x020fca0000004100 */
[----:B------:R-:W-:-:S05]  /*9e80*/  F2FP.BF16.PACK_AB R0, RZ, R0 ;  /* 0x00000000ff00723e */ /* 0x000fca00000010ff */
[----:B------:R0:W-:Y:S01]  /*9e90*/  STG.E.U16 [R8.64], R0 ;  /* 0x0000000008007986 */ /* 0x0001e2000c101524 */
[----:B------:R-:W-:Y:S05]  /*9ea0*/  BRA `(.L_x_2611) ;  /* 0x000006d000007947 */ /* 0x000fea0003800000 */
.L_x_2618:
        /* <DEDUP_REMOVED lines=12> */
.L_x_2630:
        /* <DEDUP_REMOVED lines=17> */
.L_x_2633:
[----:B------:R-:W-:-:S04]  /*a080*/  LOP3.LUT R3, R5, 0x80000000, RZ, 0xc0, !PT ;  /* 0x8000000005037812 */ /* 0x000fc800078ec0ff */
[----:B------:R-:W-:-:S04]  /*a090*/  SHF.R.U32.HI R3, RZ, 0x18, R3 ;  /* 0x00000018ff037819 */ /* 0x000fc80000011603 */
[----:B------:R-:W-:-:S04]  /*a0a0*/  LOP3.LUT R0, R0, R3, RZ, 0xfc, !PT ;  /* 0x0000000300007212 */ /* 0x000fc800078efcff */
[----:B------:R-:W-:Y:S02]  /*a0b0*/  PRMT R4, R0, 0x7610, R4 ;  /* 0x0000761000047816 */ /* 0x000fe40000000004 */
.L_x_2632:
[----:B------:R-:W-:Y:S05]  /*a0c0*/  BSYNC B0 ;  /* 0x0000000000007941 */ /* 0x000fea0003800000 */
.L_x_2631:
[----:B------:R0:W-:Y:S01]  /*a0d0*/  STG.E.U8 [R8.64], R4 ;  /* 0x0000000408007986 */ /* 0x0001e2000c101124 */
[----:B------:R-:W-:Y:S05]  /*a0e0*/  BRA `(.L_x_2611) ;  /* 0x0000049000007947 */ /* 0x000fea0003800000 */
.L_x_2629:
        /* <DEDUP_REMOVED lines=17> */
.L_x_2636:
[----:B------:R-:W-:-:S04]  /*a200*/  LOP3.LUT R3, R5, 0x80000000, RZ, 0xc0, !PT ;  /* 0x8000000005037812 */ /* 0x000fc800078ec0ff */
[----:B------:R-:W-:-:S04]  /*a210*/  SHF.R.U32.HI R3, RZ, 0x18, R3 ;  /* 0x00000018ff037819 */ /* 0x000fc80000011603 */
[----:B------:R-:W-:-:S04]  /*a220*/  LOP3.LUT R0, R0, R3, RZ, 0xfc, !PT ;  /* 0x0000000300007212 */ /* 0x000fc800078efcff */
[----:B------:R-:W-:Y:S02]  /*a230*/  PRMT R4, R0, 0x7610, R4 ;  /* 0x0000761000047816 */ /* 0x000fe40000000004 */
.L_x_2635:
[----:B------:R-:W-:Y:S05]  /*a240*/  BSYNC B0 ;  /* 0x0000000000007941 */ /* 0x000fea0003800000 */
.L_x_2634:
[----:B------:R0:W-:Y:S01]  /*a250*/  STG.E.U8 [R8.64], R4 ;  /* 0x0000000408007986 */ /* 0x0001e2000c101124 */
[----:B------:R-:W-:Y:S05]  /*a260*/  BRA `(.L_x_2611) ;  /* 0x0000031000007947 */ /* 0x000fea0003800000 */
.L_x_2628:
[----:B------:R-:W-:-:S13]  /*a270*/  ISETP.NE.AND P0, PT, R0, 0x1c, PT ;  /* 0x0000001c0000780c */ /* 0x000fda0003f05270 */
[----:B------:R-:W-:Y:S05]  /*a280*/  @!P0 BRA `(.L_x_2637) ;  /* 0x000002c000008947 */ /* 0x000fea0003800000 */
[----:B------:R-:W-:-:S13]  /*a290*/  ISETP.NE.AND P0, PT, R0, 0x1d, PT ;  /* 0x0000001d0000780c */ /* 0x000fda0003f05270 */
[----:B------:R-:W-:Y:S05]  /*a2a0*/  @!P0 BRA `(.L_x_2638) ;  /* 0x0000026000008947 */ /* 0x000fea0003800000 */
[----:B------:R-:W-:-:S13]  /*a2b0*/  ISETP.NE.AND P0, PT, R0, 0x2c, PT ;  /* 0x0000002c0000780c */ /* 0x000fda0003f05270 */
[----:B------:R-:W-:Y:S05]  /*a2c0*/  @P0 BRA `(.L_x_2610) ;  /* 0x0000010000000947 */ /* 0x000fea0003800000 */
[----:B-----5:R-:W-:Y:S01]  /*a2d0*/  HADD2.F32 R26, -RZ, R26.H0_H0 ;  /* 0x2000001aff1a7230 */ /* 0x020fe20000004100 */
        /* <DEDUP_REMOVED lines=15> */
.L_x_2610:
        /* <DEDUP_REMOVED lines=20> */
.L_x_2638:
[----:B-----5:R-:W-:-:S06]  /*a510*/  HADD2.F32 R4, -RZ, R26.H0_H0 ;  /* 0x2000001aff047230 */ /* 0x020fcc0000004100 */
[----:B------:R-:W0:Y:S02]  /*a520*/  F2I.U64.TRUNC R4, R4 ;  /* 0x0000000400047311 */ /* 0x000e24000020d800 */
[----:B0-----:R0:W-:Y:S01]  /*a530*/  STG.E.64 [R8.64], R4 ;  /* 0x0000000408007986 */ /* 0x0011e2000c101b24 */
[----:B------:R-:W-:Y:S05]  /*a540*/  BRA `(.L_x_2611) ;  /* 0x0000003000007947 */ /* 0x000fea0003800000 */
.L_x_2637:
[----:B-----5:R-:W-:-:S04]  /*a550*/  HADD2.F32 R26, -RZ, R26.H0_H0 ;  /* 0x2000001aff1a7230 */ /* 0x020fc80000004100 */
[----:B------:R-:W0:Y:S02]  /*a560*/  F2I.FTZ.U32.TRUNC.NTZ R3, R26 ;  /* 0x0000001a00037305 */ /* 0x000e24000021f000 */
[----:B0-----:R0:W-:Y:S02]  /*a570*/  STG.E [R8.64], R3 ;  /* 0x0000000308007986 */ /* 0x0011e4000c101924 */
.L_x_2611:
        /* <DEDUP_REMOVED lines=19> */
[----:B------:R-:W-:-:S04]  /*a6b0*/  HADD2.F32 R24, -RZ, R24.H0_H0 ;  /* 0x20000018ff187230 */ /* 0x000fc80000004100 */
[----:B------:R-:W0:Y:S02]  /*a6c0*/  F2I.FTZ.TRUNC.NTZ R3, R24 ;  /* 0x0000001800037305 */ /* 0x000e24000021f100 */
[----:B0-----:R0:W-:Y:S01]  /*a6d0*/  STG.E.U8 [R8.64], R3 ;  /* 0x0000000308007986 */ /* 0x0011e2000c101124 */
[----:B------:R-:W-:Y:S05]  /*a6e0*/  BRA `(.L_x_2644) ;  /* 0x00000eb000007947 */ /* 0x000fea0003800000 */
.L_x_2642:
[----:B------:R-:W-:-:S06]  /*a6f0*/  HADD2.F32 R5, -RZ, R24.H0_H0 ;  /* 0x20000018ff057230 */ /* 0x000fcc0000004100 */
[----:B------:R-:W0:Y:S02]  /*a700*/  F2I.S64.TRUNC R4, R5 ;  /* 0x0000000500047311 */ /* 0x000e24000020d900 */
[----:B0-----:R0:W-:Y:S01]  /*a710*/  STG.E.U8 [R8.64], R4 ;  /* 0x0000000408007986 */ /* 0x0011e2000c101124 */
[----:B------:R-:W-:Y:S05]  /*a720*/  BRA `(.L_x_2644) ;  /* 0x00000e7000007947 */ /* 0x000fea0003800000 */
.L_x_2641:
[----:B------:R-:W-:-:S13]  /*a730*/  ISETP.NE.AND P0, PT, R0, 0x2, PT ;  /* 0x000000020000780c */ /* 0x000fda0003f05270 */
[----:B------:R-:W-:Y:S05]  /*a740*/  @!P0 BRA `(.L_x_2645) ;  /* 0x000000c000008947 */ /* 0x000fea0003800000 */
[----:B------:R-:W-:-:S13]  /*a750*/  ISETP.NE.AND P0, PT, R0, 0x3, PT ;  /* 0x000000030000780c */ /* 0x000fda0003f05270 */
[----:B------:R-:W-:Y:S05]  /*a760*/  @!P0 BRA `(.L_x_2646) ;  /* 0x0000006000008947 */ /* 0x000fea0003800000 */
[----:B------:R-:W-:-:S13]  /*a770*/  ISETP.NE.AND P0, PT, R0, 0x4, PT ;  /* 0x000000040000780c */ /* 0x000fda0003f05270 */
[----:B------:R-:W-:Y:S05]  /*a780*/  @P0 BRA `(.L_x_2643) ;  /* 0x00000c6000000947 */ /* 0x000fea0003800000 */
[----:B------:R-:W-:-:S06]  /*a790*/  HADD2.F32 R4, -RZ, R24.H0_H0 ;  /* 0x20000018ff047230 */ /* 0x000fcc0000004100 */
[----:B------:R-:W0:Y:S02]  /*a7a0*/  F2I.S64.TRUNC R4, R4 ;  /* 0x0000000400047311 */ /* 0x000e24000020d900 */
[----:B0-----:R0:W-:Y:S01]  /*a7b0*/  STG.E.64 [R8.64], R4 ;  /* 0x0000000408007986 */ /* 0x0011e2000c101b24 */
[----:B------:R-:W-:Y:S05]  /*a7c0*/  BRA `(.L_x_2644) ;  /* 0x00000dd000007947 */ /* 0x000fea0003800000 */
.L_x_2646:
[----:B------:R-:W-:-:S04]  /*a7d0*/  HADD2.F32 R24, -RZ, R24.H0_H0 ;  /* 0x20000018ff187230 */ /* 0x000fc80000004100 */
[----:B------:R-:W0:Y:S02]  /*a7e0*/  F2I.FTZ.TRUNC.NTZ R3, R24 ;  /* 0x0000001800037305 */ /* 0x000e24000021f100 */
[----:B0-----:R0:W-:Y:S01]  /*a7f0*/  STG.E [R8.64], R3 ;  /* 0x0000000308007986 */ /* 0x0011e2000c101924 */
[----:B------:R-:W-:Y:S05]  /*a800*/  BRA `(.L_x_2644) ;  /* 0x00000d9000007947 */ /* 0x000fea0003800000 */
.L_x_2645:
[----:B------:R-:W-:-:S04]  /*a810*/  HADD2.F32 R24, -RZ, R24.H0_H0 ;  /* 0x20000018ff187230 */ /* 0x000fc80000004100 */
[----:B------:R-:W0:Y:S02]  /*a820*/  F2I.FTZ.TRUNC.NTZ R3, R24 ;  /* 0x0000001800037305 */ /* 0x000e24000021f100 */
[----:B0-----:R0:W-:Y:S01]  /*a830*/  STG.E.U16 [R8.64], R3 ;  /* 0x0000000308007986 */ /* 0x0011e2000c101524 */
[----:B------:R-:W-:Y:S05]  /*a840*/  BRA `(.L_x_2644) ;  /* 0x00000d5000007947 */ /* 0x000fea0003800000 */
.L_x_2640:
[----:B------:R-:W-:-:S13]  /*a850*/  ISETP.GT.AND P0, PT, R0, 0x6, PT ;  /* 0x000000060000780c */ /* 0x000fda0003f04270 */
[----:B------:R-:W-:Y:S05]  /*a860*/  @P0 BRA `(.L_x_2647) ;  /* 0x0000009000000947 */ /* 0x000fea0003800000 */
[----:B------:R-:W-:-:S13]  /*a870*/  ISETP.NE.AND P0, PT, R0, 0x5, PT ;  /* 0x000000050000780c */ /* 0x000fda0003f05270 */
[----:B------:R-:W-:Y:S05]  /*a880*/  @!P0 BRA `(.L_x_2648) ;  /* 0x0000005000008947 */ /* 0x000fea0003800000 */
[----:B------:R-:W-:-:S13]  /*a890*/  ISETP.NE.AND P0, PT, R0, 0x6, PT ;  /* 0x000000060000780c */ /* 0x000fda0003f05270 */
[----:B------:R-:W-:Y:S05]  /*a8a0*/  @P0 BRA `(.L_x_2643) ;  /* 0x00000b4000000947 */ /* 0x000fea0003800000 */
[----:B------:R-:W-:-:S05]  /*a8b0*/  HADD2.F32 R3, -RZ, R24.H0_H0 ;  /* 0x20000018ff037230 */ /* 0x000fca0000004100 */
[----:B------:R0:W-:Y:S01]  /*a8c0*/  STG.E [R8.64], R3 ;  /* 0x0000000308007986 */ /* 0x0001e2000c101924 */
[----:B------:R-:W-:Y:S05]  /*a8d0*/  BRA `(.L_x_2644) ;  /* 0x00000cc000007947 */ /* 0x000fea0003800000 */
.L_x_2648:
[----:B------:R0:W-:Y:S01]  /*a8e0*/  STG.E.U16 [R8.64], R24 ;  /* 0x0000001808007986 */ /* 0x0001e2000c101524 */
[----:B------:R-:W-:Y:S05]  /*a8f0*/  BRA `(.L_x_2644) ;  /* 0x00000ca000007947 */ /* 0x000fea0003800000 */
.L_x_2647:
[----:B------:R-:W-:-:S13]  /*a900*/  ISETP.NE.AND P0, PT, R0, 0x7, PT ;  /* 0x000000070000780c */ /* 0x000fda0003f05270 */
[----:B------:R-:W-:Y:S05]  /*a910*/  @!P0 BRA `(.L_x_2649) ;  /* 0x000000b000008947 */ /* 0x000fea0003800000 */
[----:B------:R-:W-:-:S13]  /*a920*/  ISETP.NE.AND P0, PT, R0, 0x8, PT ;  /* 0x000000080000780c */ /* 0x000fda0003f05270 */
[----:B------:R-:W-:Y:S05]  /*a930*/  @!P0 BRA `(.L_x_2650) ;  /* 0x0000006000008947 */ /* 0x000fea0003800000 */
[----:B------:R-:W-:-:S13]  /*a940*/  ISETP.NE.AND P0, PT, R0, 0x9, PT ;  /* 0x000000090000780c */ /* 0x000fda0003f05270 */
[----:B------:R-:W-:Y:S05]  /*a950*/  @P0 BRA `(.L_x_2643) ;  /* 0x00000a9000000947 */ /* 0x000fea0003800000 */
[----:B------:R-:W-:Y:S02]  /*a960*/  HADD2.F32 R25, -RZ, R23.H0_H0 ;  /* 0x20000017ff197230 */ /* 0x000fe40000004100 */
[----:B------:R-:W-:-:S05]  /*a970*/  HADD2.F32 R24, -RZ, R24.H0_H0 ;  /* 0x20000018ff187230 */ /* 0x000fca0000004100 */
[----:B------:R0:W-:Y:S01]  /*a980*/  STG.E.64 [R8.64], R24 ;  /* 0x0000001808007986 */ /* 0x0001e2000c101b24 */
[----:B------:R-:W-:Y:S05]  /*a990*/  BRA `(.L_x_2644) ;  /* 0x00000c0000007947 */ /* 0x000fea0003800000 */
.L_x_2650:
[----:B------:R-:W-:-:S05]  /*a9a0*/  PRMT R23, R24, 0x5410, R23 ;  /* 0x0000541018177816 */ /* 0x000fca0000000017 */
[----:B------:R0:W-:Y:S01]  /*a9b0*/  STG.E [R8.64], R23 ;  /* 0x0000001708007986 */ /* 0x0001e2000c101924 */
[----:B------:R-:W-:Y:S05]  /*a9c0*/  BRA `(.L_x_2644) ;  /* 0x00000bd000007947 */ /* 0x000fea0003800000 */
.L_x_2649:
[----:B------:R-:W-:-:S05]  /*a9d0*/  HADD2.F32 R4, -RZ, R24.H0_H0 ;  /* 0x20000018ff047230 */ /* 0x000fca0000004100 */
[----:B------:R-:W-:-:S06]  /*a9e0*/  FMUL.FTZ R4, R4, 1 ;  /* 0x3f80000004047820 */ /* 0x000fcc0000410000 */
[----:B------:R-:W0:Y:S02]  /*a9f0*/  F2F.F64.F32 R4, R4 ;  /* 0x0000000400047310 */ /* 0x000e240000201800 */
[----:B0-----:R0:W-:Y:S01]  /*aa00*/  STG.E.64 [R8.64], R4 ;  /* 0x0000000408007986 */ /* 0x0011e2000c101b24 */
[----:B------:R-:W-:Y:S05]  /*aa10*/  BRA `(.L_x_2644) ;  /* 0x00000b8000007947 */ /* 0x000fea0003800000 */
.L_x_2639:
        /* <DEDUP_REMOVED lines=8> */
[----:B------:R-:W-:Y:S01]  /*aaa0*/  HADD2.F32 R24, -RZ, R24.H0_H0 ;  /* 0x20000018ff187230 */ /* 0x000fe20000004100 */
[----:B------:R-:W-:-:S04]  /*aab0*/  IMAD.MOV.U32 R3, RZ, RZ, 0x1 ;  /* 0x00000001ff037424 */ /* 0x000fc800078e00ff */
[----:B------:R-:W-:-:S13]  /*aac0*/  FSETP.NEU.FTZ.AND P0, PT, R24, RZ, PT ;  /* 0x000000ff1800720b */ /* 0x000fda0003f1d000 */
[----:B------:R-:W-:-:S05]  /*aad0*/  @!P0 HADD2.F32 R23, -RZ, R23.H0_H0 ;  /* 0x20000017ff178230 */ /* 0x000fca0000004100 */
[----:B------:R-:W-:-:S04]  /*aae0*/  @!P0 FSETP.NEU.FTZ.AND P1, PT, R23, RZ, PT ;  /* 0x000000ff1700820b */ /* 0x000fc80003f3d000 */
[----:B------:R-:W-:-:S05]  /*aaf0*/  @!P0 SEL R3, RZ, 0x1, !P1 ;  /* 0x00000001ff038807 */ /* 0x000fca0004800000 */
[----:B------:R0:W-:Y:S01]  /*ab00*/  STG.E.U8 [R8.64], R3 ;  /* 0x0000000308007986 */ /* 0x0001e2000c101124 */
[----:B------:R-:W-:Y:S05]  /*ab10*/  BRA `(.L_x_2644) ;  /* 0x00000a8000007947 */ /* 0x000fea0003800000 */
.L_x_2653:
[----:B------:R-:W-:Y:S02]  /*ab20*/  HADD2.F32 R6, -RZ, R23.H0_H0 ;  /* 0x20000017ff067230 */ /* 0x000fe40000004100 */
[----:B------:R-:W-:-:S03]  /*ab30*/  HADD2.F32 R24, -RZ, R24.H0_H0 ;  /* 0x20000018ff187230 */ /* 0x000fc60000004100 */
[----:B------:R-:W-:Y:S02]  /*ab40*/  FMUL.FTZ R6, R6, 1 ;  /* 0x3f80000006067820 */ /* 0x000fe40000410000 */
[----:B------:R-:W-:-:S04]  /*ab50*/  FMUL.FTZ R4, R24, 1 ;  /* 0x3f80000018047820 */ /* 0x000fc80000410000 */
[----:B------:R-:W-:Y:S08]  /*ab60*/  F2F.F64.F32 R6, R6 ;  /* 0x0000000600067310 */ /* 0x000ff00000201800 */
[----:B------:R-:W0:Y:S02]  /*ab70*/  F2F.F64.F32 R4, R4 ;  /* 0x0000000400047310 */ /* 0x000e240000201800 */
[----:B0-----:R0:W-:Y:S01]  /*ab80*/  STG.E.128 [R8.64], R4 ;  /* 0x0000000408007986 */ /* 0x0011e2000c101d24 */
[----:B------:R-:W-:Y:S05]  /*ab90*/  BRA `(.L_x_2644) ;  /* 0x00000a0000007947 */ /* 0x000fea0003800000 */
.L_x_2652:
[----:B------:R-:W-:-:S13]  /*aba0*/  ISETP.NE.AND P0, PT, R0, 0xf, PT ;  /* 0x0000000f0000780c */ /* 0x000fda0003f05270 */
[----:B------:R-:W-:Y:S05]  /*abb0*/  @!P0 BRA `(.L_x_2654) ;  /* 0x000002d000008947 */ /* 0x000fea0003800000 */
[----:B------:R-:W-:-:S13]  /*abc0*/  ISETP.NE.AND P0, PT, R0, 0x17, PT ;  /* 0x000000170000780c */ /* 0x000fda0003f05270 */
[----:B------:R-:W-:Y:S05]  /*abd0*/  @!P0 BRA `(.L_x_2655) ;  /* 0x0000015000008947 */ /* 0x000fea0003800000 */
[----:B------:R-:W-:-:S13]  /*abe0*/  ISETP.NE.AND P0, PT, R0, 0x18, PT ;  /* 0x000000180000780c */ /* 0x000fda0003f05270 */
[----:B------:R-:W-:Y:S05]  /*abf0*/  @P0 BRA `(.L_x_2643) ;  /* 0x000007f000000947 */ /* 0x000fea0003800000 */
[----:B------:R-:W-:Y:S01]  /*ac00*/  HADD2.F32 R7, -RZ, R24.H0_H0 ;  /* 0x20000018ff077230 */ /* 0x000fe20000004100 */
        /* <DEDUP_REMOVED lines=14> */
.L_x_2657:
[----:B------:R-:W-:Y:S05]  /*acf0*/  BSYNC B0 ;  /* 0x0000000000007941 */ /* 0x000fea0003800000 */
.L_x_2656:
[----:B------:R-:W-:-:S05]  /*ad00*/  LOP3.LUT R5, R0, R5, RZ, 0xfc, !PT ;  /* 0x0000000500057212 */ /* 0x000fca00078efcff */
[----:B------:R0:W-:Y:S01]  /*ad10*/  STG.E.U8 [R8.64], R5 ;  /* 0x0000000508007986 */ /* 0x0001e2000c101124 */
[----:B------:R-:W-:Y:S05]  /*ad20*/  BRA `(.L_x_2644) ;  /* 0x0000087000007947 */ /* 0x000fea0003800000 */
.L_x_2655:
[----:B------:R-:W-:Y:S01]  /*ad30*/  HADD2.F32 R5, -RZ, R24.H0_H0 ;  /* 0x20000018ff057230 */ /* 0x000fe20000004100 */
        /* <DEDUP_REMOVED lines=12> */
.L_x_2659:
[----:B------:R-:W-:Y:S01]  /*ae00*/  IMAD.MOV.U32 R0, RZ, RZ, 0x7f ;  /* 0x0000007fff007424 */ /* 0x000fe200078e00ff */
[----:B------:R-:W-:-:S04]  /*ae10*/  ISETP.GT.U32.AND P0, PT, R3, 0x7f800000, PT ;  /* 0x7f8000000300780c */ /* 0x000fc80003f04070 */
[----:B------:R-:W-:-:S04]  /*ae20*/  SEL R0, R0, 0x7c, P0 ;  /* 0x0000007c00007807 */ /* 0x000fc80000000000 */
.L_x_2660:
[----:B------:R-:W-:Y:S05]  /*ae30*/  BSYNC B0 ;  /* 0x0000000000007941 */ /* 0x000fea0003800000 */
.L_x_2658:
[----:B------:R-:W-:-:S04]  /*ae40*/  LOP3.LUT R3, R5, 0x80000000, RZ, 0xc0, !PT ;  /* 0x8000000005037812 */ /* 0x000fc800078ec0ff */
[----:B------:R-:W-:-:S04]  /*ae50*/  SHF.R.U32.HI R3, RZ, 0x18, R3 ;  /* 0x00000018ff037819 */ /* 0x000fc80000011603 */
[----:B------:R-:W-:-:S05]  /*ae60*/  LOP3.LUT R3, R0, R3, RZ, 0xfc, !PT ;  /* 0x0000000300037212 */ /* 0x000fca00078efcff */
[----:B------:R0:W-:Y:S01]  /*ae70*/  STG.E.U8 [R8.64], R3 ;  /* 0x0000000308007986 */ /* 0x0001e2000c101124 */
[----:B------:R-:W-:Y:S05]  /*ae80*/  BRA `(.L_x_2644) ;  /* 0x0000071000007947 */ /* 0x000fea0003800000 */
.L_x_2654:
[----:B------:R-:W-:-:S05]  /*ae90*/  HADD2.F32 R0, -RZ, R24.H0_H0 ;  /* 0x20000018ff007230 */ /* 0x000fca0000004100 */
[----:B------:R-:W-:-:S05]  /*aea0*/  F2FP.BF16.PACK_AB R0, RZ, R0 ;  /* 0x00000000ff00723e */ /* 0x000fca00000010ff */
[----:B------:R0:W-:Y:S01]  /*aeb0*/  STG.E.U16 [R8.64], R0 ;  /* 0x0000000008007986 */ /* 0x0001e2000c101524 */
[----:B------:R-:W-:Y:S05]  /*aec0*/  BRA `(.L_x_2644) ;  /* 0x000006d000007947 */ /* 0x000fea0003800000 */
.L_x_2651:
        /* <DEDUP_REMOVED lines=8> */
[----:B------:R-:W-:-:S06]  /*af50*/  HADD2.F32 R3, -RZ, R24.H0_H0 ;  /* 0x20000018ff037230 */ /* 0x000fcc0000004100 */
[----:B------:R-:W0:Y:S02]  /*af60*/  F2I.FTZ.U32.TRUNC.NTZ R3, R3 ;  /* 0x0000000300037305 */ /* 0x000e24000021f000 */
[----:B0-----:R0:W-:Y:S01]  /*af70*/  STG.E.U16 [R8.64], R3 ;  /* 0x0000000308007986 */ /* 0x0011e2000c101524 */
[----:B------:R-:W-:Y:S05]  /*af80*/  BRA `(.L_x_2644) ;  /* 0x0000061000007947 */ /* 0x000fea0003800000 */
.L_x_2663:
[----:B------:R-:W-:Y:S01]  /*af90*/  HADD2.F32 R5, -RZ, R24.H0_H0 ;  /* 0x20000018ff057230 */ /* 0x000fe20000004100 */
        /* <DEDUP_REMOVED lines=16> */
.L_x_2666:
[----:B------:R-:W-:-:S04]  /*b0a0*/  LOP3.LUT R3, R5, 0x80000000, RZ, 0xc0, !PT ;  /* 0x8000000005037812 */ /* 0x000fc800078ec0ff */
[----:B------:R-:W-:-:S04]  /*b0b0*/  SHF.R.U32.HI R3, RZ, 0x18, R3 ;  /* 0x00000018ff037819 */ /* 0x000fc80000011603 */
[----:B------:R-:W-:-:S04]  /*b0c0*/  LOP3.LUT R0, R0, R3, RZ, 0xfc, !PT ;  /* 0x0000000300007212 */ /* 0x000fc800078efcff */
[----:B------:R-:W-:Y:S02]  /*b0d0*/  PRMT R4, R0, 0x7610, R4 ;  /* 0x0000761000047816 */ /* 0x000fe40000000004 */
.L_x_2665:
[----:B------:R-:W-:Y:S05]  /*b0e0*/  BSYNC B0 ;  /* 0x0000000000007941 */ /* 0x000fea0003800000 */
.L_x_2664:
[----:B------:R0:W-:Y:S01]  /*b0f0*/  STG.E.U8 [R8.64], R4 ;  /* 0x0000000408007986 */ /* 0x0001e2000c101124 */
[----:B------:R-:W-:Y:S05]  /*b100*/  BRA `(.L_x_2644) ;  /* 0x0000049000007947 */ /* 0x000fea0003800000 */
.L_x_2662:
        /* <DEDUP_REMOVED lines=17> */
.L_x_2669:
[----:B------:R-:W-:-:S04]  /*b220*/  LOP3.LUT R3, R5, 0x80000000, RZ, 0xc0, !PT ;  /* 0x8000000005037812 */ /* 0x000fc800078ec0ff */
[----:B------:R-:W-:-:S04]  /*b230*/  SHF.R.U32.HI R3, RZ, 0x18, R3 ;  /* 0x00000018ff037819 */ /* 0x000fc80000011603 */
[----:B------:R-:W-:-:S04]  /*b240*/  LOP3.LUT R0, R0, R3, RZ, 0xfc, !PT ;  /* 0x0000000300007212 */ /* 0x000fc800078efcff */
[----:B------:R-:W-:Y:S02]  /*b250*/  PRMT R4, R0, 0x7610, R4 ;  /* 0x0000761000047816 */ /* 0x000fe40000000004 */
.L_x_2668:
[----:B------:R-:W-:Y:S05]  /*b260*/  BSYNC B0 ;  /* 0x0000000000007941 */ /* 0x000fea0003800000 */
.L_x_2667:
[----:B------:R0:W-:Y:S01]  /*b270*/  STG.E.U8 [R8.64], R4 ;  /* 0x0000000408007986 */ /* 0x0001e2000c101124 */
[----:B------:R-:W-:Y:S05]  /*b280*/  BRA `(.L_x_2644) ;  /* 0x0000031000007947 */ /* 0x000fea0003800000 */
.L_x_2661:
[----:B------:R-:W-:-:S13]  /*b290*/  ISETP.NE.AND P0, PT, R0, 0x1c, PT ;  /* 0x0000001c0000780c */ /* 0x000fda0003f05270 */
[----:B------:R-:W-:Y:S05]  /*b2a0*/  @!P0 BRA `(.L_x_2670) ;  /* 0x000002c000008947 */ /* 0x000fea0003800000 */
[----:B------:R-:W-:-:S13]  /*b2b0*/  ISETP.NE.AND P0, PT, R0, 0x1d, PT ;  /* 0x0000001d0000780c */ /* 0x000fda0003f05270 */
[----:B------:R-:W-:Y:S05]  /*b2c0*/  @!P0 BRA `(.L_x_2671) ;  /* 0x0000026000008947 */ /* 0x000fea0003800000 */
[----:B------:R-:W-:-:S13]  /*b2d0*/  ISETP.NE.AND P0, PT, R0, 0x2c, PT ;  /* 0x0000002c0000780c */ /* 0x000fda0003f05270 */
[----:B------:R-:W-:Y:S05]  /*b2e0*/  @P0 BRA `(.L_x_2643) ;  /* 0x0000010000000947 */ /* 0x000fea0003800000 */
[----:B------:R-:W-:Y:S01]  /*b2f0*/  HADD2.F32 R24, -RZ, R24.H0_H0 ;  /* 0x20000018ff187230 */ /* 0x000fe20000004100 */
        /* <DEDUP_REMOVED lines=15> */
.L_x_2643:
        /* <DEDUP_REMOVED lines=20> */
.L_x_2671:
[----:B------:R-:W-:-:S06]  /*b530*/  HADD2.F32 R4, -RZ, R24.H0_H0 ;  /* 0x20000018ff047230 */ /* 0x000fcc0000004100 */
[----:B------:R-:W0:Y:S02]  /*b540*/  F2I.U64.TRUNC R4, R4 ;  /* 0x0000000400047311 */ /* 0x000e24000020d800 */
[----:B0-----:R0:W-:Y:S01]  /*b550*/  STG.E.64 [R8.64], R4 ;  /* 0x0000000408007986 */ /* 0x0011e2000c101b24 */
[----:B------:R-:W-:Y:S05]  /*b560*/  BRA `(.L_x_2644) ;  /* 0x0000003000007947 */ /* 0x000fea0003800000 */
.L_x_2670:
[----:B------:R-:W-:-:S04]  /*b570*/  HADD2.F32 R24, -RZ, R24.H0_H0 ;  /* 0x20000018ff187230 */ /* 0x000fc80000004100 */
[----:B------:R-:W0:Y:S02]  /*b580*/  F2I.FTZ.U32.TRUNC.NTZ R3, R24 ;  /* 0x0000001800037305 */ /* 0x000e24000021f000 */
[----:B0-----:R0:W-:Y:S02]  /*b590*/  STG.E [R8.64], R3 ;  /* 0x0000000308007986 */ /* 0x0011e4000c101924 */
.L_x_2644:
[----:B------:R-:W-:Y:S02]  /*b5a0*/  IADD3 R19, R19, 0x80, RZ ;  /* 0x0000008013137810 */ /* 0x000fe40007ffe0ff */
.L_x_2605:
[----:B------:R-:W-:Y:S05]  /*b5b0*/  BSYNC B6 ;  /* 0x0000000000067941 */ /* 0x000fea0003800000 */
.L_x_2604:
[----:B------:R-:W-:-:S13]  /*b5c0*/  ISETP.GE.AND P0, PT, R19, R22, PT ;  /* 0x000000161300720c */ /* 0x000fda0003f06270 */
[----:B------:R-:W-:Y:S05]  /*b5d0*/  @P0 EXIT ;  /* 0x000000000000094d */ /* 0x000fea0003800000 */
[----:B01----:R-:W-:Y:S01]  /*b5e0*/  PRMT R0, R18, 0x9910, RZ ;  /* 0x0000991012007816 */ /* 0x003fe200000000ff */
        /* <DEDUP_REMOVED lines=16> */
[----:B0-----:R-:W-:Y:S01]  /*b6f0*/  STG.E.U8 [R2.64], R5 ;  /* 0x0000000502007986 */ /* 0x001fe2000c101124 */
[----:B------:R-:W-:Y:S05]  /*b700*/  EXIT ;  /* 0x000000000000794d */ /* 0x000fea0003800000 */
.L_x_2675:
[----:B-----5:R-:W-:-:S06]  /*b710*/  HADD2.F32 R5, -RZ, R16.H0_H0 ;  /* 0x20000010ff057230 */ /* 0x020fcc0000004100 */
[----:B------:R-:W0:Y:S02]  /*b720*/  F2I.S64.TRUNC R4, R5 ;  /* 0x0000000500047311 */ /* 0x000e24000020d900 */
[----:B0-----:R-:W-:Y:S01]  /*b730*/  STG.E.U8 [R2.64], R4 ;  /* 0x0000000402007986 */ /* 0x001fe2000c101124 */
[----:B------:R-:W-:Y:S05]  /*b740*/  EXIT ;  /* 0x000000000000794d */ /* 0x000fea0003800000 */
.L_x_2674:
        /* <DEDUP_REMOVED lines=10> */
.L_x_2678:
[----:B-----5:R-:W-:-:S04]  /*b7f0*/  HADD2.F32 R16, -RZ, R16.H0_H0 ;  /* 0x20000010ff107230 */ /* 0x020fc80000004100 */
[----:B------:R-:W0:Y:S02]  /*b800*/  F2I.FTZ.TRUNC.NTZ R5, R16 ;  /* 0x0000001000057305 */ /* 0x000e24000021f100 */
[----:B0-----:R-:W-:Y:S01]  /*b810*/  STG.E [R2.64], R5 ;  /* 0x0000000502007986 */ /* 0x001fe2000c101924 */
[----:B------:R-:W-:Y:S05]  /*b820*/  EXIT ;  /* 0x000000000000794d */ /* 0x000fea0003800000 */
.L_x_2677:
[----:B-----5:R-:W-:-:S04]  /*b830*/  HADD2.F32 R16, -RZ, R16.H0_H0 ;  /* 0x20000010ff107230 */ /* 0x020fc80000004100 */
[----:B------:R-:W0:Y:S02]  /*b840*/  F2I.FTZ.TRUNC.NTZ R5, R16 ;  /* 0x0000001000057305 */ /* 0x000e24000021f100 */
[----:B0-----:R-:W-:Y:S01]  /*b850*/  STG.E.U16 [R2.64], R5 ;  /* 0x0000000502007986 */ /* 0x001fe2000c101524 */
[----:B------:R-:W-:Y:S05]  /*b860*/  EXIT ;  /* 0x000000000000794d */ /* 0x000fea0003800000 */
.L_x_2673:
        /* <DEDUP_REMOVED lines=9> */
.L_x_2680:
[----:B-----5:R-:W-:Y:S01]  /*b900*/  STG.E.U16 [R2.64], R16 ;  /* 0x0000001002007986 */ /* 0x020fe2000c101524 */
[----:B------:R-:W-:Y:S05]  /*b910*/  EXIT ;  /* 0x000000000000794d */ /* 0x000fea0003800000 */
.L_x_2679:
        /* <DEDUP_REMOVED lines=10> */
.L_x_2682:
[----:B-----5:R-:W-:-:S05]  /*b9c0*/  PRMT R17, R16, 0x5410, R17 ;  /* 0x0000541010117816 */ /* 0x020fca0000000011 */
[----:B------:R-:W-:Y:S01]  /*b9d0*/  STG.E [R2.64], R17 ;  /* 0x0000001102007986 */ /* 0x000fe2000c101924 */
[----:B------:R-:W-:Y:S05]  /*b9e0*/  EXIT ;  /* 0x000000000000794d */ /* 0x000fea0003800000 */
.L_x_2681:
[----:B-----5:R-:W-:-:S05]  /*b9f0*/  HADD2.F32 R4, -RZ, R16.H0_H0 ;  /* 0x20000010ff047230 */ /* 0x020fca0000004100 */
[----:B------:R-:W-:-:S06]  /*ba00*/  FMUL.FTZ R4, R4, 1 ;  /* 0x3f80000004047820 */ /* 0x000fcc0000410000 */
[----:B------:R-:W0:Y:S02]  /*ba10*/  F2F.F64.F32 R4, R4 ;  /* 0x0000000400047310 */ /* 0x000e240000201800 */
[----:B0-----:R-:W-:Y:S01]  /*ba20*/  STG.E.64 [R2.64], R4 ;  /* 0x0000000402007986 */ /* 0x001fe2000c101b24 */
[----:B------:R-:W-:Y:S05]  /*ba30*/  EXIT ;  /* 0x000000000000794d */ /* 0x000fea0003800000 */
.L_x_2672:
        /* <DEDUP_REMOVED lines=16> */
.L_x_2685:
        /* <DEDUP_REMOVED lines=8> */
.L_x_2684:
        /* <DEDUP_REMOVED lines=21> */
.L_x_2689:
[----:B------:R-:W-:Y:S05]  /*bd10*/  BSYNC B0 ;  /* 0x0000000000007941 */ /* 0x000fea0003800000 */
.L_x_2688:
[----:B------:R-:W-:-:S05]  /*bd20*/  LOP3.LUT R5, R0, R5, RZ, 0xfc, !PT ;  /* 0x0000000500057212 */ /* 0x000fca00078efcff */
[----:B------:R-:W-:Y:S01]  /*bd30*/  STG.E.U8 [R2.64], R5 ;  /* 0x0000000502007986 */ /* 0x000fe2000c101124 */
[----:B------:R-:W-:Y:S05]  /*bd40*/  EXIT ;  /* 0x000000000000794d */ /* 0x000fea0003800000 */
.L_x_2687:
        /* <DEDUP_REMOVED lines=13> */
.L_x_2691:
[----:B------:R-:W-:Y:S01]  /*be20*/  IMAD.MOV.U32 R0, RZ, RZ, 0x7f ;  /* 0x0000007fff007424 */ /* 0x000fe200078e00ff */
[----:B------:R-:W-:-:S04]  /*be30*/  ISETP.GT.U32.AND P0, PT, R4, 0x7f800000, PT ;  /* 0x7f8000000400780c */ /* 0x000fc80003f04070 */
[----:B------:R-:W-:-:S04]  /*be40*/  SEL R0, R0, 0x7c, P0 ;  /* 0x0000007c00007807 */ /* 0x000fc80000000000 */
.L_x_2692:
[----:B------:R-:W-:Y:S05]  /*be50*/  BSYNC B0 ;  /* 0x0000000000007941 */ /* 0x000fea0003800000 */
.L_x_2690:
[----:B------:R-:W-:-:S04]  /*be60*/  LOP3.LUT R4, R5, 0x80000000, RZ, 0xc0, !PT ;  /* 0x8000000005047812 */ /* 0x000fc800078ec0ff */
[----:B------:R-:W-:-:S04]  /*be70*/  SHF.R.U32.HI R5, RZ, 0x18, R4 ;  /* 0x00000018ff057819 */ /* 0x000fc80000011604 */
[----:B------:R-:W-:-:S05]  /*be80*/  LOP3.LUT R5, R0, R5, RZ, 0xfc, !PT ;  /* 0x0000000500057212 */ /* 0x000fca00078efcff */
[----:B------:R-:W-:Y:S01]  /*be90*/  STG.E.U8 [R2.64], R5 ;  /* 0x0000000502007986 */ /* 0x000fe2000c101124 */
[----:B------:R-:W-:Y:S05]  /*bea0*/  EXIT ;  /* 0x000000000000794d */ /* 0x000fea0003800000 */
.L_x_2686:
[----:B-----5:R-:W-:-:S05]  /*beb0*/  HADD2.F32 R0, -RZ, R16.H0_H0 ;  /* 0x20000010ff007230 */ /* 0x020fca0000004100 */
[----:B------:R-:W-:-:S05]  /*bec0*/  F2FP.BF16.PACK_AB R0, RZ, R0 ;  /* 0x00000000ff00723e */ /* 0x000fca00000010ff */
[----:B------:R-:W-:Y:S01]  /*bed0*/  STG.E.U16 [R2.64], R0 ;  /* 0x0000000002007986 */ /* 0x000fe2000c101524 */
[----:B------:R-:W-:Y:S05]  /*bee0*/  EXIT ;  /* 0x000000000000794d */ /* 0x000fea0003800000 */
.L_x_2683:
        /* <DEDUP_REMOVED lines=12> */
.L_x_2695:
        /* <DEDUP_REMOVED lines=17> */
.L_x_2698:
[----:B------:R-:W-:-:S04]  /*c0c0*/  LOP3.LUT R0, R7, 0x80000000, RZ, 0xc0, !PT ;  /* 0x8000000007007812 */ /* 0x000fc800078ec0ff */
[----:B------:R-:W-:-:S04]  /*c0d0*/  SHF.R.U32.HI R5, RZ, 0x18, R0 ;  /* 0x00000018ff057819 */ /* 0x000fc80000011600 */
[----:B------:R-:W-:-:S04]  /*c0e0*/  LOP3.LUT R4, R4, R5, RZ, 0xfc, !PT ;  /* 0x0000000504047212 */ /* 0x000fc800078efcff */
[----:B------:R-:W-:Y:S02]  /*c0f0*/  PRMT R0, R4, 0x7610, R0 ;  /* 0x0000761004007816 */ /* 0x000fe40000000000 */
.L_x_2697:
[----:B------:R-:W-:Y:S05]  /*c100*/  BSYNC B0 ;  /* 0x0000000000007941 */ /* 0x000fea0003800000 */
.L_x_2696:
[----:B------:R-:W-:Y:S01]  /*c110*/  STG.E.U8 [R2.64], R0 ;  /* 0x0000000002007986 */ /* 0x000fe2000c101124 */
[----:B------:R-:W-:Y:S05]  /*c120*/  EXIT ;  /* 0x000000000000794d */ /* 0x000fea0003800000 */
.L_x_2694:
        /* <DEDUP_REMOVED lines=17> */
.L_x_2701:
[----:B------:R-:W-:-:S04]  /*c240*/  LOP3.LUT R0, R7, 0x80000000, RZ, 0xc0, !PT ;  /* 0x8000000007007812 */ /* 0x000fc800078ec0ff */
[----:B------:R-:W-:-:S04]  /*c250*/  SHF.R.U32.HI R5, RZ, 0x18, R0 ;  /* 0x00000018ff057819 */ /* 0x000fc80000011600 */
[----:B------:R-:W-:-:S04]  /*c260*/  LOP3.LUT R4, R4, R5, RZ, 0xfc, !PT ;  /* 0x0000000504047212 */ /* 0x000fc800078efcff */
[----:B------:R-:W-:Y:S02]  /*c270*/  PRMT R0, R4, 0x7610, R0 ;  /* 0x0000761004007816 */ /* 0x000fe40000000000 */
.L_x_2700:
[----:B------:R-:W-:Y:S05]  /*c280*/  BSYNC B0 ;  /* 0x0000000000007941 */ /* 0x000fea0003800000 */
.L_x_2699:
[----:B------:R-:W-:Y:S01]  /*c290*/  STG.E.U8 [R2.64], R0 ;  /* 0x0000000002007986 */ /* 0x000fe2000c101124 */
[----:B------:R-:W-:Y:S05]  /*c2a0*/  EXIT ;  /* 0x000000000000794d */ /* 0x000fea0003800000 */
.L_x_2693:
        /* <DEDUP_REMOVED lines=22> */
.L_x_2676:
        /* <DEDUP_REMOVED lines=19> */
[----:B------:R-:W-:Y:S05]  /*c540*/  EXIT ;  /* 0x000000000000794d */ /* 0x000fea0003800000 */
.L_x_2703:
[----:B-----5:R-:W-:-:S06]  /*c550*/  HADD2.F32 R4, -RZ, R16.H0_H0 ;  /* 0x20000010ff047230 */ /* 0x020fcc0000004100 */
[----:B------:R-:W0:Y:S02]  /*c560*/  F2I.U64.TRUNC R4, R4 ;  /* 0x0000000400047311 */ /* 0x000e24000020d800 */
[----:B0-----:R-:W-:Y:S01]  /*c570*/  STG.E.64 [R2.64], R4 ;  /* 0x0000000402007986 */ /* 0x001fe2000c101b24 */
[----:B------:R-:W-:Y:S05]  /*c580*/  EXIT ;  /* 0x000000000000794d */ /* 0x000fea0003800000 */
.L_x_2702:
[----:B-----5:R-:W-:-:S04]  /*c590*/  HADD2.F32 R16, -RZ, R16.H0_H0 ;  /* 0x20000010ff107230 */ /* 0x020fc80000004100 */
[----:B------:R-:W0:Y:S02]  /*c5a0*/  F2I.FTZ.U32.TRUNC.NTZ R5, R16 ;  /* 0x0000001000057305 */ /* 0x000e24000021f000 */
[----:B0-----:R-:W-:Y:S01]  /*c5b0*/  STG.E [R2.64], R5 ;  /* 0x0000000502007986 */ /* 0x001fe2000c101924 */
[----:B------:R-:W-:Y:S05]  /*c5c0*/  EXIT ;  /* 0x000000000000794d */ /* 0x000fea0003800000 */
.L_x_2704:
        /* <DEDUP_REMOVED lines=11> */
.L_x_4314:


//--------------------- .text._ZN2at6native18elementwise_kernelILi128ELi2EZNS0_22gpu_kernel_impl_nocastIZZZNS0_54_GLOBAL__N__7dbc7496_16_ComplexKernel_cu_b2145a98_310719complex_kernel_cudaERNS_14TensorIteratorEENKUlvE_clEvENKUlvE1_clEvEUlN3c104HalfES9_E_EEvRNS_18TensorIteratorBaseERKT_EUliE_EEviT1_ --------------------------
	.section	.text._ZN2at6native18elementwise_kernelILi128ELi2EZNS0_22gpu_kernel_impl_nocastIZZZNS0_54_GLOBAL__N__7dbc7496_16_ComplexKernel_cu_b2145a98_310719complex_kernel_cudaERNS_14TensorIteratorEENKUlvE_clEvENKUlvE1_clEvEUlN3c104HalfES9_E_EEvRNS_18TensorIteratorBaseERKT_EUliE_EEviT1_,"ax",@progbits
	.sectioninfo	@"SHI_REGISTERS=12"
	.align	128
        .global         _ZN2at6native18elementwise_kernelILi128ELi2EZNS0_22gpu_kernel_impl_nocastIZZZNS0_54_GLOBAL__N__7dbc7496_16_ComplexKernel_cu_b2145a98_310719complex_kernel_cudaERNS_14TensorIteratorEENKUlvE_clEvENKUlvE1_clEvEUlN3c104HalfES9_E_EEvRNS_18TensorIteratorBaseERKT_EUliE_EEviT1_
        .type           _ZN2at6native18elementwise_kernelILi128ELi2EZNS0_22gpu_kernel_impl_nocastIZZZNS0_54_GLOBAL__N__7dbc7496_16_ComplexKernel_cu_b2145a98_310719complex_kernel_cudaERNS_14TensorIteratorEENKUlvE_clEvENKUlvE1_clEvEUlN3c104HalfES9_E_EEvRNS_18TensorIteratorBaseERKT_EUliE_EEviT1_,@function
        .size           _ZN2at6native18elementwise_kernelILi128ELi2EZNS0_22gpu_kernel_impl_nocastIZZZNS0_54_GLOBAL__N__7dbc7496_16_ComplexKernel_cu_b2145a98_310719complex_kernel_cudaERNS_14TensorIteratorEENKUlvE_clEvENKUlvE1_clEvEUlN3c104HalfES9_E_EEvRNS_18TensorIteratorBaseERKT_EUliE_EEviT1_,(.L_x_4315 - _ZN2at6native18elementwise_kernelILi128ELi2EZNS0_22gpu_kernel_impl_nocastIZZZNS0_54_GLOBAL__N__7dbc7496_16_ComplexKernel_cu_b2145a98_310719complex_kernel_cudaERNS_14TensorIteratorEENKUlvE_clEvENKUlvE1_clEvEUlN3c104HalfES9_E_EEvRNS_18TensorIteratorBaseERKT_EUliE_EEviT1_)
        .other          _ZN2at6native18elementwise_kernelILi128ELi2EZNS0_22gpu_kernel_impl_nocastIZZZNS0_54_GLOBAL__N__7dbc7496_16_ComplexKernel_cu_b2145a98_310719complex_kernel_cudaERNS_14TensorIteratorEENKUlvE_clEvENKUlvE1_clEvEUlN3c104HalfES9_E_EEvRNS_18TensorIteratorBaseERKT_EUliE_EEviT1_,@"STO_CUDA_ENTRY STV_DEFAULT"
_ZN2at6native18elementwise_kernelILi128ELi2EZNS0_22gpu_kernel_impl_nocastIZZZNS0_54_GLOBAL__N__7dbc7496_16_ComplexKernel_cu_b2145a98_310719complex_kernel_cudaERNS_14TensorIteratorEENKUlvE_clEvENKUlvE1_clEvEUlN3c104HalfES9_E_EEvRNS_18TensorIteratorBaseERKT_EUliE_EEviT1_:
.text._ZN2at6native18elementwise_kernelILi128ELi2EZNS0_22gpu_kernel_impl_nocastIZZZNS0_54_GLOBAL__N__7dbc7496_16_ComplexKernel_cu_b2145a98_310719complex_kernel_cudaERNS_14TensorIteratorEENKUlvE_clEvENKUlvE1_clEvEUlN3c104HalfES9_E_EEvRNS_18TensorIteratorBaseERKT_EUliE_EEviT1_:
        /* <DEDUP_REMOVED lines=261> */
[----:B------:R-:W-:-:S03]  /*1050*/  @P0 IMAD R4, R9, c[0x0][0x3c0], R4 ;  /* 0x0000f00009040a24 */ /* 0x000fc600078e0204 */
.L_x_2707:
[----:B------:R-:W-:Y:S02]  /*1060*/  IADD3 R6, P0, R3, c[0x0][0x3d0], RZ ;  /* 0x0000f40003067a10 */ /* 0x000fe40007f1e0ff */
[----:B------:R-:W-:Y:S02]  /*1070*/  IADD3 R4, P1, R4, c[0x0][0x3d8], RZ ;  /* 0x0000f60004047a10 */ /* 0x000fe40007f3e0ff */
[----:B------:R-:W-:Y:S02]  /*1080*/  IADD3.X R7, RZ, c[0x0][0x3d4], RZ, P0, !PT ;  /* 0x0000f500ff077a10 */ /* 0x000fe400007fe4ff */
[----:B------:R-:W-:-:S04]  /*1090*/  IADD3.X R5, RZ, c[0x0][0x3dc], RZ, P1, !PT ;  /* 0x0000f700ff057a10 */ /* 0x000fc80000ffe4ff */
[----:B------:R-:W2:Y:S04]  /*10a0*/  LDG.E.U16 R7, [R6.64] ;  /* 0x0000000406077981 */ /* 0x000ea8000c1e1500 */
[----:B------:R-:W2:Y:S01]  /*10b0*/  LDG.E.U16 R4, [R4.64] ;  /* 0x0000000404047981 */ /* 0x000ea2000c1e1500 */
[----:B------:R-:W-:-:S04]  /*10c0*/  IADD3 R2, P0, R2, c[0x0][0x3c8], RZ ;  /* 0x0000f20002027a10 */ /* 0x000fc80007f1e0ff */
[----:B------:R-:W-:Y:S02]  /*10d0*/  IADD3.X R3, RZ, c[0x0][0x3cc], RZ, P0, !PT ;  /* 0x0000f300ff037a10 */ /* 0x000fe400007fe4ff */
[----:B------:R-:W-:Y:S02]  /*10e0*/  IADD3 R9, R0, 0x80, RZ ;  /* 0x0000008000097810 */ /* 0x000fe40007ffe0ff */
[----:B--2---:R-:W-:-:S05]  /*10f0*/  PRMT R7, R7, 0x5410, R4 ;  /* 0x0000541007077816 */ /* 0x004fca0000000004 */
[----:B------:R0:W-:Y:S02]  /*1100*/  STG.E [R2.64], R7 ;  /* 0x0000000702007986 */ /* 0x0001e4000c101904 */
.L_x_2706:
[----:B------:R-:W-:Y:S05]  /*1110*/  BSYNC B0 ;  /* 0x0000000000007941 */ /* 0x000fea0003800000 */
.L_x_2705:
        /* <DEDUP_REMOVED lines=254> */
[----:B------:R-:W-:-:S03]  /*2100*/  @P0 IMAD R3, R7, c[0x0][0x3c0], R3 ;  /* 0x0000f00007030a24 */ /* 0x000fc600078e0203 */
.L_x_2708:
        /* <DEDUP_REMOVED lines=8> */
[----:B--2---:R-:W-:-:S05]  /*2190*/  PRMT R3, R3, 0x5410, R4 ;  /* 0x0000541003037816 */ /* 0x004fca0000000004 */
[----:B------:R-:W-:Y:S01]  /*21a0*/  STG.E [R6.64], R3 ;  /* 0x0000000306007986 */ /* 0x000fe2000c101904 */
[----:B------:R-:W-:Y:S05]  /*21b0*/  EXIT ;  /* 0x000000000000794d */ /* 0x000fea0003800000 */
.L_x_2709:
        /* <DEDUP_REMOVED lines=12> */
.L_x_4315:


//--------------------- .text._ZN2at6native27unrolled_elementwise_kernelIZZZNS0_54_GLOBAL__N__7dbc7496_16_ComplexKernel_cu_b2145a98_310719complex_kernel_cudaERNS_14TensorIteratorEENKUlvE_clEvENKUlvE1_clEvEUlN3c104HalfES8_E_St5arrayIPcLm3EELi4E23TrivialOffsetCalculatorILi2EjESD_ILi1EjENS0_6memory15LoadWithoutCastENSG_16StoreWithoutCastEEEviT_T0_T2_T3_T4_T5_ --------------------------
	.section	.text._ZN2at6native27unrolled_elementwise_kernelIZZZNS0_54_GLOBAL__N__7dbc7496_16_ComplexKernel_cu_b2145a98_310719complex_kernel_cudaERNS_14TensorIteratorEENKUlvE_clEvENKUlvE1_clEvEUlN3c104HalfES8_E_St5arrayIPcLm3EELi4E23TrivialOffsetCalculatorILi2EjESD_ILi1EjENS0_6memory15LoadWithoutCastENSG_16StoreWithoutCastEEEviT_T0_T2_T3_T4_T5_,"ax",@progbits
	.sectioninfo	@"SHI_REGISTERS=26"
	.align	128
        .global         _ZN2at6native27unrolled_elementwise_kernelIZZZNS0_54_GLOBAL__N__7dbc7496_16_ComplexKernel_cu_b2145a98_310719complex_kernel_cudaERNS_14TensorIteratorEENKUlvE_clEvENKUlvE1_clEvEUlN3c104HalfES8_E_St5arrayIPcLm3EELi4E23TrivialOffsetCalculatorILi2EjESD_ILi1EjENS0_6memory15LoadWithoutCastENSG_16StoreWithoutCastEEEviT_T0_T2_T3_T4_T5_
        .type           _ZN2at6native27unrolled_elementwise_kernelIZZZNS0_54_GLOBAL__N__7dbc7496_16_ComplexKernel_cu_b2145a98_310719complex_kernel_cudaERNS_14TensorIteratorEENKUlvE_clEvENKUlvE1_clEvEUlN3c104HalfES8_E_St5arrayIPcLm3EELi4E23TrivialOffsetCalculatorILi2EjESD_ILi1EjENS0_6memory15LoadWithoutCastENSG_16StoreWithoutCastEEEviT_T0_T2_T3_T4_T5_,@function
        .size           _ZN2at6native27unrolled_elementwise_kernelIZZZNS0_54_GLOBAL__N__7dbc7496_16_ComplexKernel_cu_b2145a98_310719complex_kernel_cudaERNS_14TensorIteratorEENKUlvE_clEvENKUlvE1_clEvEUlN3c104HalfES8_E_St5arrayIPcLm3EELi4E23TrivialOffsetCalculatorILi2EjESD_ILi1EjENS0_6memory15LoadWithoutCastENSG_16StoreWithoutCastEEEviT_T0_T2_T3_T4_T5_,(.L_x_4316 - _ZN2at6native27unrolled_elementwise_kernelIZZZNS0_54_GLOBAL__N__7dbc7496_16_ComplexKernel_cu_b2145a98_310719complex_kernel_cudaERNS_14TensorIteratorEENKUlvE_clEvENKUlvE1_clEvEUlN3c104HalfES8_E_St5arrayIPcLm3EELi4E23TrivialOffsetCalculatorILi2EjESD_ILi1EjENS0_6memory15LoadWithoutCastENSG_16StoreWithoutCastEEEviT_T0_T2_T3_T4_T5_)
        .other          _ZN2at6native27unrolled_elementwise_kernelIZZZNS0_54_GLOBAL__N__7dbc7496_16_ComplexKernel_cu_b2145a98_310719complex_kernel_cudaERNS_14TensorIteratorEENKUlvE_clEvENKUlvE1_clEvEUlN3c104HalfES8_E_St5arrayIPcLm3EELi4E23TrivialOffsetCalculatorILi2EjESD_ILi1EjENS0_6memory15LoadWithoutCastENSG_16StoreWithoutCastEEEviT_T0_T2_T3_T4_T5_,@"STO_CUDA_ENTRY STV_DEFAULT"
_ZN2at6native27unrolled_elementwise_kernelIZZZNS0_54_GLOBAL__N__7dbc7496_16_ComplexKernel_cu_b2145a98_310719complex_kernel_cudaERNS_14TensorIteratorEENKUlvE_clEvENKUlvE1_clEvEUlN3c104HalfES8_E_St5arrayIPcLm3EELi4E23TrivialOffsetCalculatorILi2EjESD_ILi1EjENS0_6memory15LoadWithoutCastENSG_16StoreWithoutCastEEEviT_T0_T2_T3_T4_T5_:
.text._ZN2at6native27unrolled_elementwise_kernelIZZZNS0_54_GLOBAL__N__7dbc7496_16_ComplexKernel_cu_b2145a98_310719complex_kernel_cudaERNS_14TensorIteratorEENKUlvE_clEvENKUlvE1_clEvEUlN3c104HalfES8_E_St5arrayIPcLm3EELi4E23TrivialOffsetCalculatorILi2EjESD_ILi1EjENS0_6memory15LoadWithoutCastENSG_16StoreWithoutCastEEEviT_T0_T2_T3_T4_T5_:
[----:B------:R-:W-:Y:S02]  /*0000*/  IMAD.MOV.U32 R1, RZ, RZ, c[0x0][0x28] ;  /* 0x00000a00ff017624 */ /* 0x000fe400078e00ff */
[----:B------:R-:W0:Y:S01]  /*0010*/  S2R R0, SR_CTAID.X ;  /* 0x0000000000007919 */ /* 0x000e220000002500 */
[----:B------:R-:W-:Y:S01]  /*0020*/  IMAD.MOV.U32 R3, RZ, RZ, -0x200 ;  /* 0xfffffe00ff037424 */ /* 0x000fe200078e00ff */
[----:B------:R-:W-:Y:S01]  /*0030*/  PRMT R12, RZ, 0x7610, R12 ;  /* 0x00007610ff0c7816 */ /* 0x000fe2000000000c */
[----:B------:R-:W-:Y:S01]  /*0040*/  ULDC.64 UR4, c[0x0][0x118] ;  /* 0x0000460000047ab9 */ /* 0x000fe20000000a00 */
[----:B------:R-:W1:Y:S01]  /*0050*/  S2R R11, SR_TID.X ;  /* 0x00000000000b7919 */ /* 0x000e620000002100 */
[----:B------:R-:W-:Y:S01]  /*0060*/  PRMT R13, RZ, 0x7610, R13 ;  /* 0x00007610ff0d7816 */ /* 0x000fe2000000000d */
[----:B0-----:R-:W-:Y:S02]  /*0070*/  IMAD R10, R0, R3, c[0x0][0x160] ;  /* 0x00005800000a7624 */ /* 0x001fe400078e0203 */
[----:B-1----:R-:W-:-:S03]  /*0080*/  IMAD.MOV.U32 R5, RZ, RZ, R11 ;  /* 0x000000ffff057224 */ /* 0x002fc600078e000b */
[----:B------:R-:W-:-:S13]  /*0090*/  ISETP.GE.AND P0, PT, R11, R10, PT ;  /* 0x0000000a0b00720c */ /* 0x000fda0003f06270 */
[----:B------:R-:W-:Y:S01]  /*00a0*/  @!P0 IMAD R6, R0, 0x200, R5 ;  /* 0x0000020000068824 */ /* 0x000fe200078e0205 */
[----:B------:R-:W-:Y:S01]  /*00b0*/  @!P0 IADD3 R5, R5, 0x80, RZ ;  /* 0x0000008005058810 */ /* 0x000fe20007ffe0ff */
[----:B------:R-:W-:-:S03]  /*00c0*/  @!P0 IMAD.MOV.U32 R7, RZ, RZ, 0x2 ;  /* 0x00000002ff078424 */ /* 0x000fc600078e00ff */
[----:B------:R-:W-:Y:S01]  /*00d0*/  ISETP.GE.AND P1, PT, R5, R10, PT ;  /* 0x0000000a0500720c */ /* 0x000fe20003f26270 */
[----:B------:R-:W-:-:S04]  /*00e0*/  @!P0 IMAD.WIDE.U32 R2, R6, R7, c[0x0][0x170] ;  /* 0x00005c0006028625 */ /* 0x000fc800078e0007 */
[----:B------:R-:W-:Y:S01]  /*00f0*/  @!P0 IMAD.WIDE.U32 R6, R6, R7, c[0x0][0x178] ;  /* 0x00005e0006068625 */ /* 0x000fe200078e0007 */
[----:B------:R0:W2:Y:S04]  /*0100*/  @!P0 LDG.E.U16 R12, [R2.64] ;  /* 0x00000004020c8981 */ /* 0x0000a8000c1e1500 */
[----:B------:R1:W2:Y:S03]  /*0110*/  @!P0 LDG.E.U16 R13, [R6.64] ;  /* 0x00000004060d8981 */ /* 0x0002a6000c1e1500 */
[----:B------:R-:W-:Y:S02]  /*0120*/  @!P1 LEA R4, R0, R5, 0x9 ;  /* 0x0000000500049211 */ /* 0x000fe400078e48ff */
[----:B------:R-:W-:-:S04]  /*0130*/  @!P1 IADD3 R5, R5, 0x80, RZ ;  /* 0x0000008005059810 */ /* 0x000fc80007ffe0ff */
[----:B------:R-:W-:-:S13]  /*0140*/  ISETP.GE.AND P3, PT, R5, R10, PT ;  /* 0x0000000a0500720c */ /* 0x000fda0003f66270 */
[----:B------:R-:W-:Y:S01]  /*0150*/  @!P3 IMAD R22, R0, 0x200, R5 ;  /* 0x000002000016b824 */ /* 0x000fe200078e0205 */
[----:B------:R-:W-:-:S04]  /*0160*/  @!P3 IADD3 R5, R5, 0x80, RZ ;  /* 0x000000800505b810 */ /* 0x000fc80007ffe0ff */
[----:B------:R-:W-:Y:S02]  /*0170*/  ISETP.GE.AND P2, PT, R5, R10, PT ;  /* 0x0000000a0500720c */ /* 0x000fe40003f46270 */
[----:B------:R-:W-:Y:S02]  /*0180*/  PRMT R15, RZ, 0x7610, R15 ;  /* 0x00007610ff0f7816 */ /* 0x000fe4000000000f */
[----:B------:R-:W-:-:S09]  /*0190*/  PRMT R14, RZ, 0x7610, R14 ;  /* 0x00007610ff0e7816 */ /* 0x000fd2000000000e */
[----:B------:R-:W-:Y:S01]  /*01a0*/  @!P2 MOV R21, 0x2 ;  /* 0x000000020015a802 */ /* 0x000fe20000000f00 */
[----:B------:R-:W-:-:S04]  /*01b0*/  @!P2 IMAD R20, R0, 0x200, R5 ;  /* 0x000002000014a824 */ /* 0x000fc800078e0205 */
[----:B------:R-:W-:-:S04]  /*01c0*/  @!P2 IMAD.WIDE.U32 R8, R20, R21, c[0x0][0x170] ;  /* 0x00005c001408a625 */ /* 0x000fc800078e0015 */
[----:B------:R-:W-:Y:S01]  /*01d0*/  @!P2 IMAD.WIDE.U32 R20, R20, R21, c[0x0][0x178] ;  /* 0x00005e001414a625 */ /* 0x000fe200078e0015 */
[----:B------:R3:W5:Y:S03]  /*01e0*/  @!P2 LDG.E.U16 R14, [R8.64] ;  /* 0x00000004080ea981 */ /* 0x000766000c1e1500 */
[----:B------:R-:W-:Y:S01]  /*01f0*/  @!P1 IMAD.MOV.U32 R5, RZ, RZ, 0x2 ;  /* 0x00000002ff059424 */ /* 0x000fe200078e00ff */
[----:B------:R4:W5:Y:S01]  /*0200*/  @!P2 LDG.E.U16 R15, [R20.64] ;  /* 0x00000004140fa981 */ /* 0x000962000c1e1500 */
[----:B------:R-:W-:Y:S01]  /*0210*/  @!P3 IMAD.MOV.U32 R23, RZ, RZ, 0x2 ;  /* 0x00000002ff17b424 */ /* 0x000fe200078e00ff */
[----:B------:R-:W-:Y:S01]  /*0220*/  PRMT R19, RZ, 0x7610, R19 ;  /* 0x00007610ff137816 */ /* 0x000fe20000000013 */
[----:B0-----:R-:W-:Y:S01]  /*0230*/  @!P1 IMAD.WIDE.U32 R2, R4, R5, c[0x0][0x170] ;  /* 0x00005c0004029625 */ /* 0x001fe200078e0005 */
[----:B------:R-:W-:Y:S02]  /*0240*/  PRMT R18, RZ, 0x7610, R18 ;  /* 0x00007610ff127816 */ /* 0x000fe40000000012 */
[----:B------:R-:W-:-:S02]  /*0250*/  PRMT R16, RZ, 0x7610, R16 ;  /* 0x00007610ff107816 */ /* 0x000fc40000000010 */
[----:B----4-:R-:W-:Y:S01]  /*0260*/  @!P0 MOV R21, 0x4 ;  /* 0x0000000400158802 */ /* 0x010fe20000000f00 */
[----:B------:R-:W-:Y:S01]  /*0270*/  @!P0 IMAD R20, R0, 0x200, R11 ;  /* 0x0000020000148824 */ /* 0x000fe200078e020b */
[----:B------:R-:W-:Y:S01]  /*0280*/  PRMT R17, RZ, 0x7610, R17 ;  /* 0x00007610ff117816 */ /* 0x000fe20000000011 */
[----:B------:R-:W-:Y:S01]  /*0290*/  @!P1 IMAD.WIDE.U32 R4, R4, R5, c[0x0][0x178] ;  /* 0x00005e0004049625 */ /* 0x000fe200078e0005 */
[----:B------:R0:W5:Y:S03]  /*02a0*/  @!P1 LDG.E.U16 R19, [R2.64] ;  /* 0x0000000402139981 */ /* 0x000166000c1e1500 */
[CC--:B-1----:R-:W-:Y:S01]  /*02b0*/  @!P3 IMAD.WIDE.U32 R6, R22.reuse, R23.reuse, c[0x0][0x170] ;  /* 0x00005c001606b625 */ /* 0x0c2fe200078e0017 */
[----:B------:R0:W5:Y:S03]  /*02c0*/  @!P1 LDG.E.U16 R18, [R4.64] ;  /* 0x0000000404129981 */ /* 0x000166000c1e1500 */
[----:B---3--:R-:W-:Y:S01]  /*02d0*/  @!P3 IMAD.WIDE.U32 R8, R22, R23, c[0x0][0x178] ;  /* 0x00005e001608b625 */ /* 0x008fe200078e0017 */
[----:B------:R0:W5:Y:S03]  /*02e0*/  @!P3 LDG.E.U16 R16, [R6.64] ;  /* 0x000000040610b981 */ /* 0x000166000c1e1500 */
[----:B------:R-:W-:Y:S01]  /*02f0*/  @!P0 IMAD.WIDE.U32 R20, R20, R21, c[0x0][0x168] ;  /* 0x00005a0014148625 */ /* 0x000fe200078e0015 */
[----:B------:R0:W5:Y:S01]  /*0300*/  @!P3 LDG.E.U16 R17, [R8.64] ;  /* 0x000000040811b981 */ /* 0x000162000c1e1500 */
[----:B------:R-:W-:-:S04]  /*0310*/  @!P0 IADD3 R11, R11, 0x80, RZ ;  /* 0x000000800b0b8810 */ /* 0x000fc80007ffe0ff */
[----:B------:R-:W-:Y:S01]  /*0320*/  ISETP.GE.AND P1, PT, R11, R10, PT ;  /* 0x0000000a0b00720c */ /* 0x000fe20003f26270 */
[----:B------:R-:W-:Y:S01]  /*0330*/  BSSY B0, `(.L_x_2710) ;  /* 0x0000010000007945 */ /* 0x000fe20003800000 */
[----:B--2---:R-:W-:-:S05]  /*0340*/  @!P0 PRMT R13, R12, 0x5410, R13 ;  /* 0x000054100c0d8816 */ /* 0x004fca000000000d */
[----:B------:R0:W-:Y:S06]  /*0350*/  @!P0 STG.E [R20.64], R13 ;  /* 0x0000000d14008986 */ /* 0x0001ec000c101904 */
[----:B------:R-:W-:Y:S05]  /*0360*/  @P1 BRA `(.L_x_2711) ;  /* 0x000000c000001947 */ /* 0x000fea0003800000 */
[----:B0-----:R-:W-:Y:S01]  /*0370*/  IMAD R2, R0, 0x200, R11 ;  /* 0x0000020000027824 */ /* 0x001fe200078e020b */
[----:B------:R-:W-:Y:S01]  /*0380*/  IADD3 R11, R11, 0x80, RZ ;  /* 0x000000800b0b7810 */ /* 0x000fe20007ffe0ff */
[----:B------:R-:W-:Y:S01]  /*0390*/  IMAD.MOV.U32 R5, RZ, RZ, 0x4 ;  /* 0x00000004ff057424 */ /* 0x000fe200078e00ff */
[----:B-----5:R-:W-:Y:S02]  /*03a0*/  PRMT R19, R19, 0x5410, R18 ;  /* 0x0000541013137816 */ /* 0x020fe40000000012 */
[----:B------:R-:W-:Y:S01]  /*03b0*/  ISETP.GE.AND P0, PT, R11, R10, PT ;  /* 0x0000000a0b00720c */ /* 0x000fe20003f06270 */
[----:B------:R-:W-:-:S05]  /*03c0*/  IMAD.WIDE.U32 R2, R2, R5, c[0x0][0x168] ;  /* 0x00005a0002027625 */ /* 0x000fca00078e0005 */
[----:B------:R0:W-:Y:S07]  /*03d0*/  STG.E [R2.64], R19 ;  /* 0x0000001302007986 */ /* 0x0001ee000c101904 */
[----:B------:R-:W-:Y:S01]  /*03e0*/  @!P0 IMAD R4, R0, 0x200, R11 ;  /* 0x0000020000048824 */ /* 0x000fe200078e020b */
[----:B------:R-:W-:Y:S02]  /*03f0*/  @!P0 PRMT R17, R16, 0x5410, R17 ;  /* 0x0000541010118816 */ /* 0x000fe40000000011 */
[----:B------:R-:W-:Y:S01]  /*0400*/  @!P0 IADD3 R11, R11, 0x80, RZ ;  /* 0x000000800b0b8810 */ /* 0x000fe20007ffe0ff */
[----:B------:R-:W-:-:S05]  /*0410*/  @!P0 IMAD.WIDE.U32 R4, R4, R5, c[0x0][0x168] ;  /* 0x00005a0004048625 */ /* 0x000fca00078e0005 */
[----:B------:R0:W-:Y:S02]  /*0420*/  @!P0 STG.E [R4.64], R17 ;  /* 0x0000001104008986 */ /* 0x0001e4000c101904 */
.L_x_2711:
[----:B------:R-:W-:Y:S05]  /*0430*/  BSYNC B0 ;  /* 0x0000000000007941 */ /* 0x000fea0003800000 */
.L_x_2710:
[----:B------:R-:W-:-:S13]  /*0440*/  ISETP.GE.AND P0, PT, R11, R10, PT ;  /* 0x0000000a0b00720c */ /* 0x000fda0003f06270 */
[----:B------:R-:W-:Y:S05]  /*0450*/  @P0 EXIT ;  /* 0x000000000000094d */ /* 0x000fea0003800000 */
[----:B0-----:R-:W-:Y:S01]  /*0460*/  LEA R2, R0, R11, 0x9 ;  /* 0x0000000b00027211 */ /* 0x001fe200078e48ff */
[----:B------:R-:W-:Y:S01]  /*0470*/  IMAD.MOV.U32 R3, RZ, RZ, 0x4 ;  /* 0x00000004ff037424 */ /* 0x000fe200078e00ff */
[----:B-----5:R-:W-:-:S03]  /*0480*/  PRMT R15, R14, 0x5410, R15 ;  /* 0x000054100e0f7816 */ /* 0x020fc6000000000f */
[----:B------:R-:W-:-:S05]  /*0490*/  IMAD.WIDE.U32 R2, R2, R3, c[0x0][0x168] ;  /* 0x00005a0002027625 */ /* 0x000fca00078e0003 */
[----:B------:R-:W-:Y:S01]  /*04a0*/  STG.E [R2.64], R15 ;  /* 0x0000000f02007986 */ /* 0x000fe2000c101904 */
[----:B------:R-:W-:Y:S05]  /*04b0*/  EXIT ;  /* 0x000000000000794d */ /* 0x000fea0003800000 */
.L_x_2712:
        /* <DEDUP_REMOVED lines=12> */
.L_x_4316:


//--------------------- .text._ZN2at6native29vectorized_elementwise_kernelILi2EZZZNS0_54_GLOBAL__N__7dbc7496_16_ComplexKernel_cu_b2145a98_310719complex_kernel_cudaERNS_14TensorIteratorEENKUlvE_clEvENKUlvE1_clEvEUlN3c104HalfES8_E_St5arrayIPcLm3EEEEviT0_T1_ --------------------------
	.section	.text._ZN2at6native29vectorized_elementwise_kernelILi2EZZZNS0_54_GLOBAL__N__7dbc7496_16_ComplexKernel_cu_b2145a98_310719complex_kernel_cudaERNS_14TensorIteratorEENKUlvE_clEvENKUlvE1_clEvEUlN3c104HalfES8_E_St5arrayIPcLm3EEEEviT0_T1_,"ax",@progbits
	.sectioninfo	@"SHI_REGISTERS=32"
	.align	128
        .global         _ZN2at6native29vectorized_elementwise_kernelILi2EZZZNS0_54_GLOBAL__N__7dbc7496_16_ComplexKernel_cu_b2145a98_310719complex_kernel_cudaERNS_14TensorIteratorEENKUlvE_clEvENKUlvE1_clEvEUlN3c104HalfES8_E_St5arrayIPcLm3EEEEviT0_T1_
        .type           _ZN2at6native29vectorized_elementwise_kernelILi2EZZZNS0_54_GLOBAL__N__7dbc7496_16_ComplexKernel_cu_b2145a98_310719complex_kernel_cudaERNS_14TensorIteratorEENKUlvE_clEvENKUlvE1_clEvEUlN3c104HalfES8_E_St5arrayIPcLm3EEEEviT0_T1_,@function
        .size           _ZN2at6native29vectorized_elementwise_kernelILi2EZZZNS0_54_GLOBAL__N__7dbc7496_16_ComplexKernel_cu_b2145a98_310719complex_kernel_cudaERNS_14TensorIteratorEENKUlvE_clEvENKUlvE1_clEvEUlN3c104HalfES8_E_St5arrayIPcLm3EEEEviT0_T1_,(.L_x_4317 - _ZN2at6native29vectorized_elementwise_kernelILi2EZZZNS0_54_GLOBAL__N__7dbc7496_16_ComplexKernel_cu_b2145a98_310719complex_kernel_cudaERNS_14TensorIteratorEENKUlvE_clEvENKUlvE1_clEvEUlN3c104HalfES8_E_St5arrayIPcLm3EEEEviT0_T1_)
        .other          _ZN2at6native29vectorized_elementwise_kernelILi2EZZZNS0_54_GLOBAL__N__7dbc7496_16_ComplexKernel_cu_b2145a98_310719complex_kernel_cudaERNS_14TensorIteratorEENKUlvE_clEvENKUlvE1_clEvEUlN3c104HalfES8_E_St5arrayIPcLm3EEEEviT0_T1_,@"STO_CUDA_ENTRY STV_DEFAULT"
_ZN2at6native29vectorized_elementwise_kernelILi2EZZZNS0_54_GLOBAL__N__7dbc7496_16_ComplexKernel_cu_b2145a98_310719complex_kernel_cudaERNS_14TensorIteratorEENKUlvE_clEvENKUlvE1_clEvEUlN3c104HalfES8_E_St5arrayIPcLm3EEEEviT0_T1_:
.text._ZN2at6native29vectorized_elementwise_kernelILi2EZZZNS0_54_GLOBAL__N__7dbc7496_16_ComplexKernel_cu_b2145a98_310719complex_kernel_cudaERNS_14TensorIteratorEENKUlvE_clEvENKUlvE1_clEvEUlN3c104HalfES8_E_St5arrayIPcLm3EEEEviT0_T1_:
[----:B------:R-:W-:Y:S02]  /*0000*/  IMAD.MOV.U32 R1, RZ, RZ, c[0x0][0x28] ;  /* 0x00000a00ff017624 */ /* 0x000fe400078e00ff */
[----:B------:R-:W0:Y:S01]  /*0010*/  S2R R0, SR_CTAID.X ;  /* 0x0000000000007919 */ /* 0x000e220000002500 */
[----:B------:R-:W-:Y:S01]  /*0020*/  ULDC.64 UR4, c[0x0][0x118] ;  /* 0x0000460000047ab9 */ /* 0x000fe20000000a00 */
[----:B0-----:R-:W-:-:S05]  /*0030*/  IMAD.SHL.U32 R0, R0, 0x400, RZ ;  /* 0x0000040000007824 */ /* 0x001fca00078e00ff */
[----:B------:R-:W-:-:S04]  /*0040*/  IADD3 R2, -R0, c[0x0][0x160], RZ ;  /* 0x0000580000027a10 */ /* 0x000fc80007ffe1ff */
[----:B------:R-:W-:-:S13]  /*0050*/  ISETP.GE.U32.AND P0, PT, R2, 0x400, PT ;  /* 0x000004000200780c */ /* 0x000fda0003f06070 */
[----:B------:R-:W-:Y:S05]  /*0060*/  @!P0 BRA `(.L_x_2713) ;  /* 0x000001e000008947 */ /* 0x000fea0003800000 */
[----:B------:R-:W0:Y:S01]  /*0070*/  S2R R17, SR_TID.X ;  /* 0x0000000000117919 */ /* 0x000e220000002100 */
[----:B------:R-:W-:-:S04]  /*0080*/  IMAD.MOV.U32 R5, RZ, RZ, 0x2 ;  /* 0x00000002ff057424 */ /* 0x000fc800078e00ff */
[----:B------:R-:W-:-:S04]  /*0090*/  IMAD.WIDE R2, R0, R5, c[0x0][0x170] ;  /* 0x00005c0000027625 */ /* 0x000fc800078e0205 */
[----:B------:R-:W-:-:S04]  /*00a0*/  IMAD.WIDE R4, R0, R5, c[0x0][0x178] ;  /* 0x00005e0000047625 */ /* 0x000fc800078e0205 */
[----:B0-----:R-:W-:-:S04]  /*00b0*/  IMAD.WIDE.U32 R2, R17, 0x4, R2 ;  /* 0x0000000411027825 */ /* 0x001fc800078e0002 */
[----:B------:R-:W-:Y:S01]  /*00c0*/  IMAD.WIDE.U32 R4, R17, 0x4, R4 ;  /* 0x0000000411047825 */ /* 0x000fe200078e0004 */
[----:B------:R-:W2:Y:S04]  /*00d0*/  LDG.E R8, [R2.64+0x200] ;  /* 0x0002000402087981 */ /* 0x000ea8000c1e1900 */
[----:B------:R-:W2:Y:S04]  /*00e0*/  LDG.E R11, [R4.64+0x200] ;  /* 0x00020004040b7981 */ /* 0x000ea8000c1e1900 */
[----:B------:R2:W3:Y:S04]  /*00f0*/  LDG.E R9, [R2.64+0x400] ;  /* 0x0004000402097981 */ /* 0x0004e8000c1e1900 */
[----:B------:R-:W3:Y:S04]  /*0100*/  LDG.E R12, [R4.64+0x400] ;  /* 0x00040004040c7981 */ /* 0x000ee8000c1e1900 */
[----:B------:R2:W4:Y:S04]  /*0110*/  LDG.E R10, [R2.64+0x600] ;  /* 0x00060004020a7981 */ /* 0x000528000c1e1900 */
[----:B------:R-:W4:Y:S04]  /*0120*/  LDG.E R13, [R4.64+0x600] ;  /* 0x00060004040d7981 */ /* 0x000f28000c1e1900 */
[----:B------:R2:W5:Y:S04]  /*0130*/  LDG.E R15, [R2.64] ;  /* 0x00000004020f7981 */ /* 0x000568000c1e1900 */
[----:B------:R-:W5:Y:S01]  /*0140*/  LDG.E R14, [R4.64] ;  /* 0x00000004040e7981 */ /* 0x000f62000c1e1900 */
[----:B------:R-:W-:-:S04]  /*0150*/  IMAD.MOV.U32 R7, RZ, RZ, 0x4 ;  /* 0x00000004ff077424 */ /* 0x000fc800078e00ff */
[----:B------:R-:W-:-:S06]  /*0160*/  IMAD.WIDE.U32 R6, R0, R7, c[0x0][0x168] ;  /* 0x00005a0000067625 */ /* 0x000fcc00078e0007 */
[----:B------:R-:W-:Y:S01]  /*0170*/  IMAD.WIDE R6, R17, 0x8, R6 ;  /* 0x0000000811067825 */ /* 0x000fe200078e0206 */
[C-C-:B--2---:R-:W-:Y:S02]  /*0180*/  PRMT R2, R8.reuse, 0x5410, R11.reuse ;  /* 0x0000541008027816 */ /* 0x144fe4000000000b */
[----:B------:R-:W-:Y:S02]  /*0190*/  PRMT R3, R8, 0x7632, R11 ;  /* 0x0000763208037816 */ /* 0x000fe4000000000b */
[----:B---3--:R-:W-:-:S03]  /*01a0*/  PRMT R8, R9, 0x5410, R12 ;  /* 0x0000541009087816 */ /* 0x008fc6000000000c */
[----:B------:R5:W-:Y:S01]  /*01b0*/  STG.E.64 [R6.64+0x400], R2 ;  /* 0x0004000206007986 */ /* 0x000be2000c101b04 */
[----:B------:R-:W-:Y:S02]  /*01c0*/  PRMT R9, R9, 0x7632, R12 ;  /* 0x0000763209097816 */ /* 0x000fe4000000000c */
[C-C-:B----4-:R-:W-:Y:S02]  /*01d0*/  PRMT R12, R10.reuse, 0x5410, R13.reuse ;  /* 0x000054100a0c7816 */ /* 0x150fe4000000000d */
[----:B------:R-:W-:Y:S01]  /*01e0*/  PRMT R13, R10, 0x7632, R13 ;  /* 0x000076320a0d7816 */ /* 0x000fe2000000000d */
[----:B------:R-:W-:Y:S01]  /*01f0*/  STG.E.64 [R6.64+0x800], R8 ;  /* 0x0008000806007986 */ /* 0x000fe2000c101b04 */
[C-C-:B-----5:R-:W-:Y:S02]  /*0200*/  PRMT R2, R15.reuse, 0x5410, R14.reuse ;  /* 0x000054100f027816 */ /* 0x160fe4000000000e */
[----:B------:R-:W-:Y:S01]  /*0210*/  PRMT R3, R15, 0x7632, R14 ;  /* 0x000076320f037816 */ /* 0x000fe2000000000e */
[----:B------:R-:W-:Y:S04]  /*0220*/  STG.E.64 [R6.64+0xc00], R12 ;  /* 0x000c000c06007986 */ /* 0x000fe8000c101b04 */
[----:B------:R-:W-:Y:S01]  /*0230*/  STG.E.64 [R6.64], R2 ;  /* 0x0000000206007986 */ /* 0x000fe2000c101b04 */
[----:B------:R-:W-:Y:S05]  /*0240*/  EXIT ;  /* 0x000000000000794d */ /* 0x000fea0003800000 */
.L_x_2713:
[----:B------:R-:W0:Y:S01]  /*0250*/  S2R R3, SR_TID.X ;  /* 0x0000000000037919 */ /* 0x000e220000002100 */
[----:B------:R-:W-:-:S02]  /*0260*/  PRMT R11, RZ, 0x7610, R11 ;  /* 0x00007610ff0b7816 */ /* 0x000fc4000000000b */
[----:B------:R-:W-:Y:S02]  /*0270*/  PRMT R10, RZ, 0x7610, R10 ;  /* 0x00007610ff0a7816 */ /* 0x000fe4000000000a */
[----:B------:R-:W-:Y:S02]  /*0280*/  PRMT R4, RZ, 0x7610, R4 ;  /* 0x00007610ff047816 */ /* 0x000fe40000000004 */
[----:B------:R-:W-:Y:S02]  /*0290*/  PRMT R5, RZ, 0x7610, R5 ;  /* 0x00007610ff057816 */ /* 0x000fe40000000005 */
[----:B0-----:R-:W-:Y:S01]  /*02a0*/  ISETP.GE.AND P0, PT, R3, R2, PT ;  /* 0x000000020300720c */ /* 0x001fe20003f06270 */
[----:B------:R-:W-:-:S12]  /*02b0*/  IMAD.MOV.U32 R21, RZ, RZ, R3 ;  /* 0x000000ffff157224 */ /* 0x000fd800078e0003 */
[----:B------:R-:W-:Y:S01]  /*02c0*/  @!P0 IMAD.IADD R14, R0, 0x1, R21 ;  /* 0x00000001000e8824 */ /* 0x000fe200078e0215 */
[----:B------:R-:W-:Y:S01]  /*02d0*/  @!P0 IADD3 R21, R21, 0x80, RZ ;  /* 0x0000008015158810 */ /* 0x000fe20007ffe0ff */
[----:B------:R-:W-:-:S03]  /*02e0*/  @!P0 IMAD.MOV.U32 R15, RZ, RZ, 0x2 ;  /* 0x00000002ff0f8424 */ /* 0x000fc600078e00ff */
[----:B------:R-:W-:Y:S01]  /*02f0*/  ISETP.GE.AND P5, PT, R21, R2, PT ;  /* 0x000000021500720c */ /* 0x000fe20003fa6270 */
[----:B------:R-:W-:-:S04]  /*0300*/  @!P0 IMAD.WIDE.U32 R12, R14, R15, c[0x0][0x170] ;  /* 0x00005c000e0c8625 */ /* 0x000fc800078e000f */
[----:B------:R-:W-:Y:S01]  /*0310*/  @!P0 IMAD.WIDE.U32 R14, R14, R15, c[0x0][0x178] ;  /* 0x00005e000e0e8625 */ /* 0x000fe200078e000f */
[----:B------:R0:W2:Y:S04]  /*0320*/  @!P0 LDG.E.U16 R11, [R12.64] ;  /* 0x000000040c0b8981 */ /* 0x0000a8000c1e1500 */
[----:B------:R1:W2:Y:S03]  /*0330*/  @!P0 LDG.E.U16 R10, [R14.64] ;  /* 0x000000040e0a8981 */ /* 0x0002a6000c1e1500 */
[----:B------:R-:W-:Y:S01]  /*0340*/  @!P5 IMAD.IADD R24, R0, 0x1, R21 ;  /* 0x000000010018d824 */ /* 0x000fe200078e0215 */
[----:B------:R-:W-:Y:S01]  /*0350*/  @!P5 IADD3 R21, R21, 0x80, RZ ;  /* 0x000000801515d810 */ /* 0x000fe20007ffe0ff */
[----:B------:R-:W-:-:S03]  /*0360*/  @!P5 IMAD.MOV.U32 R25, RZ, RZ, 0x2 ;  /* 0x00000002ff19d424 */ /* 0x000fc600078e00ff */
[----:B------:R-:W-:Y:S01]  /*0370*/  ISETP.GE.AND P1, PT, R21, R2, PT ;  /* 0x000000021500720c */ /* 0x000fe20003f26270 */
[----:B------:R-:W-:-:S04]  /*0380*/  @!P5 IMAD.WIDE.U32 R16, R24, R25, c[0x0][0x170] ;  /* 0x00005c001810d625 */ /* 0x000fc800078e0019 */
[----:B------:R-:W-:Y:S01]  /*0390*/  @!P5 IMAD.WIDE.U32 R24, R24, R25, c[0x0][0x178] ;  /* 0x00005e001818d625 */ /* 0x000fe200078e0019 */
[----:B------:R3:W5:Y:S04]  /*03a0*/  @!P5 LDG.E.U16 R4, [R16.64] ;  /* 0x000000041004d981 */ /* 0x000768000c1e1500 */
[----:B------:R4:W5:Y:S03]  /*03b0*/  @!P5 LDG.E.U16 R5, [R24.64] ;  /* 0x000000041805d981 */ /* 0x000966000c1e1500 */
        /* <DEDUP_REMOVED lines=9> */
[----:B------:R-:W-:Y:S01]  /*0450*/  @!P2 IMAD.MOV.U32 R23, RZ, RZ, 0x2 ;  /* 0x00000002ff17a424 */ /* 0x000fe200078e00ff */
[----:B------:R-:W-:-:S11]  /*0460*/  @!P1 MOV R20, 0x2 ;  /* 0x0000000200149802 */ /* 0x000fd60000000f00 */
[----:B------:R-:W-:Y:S01]  /*0470*/  @!P4 IMAD.IADD R26, R0, 0x1, R21 ;  /* 0x00000001001ac824 */ /* 0x000fe200078e0215 */
[----:B------:R-:W-:-:S04]  /*0480*/  @!P4 IADD3 R21, R21, 0x80, RZ ;  /* 0x000000801515c810 */ /* 0x000fc80007ffe0ff */
[----:B------:R-:W-:Y:S01]  /*0490*/  ISETP.GE.AND P5, PT, R21, R2, PT ;  /* 0x000000021500720c */ /* 0x000fe20003fa6270 */
[----:B0-----:R-:W-:Y:S01]  /*04a0*/  @!P1 IMAD.WIDE.U32 R12, R19, R20, c[0x0][0x170] ;  /* 0x00005c00130c9625 */ /* 0x001fe200078e0014 */
[----:B------:R-:W-:-:S03]  /*04b0*/  PRMT R9, RZ, 0x7610, R9 ;  /* 0x00007610ff097816 */ /* 0x000fc60000000009 */
[----:B-1----:R-:W-:-:S04]  /*04c0*/  @!P1 IMAD.WIDE.U32 R14, R19, R20, c[0x0][0x178] ;  /* 0x00005e00130e9625 */ /* 0x002fc800078e0014 */
[----:B---3--:R-:W-:-:S04]  /*04d0*/  @!P2 IMAD.WIDE.U32 R16, R18, R23, c[0x0][0x170] ;  /* 0x00005c001210a625 */ /* 0x008fc800078e0017 */
[----:B------:R-:W-:Y:S01]  /*04e0*/  @!P2 IMAD.WIDE.U32 R18, R18, R23, c[0x0][0x178] ;  /* 0x00005e001212a625 */ /* 0x000fe200078e0017 */
[----:B------:R-:W-:Y:S02]  /*04f0*/  PRMT R6, RZ, 0x7610, R6 ;  /* 0x00007610ff067816 */ /* 0x000fe40000000006 */
[----:B------:R-:W-:Y:S02]  /*0500*/  PRMT R7, RZ, 0x7610, R7 ;  /* 0x00007610ff077816 */ /* 0x000fe40000000007 */
[----:B------:R0:W5:Y:S04]  /*0510*/  @!P2 LDG.E.U16 R9, [R18.64] ;  /* 0x000000041209a981 */ /* 0x000168000c1e1500 */
[----:B------:R1:W5:Y:S04]  /*0520*/  @!P1 LDG.E.U16 R6, [R12.64] ;  /* 0x000000040c069981 */ /* 0x000368000c1e1500 */
[----:B------:R3:W5:Y:S01]  /*0530*/  @!P1 LDG.E.U16 R7, [R14.64] ;  /* 0x000000040e079981 */ /* 0x000762000c1e1500 */
[----:B0-----:R-:W-:Y:S01]  /*0540*/  @!P5 IMAD.IADD R18, R0, 0x1, R21 ;  /* 0x000000010012d824 */ /* 0x001fe200078e0215 */
[----:B------:R-:W-:Y:S01]  /*0550*/  @!P5 IADD3 R21, R21, 0x80, RZ ;  /* 0x000000801515d810 */ /* 0x000fe20007ffe0ff */
[----:B------:R-:W-:-:S03]  /*0560*/  @!P3 IMAD.MOV.U32 R23, RZ, RZ, 0x2 ;  /* 0x00000002ff17b424 */ /* 0x000fc600078e00ff */
[----:B------:R-:W-:Y:S01]  /*0570*/  ISETP.GE.AND P1, PT, R21, R2, PT ;  /* 0x000000021500720c */ /* 0x000fe20003f26270 */
[----:B---3--:R-:W-:Y:S01]  /*0580*/  @!P4 IMAD.MOV.U32 R15, RZ, RZ, 0x2 ;  /* 0x00000002ff0fc424 */ /* 0x008fe200078e00ff */
[----:B------:R-:W-:Y:S01]  /*0590*/  PRMT R27, RZ, 0x7610, R27 ;  /* 0x00007610ff1b7816 */ /* 0x000fe2000000001b */
[----:B----4-:R-:W-:Y:S01]  /*05a0*/  @!P3 IMAD.WIDE.U32 R24, R22, R23, c[0x0][0x170] ;  /* 0x00005c001618b625 */ /* 0x010fe200078e0017 */
[----:B------:R-:W-:-:S03]  /*05b0*/  PRMT R28, RZ, 0x7610, R28 ;  /* 0x00007610ff1c7816 */ /* 0x000fc6000000001c */
[CC--:B-1----:R-:W-:Y:S01]  /*05c0*/  @!P4 IMAD.WIDE.U32 R12, R26.reuse, R15.reuse, c[0x0][0x170] ;  /* 0x00005c001a0cc625 */ /* 0x0c2fe200078e000f */
[----:B------:R-:W-:Y:S01]  /*05d0*/  PRMT R29, RZ, 0x7610, R29 ;  /* 0x00007610ff1d7816 */ /* 0x000fe2000000001d */
[----:B------:R0:W5:Y:S01]  /*05e0*/  @!P3 LDG.E.U16 R27, [R24.64] ;  /* 0x00000004181bb981 */ /* 0x000162000c1e1500 */
[----:B------:R-:W-:Y:S01]  /*05f0*/  PRMT R20, RZ, 0x7610, R20 ;  /* 0x00007610ff147816 */ /* 0x000fe20000000014 */
[----:B------:R-:W-:Y:S01]  /*0600*/  @!P4 IMAD.WIDE.U32 R14, R26, R15, c[0x0][0x178] ;  /* 0x00005e001a0ec625 */ /* 0x000fe200078e000f */
[----:B------:R-:W-:Y:S01]  /*0610*/  PRMT R8, RZ, 0x7610, R8 ;  /* 0x00007610ff087816 */ /* 0x000fe20000000008 */
[----:B------:R1:W5:Y:S02]  /*0620*/  @!P4 LDG.E.U16 R28, [R12.64] ;  /* 0x000000040c1cc981 */ /* 0x000364000c1e1500 */
[----:B------:R-:W-:Y:S02]  /*0630*/  @!P3 IMAD.WIDE.U32 R22, R22, R23, c[0x0][0x178] ;  /* 0x00005e001616b625 */ /* 0x000fe400078e0017 */
[----:B------:R3:W5:Y:S02]  /*0640*/  @!P4 LDG.E.U16 R29, [R14.64] ;  /* 0x000000040e1dc981 */ /* 0x000764000c1e1500 */
[----:B0-----:R-:W-:-:S02]  /*0650*/  @!P1 IMAD.IADD R24, R0, 0x1, R21 ;  /* 0x0000000100189824 */ /* 0x001fc400078e0215 */
[----:B------:R-:W-:Y:S01]  /*0660*/  @!P5 IMAD.MOV.U32 R19, RZ, RZ, 0x2 ;  /* 0x00000002ff13d424 */ /* 0x000fe200078e00ff */
[----:B------:R0:W5:Y:S01]  /*0670*/  @!P3 LDG.E.U16 R20, [R22.64] ;  /* 0x000000041614b981 */ /* 0x000162000c1e1500 */
[----:B-1----:R-:W-:Y:S01]  /*0680*/  @!P1 IMAD.MOV.U32 R13, RZ, RZ, 0x2 ;  /* 0x00000002ff0d9424 */ /* 0x002fe200078e00ff */
[----:B------:R-:W-:Y:S02]  /*0690*/  PRMT R26, RZ, 0x7610, R26 ;  /* 0x00007610ff1a7816 */ /* 0x000fe4000000001a */
[----:B------:R1:W5:Y:S01]  /*06a0*/  @!P2 LDG.E.U16 R8, [R16.64] ;  /* 0x000000041008a981 */ /* 0x000362000c1e1500 */
[----:B---3--:R-:W-:Y:S01]  /*06b0*/  @!P0 IADD3 R14, R0, R3, RZ ;  /* 0x00000003000e8210 */ /* 0x008fe20007ffe0ff */
[----:B------:R-:W-:Y:S01]  /*06c0*/  @!P0 IMAD.MOV.U32 R15, RZ, RZ, 0x4 ;  /* 0x00000004ff0f8424 */ /* 0x000fe200078e00ff */
[----:B------:R-:W-:Y:S01]  /*06d0*/  PRMT R25, RZ, 0x7610, R25 ;  /* 0x00007610ff197816 */ /* 0x000fe20000000019 */
[----:B0-----:R-:W-:Y:S01]  /*06e0*/  @!P1 IMAD.WIDE.U32 R22, R24, R13, c[0x0][0x170] ;  /* 0x00005c0018169625 */ /* 0x001fe200078e000d */
[----:B------:R-:W-:-:S03]  /*06f0*/  PRMT R21, RZ, 0x7610, R21 ;  /* 0x00007610ff157816 */ /* 0x000fc60000000015 */
[----:B------:R-:W-:Y:S01]  /*0700*/  @!P1 IMAD.WIDE.U32 R12, R24, R13, c[0x0][0x178] ;  /* 0x00005e00180c9625 */ /* 0x000fe200078e000d */
[----:B------:R-:W-:-:S03]  /*0710*/  PRMT R24, RZ, 0x7610, R24 ;  /* 0x00007610ff187816 */ /* 0x000fc60000000018 */
[CC--:B-1----:R-:W-:Y:S01]  /*0720*/  @!P5 IMAD.WIDE.U32 R16, R18.reuse, R19.reuse, c[0x0][0x170] ;  /* 0x00005c001210d625 */ /* 0x0c2fe200078e0013 */
[----:B------:R-:W-:Y:S01]  /*0730*/  @!P0 IADD3 R3, R3, 0x80, RZ ;  /* 0x0000008003038810 */ /* 0x000fe20007ffe0ff */
[----:B------:R0:W5:Y:S02]  /*0740*/  @!P1 LDG.E.U16 R21, [R22.64] ;  /* 0x0000000416159981 */ /* 0x000164000c1e1500 */
[----:B------:R-:W-:Y:S02]  /*0750*/  @!P5 IMAD.WIDE.U32 R18, R18, R19, c[0x0][0x178] ;  /* 0x00005e001212d625 */ /* 0x000fe400078e0013 */
[----:B------:R0:W5:Y:S02]  /*0760*/  @!P5 LDG.E.U16 R26, [R16.64] ;  /* 0x00000004101ad981 */ /* 0x000164000c1e1500 */
[----:B------:R-:W-:Y:S02]  /*0770*/  @!P0 IMAD.WIDE.U32 R14, R14, R15, c[0x0][0x168] ;  /* 0x00005a000e0e8625 */ /* 0x000fe400078e000f */
[----:B------:R0:W5:Y:S04]  /*0780*/  @!P5 LDG.E.U16 R25, [R18.64] ;  /* 0x000000041219d981 */ /* 0x000168000c1e1500 */
[----:B------:R0:W5:Y:S01]  /*0790*/  @!P1 LDG.E.U16 R24, [R12.64] ;  /* 0x000000040c189981 */ /* 0x000162000c1e1500 */
[----:B------:R-:W-:Y:S01]  /*07a0*/  BSSY B0, `(.L_x_2714) ;  /* 0x0000035000007945 */ /* 0x000fe20003800000 */
[----:B------:R-:W-:Y:S01]  /*07b0*/  BSSY B1, `(.L_x_2715) ;  /* 0x000002c000017945 */ /* 0x000fe20003800000 */
[----:B--2---:R-:W-:-:S05]  /*07c0*/  @!P0 PRMT R11, R11, 0x5410, R10 ;  /* 0x000054100b0b8816 */ /* 0x004fca000000000a */
[----:B------:R0:W-:Y:S01]  /*07d0*/  @!P0 STG.E [R14.64], R11 ;  /* 0x0000000b0e008986 */ /* 0x0001e2000c101904 */
[----:B------:R-:W-:-:S13]  /*07e0*/  ISETP.GE.AND P0, PT, R3, R2, PT ;  /* 0x000000020300720c */ /* 0x000fda0003f06270 */
[----:B------:R-:W-:Y:S05]  /*07f0*/  @P0 BRA `(.L_x_2716) ;  /* 0x000000e000000947 */ /* 0x000fea0003800000 */
[----:B0-----:R-:W-:Y:S01]  /*0800*/  IMAD.IADD R10, R0, 0x1, R3 ;  /* 0x00000001000a7824 */ /* 0x001fe200078e0203 */
[----:B-----5:R-:W-:Y:S01]  /*0810*/  PRMT R5, R4, 0x5410, R5 ;  /* 0x0000541004057816 */ /* 0x020fe20000000005 */
[----:B------:R-:W-:Y:S01]  /*0820*/  IMAD.MOV.U32 R11, RZ, RZ, 0x4 ;  /* 0x00000004ff0b7424 */ /* 0x000fe200078e00ff */
[----:B------:R-:W-:-:S03]  /*0830*/  IADD3 R3, R3, 0x80, RZ ;  /* 0x0000008003037810 */ /* 0x000fc60007ffe0ff */
[----:B------:R-:W-:Y:S01]  /*0840*/  IMAD.WIDE.U32 R10, R10, R11, c[0x0][0x168] ;  /* 0x00005a000a0a7625 */ /* 0x000fe200078e000b */
[----:B------:R-:W-:-:S04]  /*0850*/  ISETP.GE.AND P0, PT, R3, R2, PT ;  /* 0x000000020300720c */ /* 0x000fc80003f06270 */
[----:B------:R0:W-:Y:S09]  /*0860*/  STG.E [R10.64], R5 ;  /* 0x000000050a007986 */ /* 0x0001f2000c101904 */
[----:B------:R-:W-:Y:S05]  /*0870*/  @P0 BRA `(.L_x_2717) ;  /* 0x000000e000000947 */ /* 0x000fea0003800000 */
[----:B------:R-:W-:Y:S01]  /*0880*/  IMAD.IADD R4, R0, 0x1, R3 ;  /* 0x0000000100047824 */ /* 0x000fe200078e0203 */
[----:B------:R-:W-:Y:S01]  /*0890*/  PRMT R7, R6, 0x5410, R7 ;  /* 0x0000541006077816 */ /* 0x000fe20000000007 */
[----:B0-----:R-:W-:Y:S01]  /*08a0*/  IMAD.MOV.U32 R5, RZ, RZ, 0x4 ;  /* 0x00000004ff057424 */ /* 0x001fe200078e00ff */
[----:B------:R-:W-:-:S03]  /*08b0*/  IADD3 R3, R3, 0x80, RZ ;  /* 0x0000008003037810 */ /* 0x000fc60007ffe0ff */
[----:B------:R-:W-:-:S05]  /*08c0*/  IMAD.WIDE.U32 R4, R4, R5, c[0x0][0x168] ;  /* 0x00005a0004047625 */ /* 0x000fca00078e0005 */
[----:B------:R0:W-:Y:S02]  /*08d0*/  STG.E [R4.64], R7 ;  /* 0x0000000704007986 */ /* 0x0001e4000c101904 */
.L_x_2716:
[----:B0-----:R-:W-:-:S13]  /*08e0*/  ISETP.GE.AND P0, PT, R3, R2, PT ;  /* 0x000000020300720c */ /* 0x001fda0003f06270 */
[----:B------:R-:W-:Y:S05]  /*08f0*/  @P0 BRA `(.L_x_2718) ;  /* 0x000000e000000947 */ /* 0x000fea0003800000 */
[----:B-----5:R-:W-:Y:S01]  /*0900*/  IMAD.IADD R4, R0, 0x1, R3 ;  /* 0x0000000100047824 */ /* 0x020fe200078e0203 */
[----:B------:R-:W-:Y:S01]  /*0910*/  PRMT R9, R8, 0x5410, R9 ;  /* 0x0000541008097816 */ /* 0x000fe20000000009 */
[----:B------:R-:W-:Y:S01]  /*0920*/  IMAD.MOV.U32 R5, RZ, RZ, 0x4 ;  /* 0x00000004ff057424 */ /* 0x000fe200078e00ff */
[----:B------:R-:W-:-:S03]  /*0930*/  IADD3 R3, R3, 0x80, RZ ;  /* 0x0000008003037810 */ /* 0x000fc60007ffe0ff */
[----:B------:R-:W-:-:S05]  /*0940*/  IMAD.WIDE.U32 R4, R4, R5, c[0x0][0x168] ;  /* 0x00005a0004047625 */ /* 0x000fca00078e0005 */
[----:B------:R0:W-:Y:S02]  /*0950*/  STG.E [R4.64], R9 ;  /* 0x0000000904007986 */ /* 0x0001e4000c101904 */
.L_x_2717:
[----:B------:R-:W-:-:S13]  /*0960*/  ISETP.GE.AND P0, PT, R3, R2, PT ;  /* 0x000000020300720c */ /* 0x000fda0003f06270 */
[----:B------:R-:W-:Y:S05]  /*0970*/  @P0 BRA `(.L_x_2719) ;  /* 0x000000f000000947 */ /* 0x000fea0003800000 */
[----:B0-----:R-:W-:Y:S01]  /*0980*/  HFMA2.MMA R5, -RZ, RZ, 0, 2.384185791015625e-07 ;  /* 0x00000004ff057435 */ /* 0x001fe200000001ff */
[----:B------:R-:W-:Y:S01]  /*0990*/  IMAD.IADD R4, R0, 0x1, R3 ;  /* 0x0000000100047824 */ /* 0x000fe200078e0203 */
[----:B------:R-:W-:Y:S02]  /*09a0*/  PRMT R27, R27, 0x5410, R20 ;  /* 0x000054101b1b7816 */ /* 0x000fe40000000014 */
[----:B------:R-:W-:-:S06]  /*09b0*/  IADD3 R3, R3, 0x80, RZ ;  /* 0x0000008003037810 */ /* 0x000fcc0007ffe0ff */
[----:B------:R-:W-:-:S05]  /*09c0*/  IMAD.WIDE.U32 R4, R4, R5, c[0x0][0x168] ;  /* 0x00005a0004047625 */ /* 0x000fca00078e0005 */
[----:B------:R0:W-:Y:S02]  /*09d0*/  STG.E [R4.64], R27 ;  /* 0x0000001b04007986 */ /* 0x0001e4000c101904 */
.L_x_2718:
[----:B------:R-:W-:-:S13]  /*09e0*/  ISETP.GE.AND P0, PT, R3, R2, PT ;  /* 0x000000020300720c */ /* 0x000fda0003f06270 */
[----:B------:R-:W-:Y:S01]  /*09f0*/  @P0 BREAK B1 ;  /* 0x0000000000010942 */ /* 0x000fe20003800000 */
[----:B------:R-:W-:Y:S05]  /*0a00*/  @P0 BRA `(.L_x_2720) ;  /* 0x000000e000000947 */ /* 0x000fea0003800000 */
[----:B0----5:R-:W-:Y:S01]  /*0a10*/  IMAD.IADD R4, R0, 0x1, R3 ;  /* 0x0000000100047824 */ /* 0x021fe200078e0203 */
[----:B------:R-:W-:Y:S01]  /*0a20*/  PRMT R29, R28, 0x5410, R29 ;  /* 0x000054101c1d7816 */ /* 0x000fe2000000001d */
[----:B------:R-:W-:Y:S01]  /*0a30*/  IMAD.MOV.U32 R5, RZ, RZ, 0x4 ;  /* 0x00000004ff057424 */ /* 0x000fe200078e00ff */
[----:B------:R-:W-:-:S03]  /*0a40*/  IADD3 R3, R3, 0x80, RZ ;  /* 0x0000008003037810 */ /* 0x000fc60007ffe0ff */
[----:B------:R-:W-:-:S05]  /*0a50*/  IMAD.WIDE.U32 R4, R4, R5, c[0x0][0x168] ;  /* 0x00005a0004047625 */ /* 0x000fca00078e0005 */
[----:B------:R0:W-:Y:S02]  /*0a60*/  STG.E [R4.64], R29 ;  /* 0x0000001d04007986 */ /* 0x0001e4000c101904 */
.L_x_2719:
[----:B------:R-:W-:Y:S05]  /*0a70*/  BSYNC B1 ;  /* 0x0000000000017941 */ /* 0x000fea0003800000 */
.L_x_2715:
[----:B------:R-:W-:-:S13]  /*0a80*/  ISETP.GE.AND P0, PT, R3, R2, PT ;  /* 0x000000020300720c */ /* 0x000fda0003f06270 */
[----:B0-----:R-:W-:Y:S01]  /*0a90*/  @!P0 IMAD.IADD R4, R0, 0x1, R3 ;  /* 0x0000000100048824 */ /* 0x001fe200078e0203 */
[----:B------:R-:W-:Y:S01]  /*0aa0*/  @!P0 PRMT R25, R26, 0x5410, R25 ;  /* 0x000054101a198816 */ /* 0x000fe20000000019 */
[----:B------:R-:W-:Y:S01]  /*0ab0*/  @!P0 IMAD.MOV.U32 R5, RZ, RZ, 0x4 ;  /* 0x00000004ff058424 */ /* 0x000fe200078e00ff */
[----:B------:R-:W-:-:S03]  /*0ac0*/  @!P0 IADD3 R3, R3, 0x80, RZ ;  /* 0x0000008003038810 */ /* 0x000fc60007ffe0ff */
[----:B------:R-:W-:-:S05]  /*0ad0*/  @!P0 IMAD.WIDE.U32 R4, R4, R5, c[0x0][0x168] ;  /* 0x00005a0004048625 */ /* 0x000fca00078e0005 */
[----:B------:R0:W-:Y:S02]  /*0ae0*/  @!P0 STG.E [R4.64], R25 ;  /* 0x0000001904008986 */ /* 0x0001e4000c101904 */
.L_x_2720:
[----:B------:R-:W-:Y:S05]  /*0af0*/  BSYNC B0 ;  /* 0x0000000000007941 */ /* 0x000fea0003800000 */
.L_x_2714:
[----:B------:R-:W-:Y:S01]  /*0b00*/  WARPSYNC 0xffffffff ;  /* 0xffffffff00007948 */ /* 0x000fe20003800000 */
[----:B------:R-:W-:-:S13]  /*0b10*/  ISETP.GE.AND P0, PT, R3, R2, PT ;  /* 0x000000020300720c */ /* 0x000fda0003f06270 */
[----:B------:R-:W-:Y:S05]  /*0b20*/  @P0 EXIT ;  /* 0x000000000000094d */ /* 0x000fea0003800000 */
[----:B------:R-:W-:Y:S01]  /*0b30*/  IMAD.IADD R3, R0, 0x1, R3 ;  /* 0x0000000100037824 */ /* 0x000fe200078e0203 */
[----:B-----5:R-:W-:Y:S01]  /*0b40*/  PRMT R21, R21, 0x5410, R24 ;  /* 0x0000541015157816 */ /* 0x020fe20000000018 */
[----:B------:R-:W-:-:S04]  /*0b50*/  IMAD.MOV.U32 R2, RZ, RZ, 0x4 ;  /* 0x00000004ff027424 */ /* 0x000fc800078e00ff */
[----:B------:R-:W-:-:S05]  /*0b60*/  IMAD.WIDE.U32 R2, R3, R2, c[0x0][0x168] ;  /* 0x00005a0003027625 */ /* 0x000fca00078e0002 */
[----:B------:R-:W-:Y:S01]  /*0b70*/  STG.E [R2.64], R21 ;  /* 0x0000001502007986 */ /* 0x000fe2000c101904 */
[----:B------:R-:W-:Y:S05]  /*0b80*/  EXIT ;  /* 0x000000000000794d */ /* 0x000fea0003800000 */
.L_x_2721:
        /* <DEDUP_REMOVED lines=15> */
.L_x_4317:


//--------------------- .text._ZN2at6native29vectorized_elementwise_kernelILi4EZZZNS0_54_GLOBAL__N__7dbc7496_16_ComplexKernel_cu_b2145a98_310719complex_kernel_cudaERNS_14TensorIteratorEENKUlvE_clEvENKUlvE1_clEvEUlN3c104HalfES8_E_St5arrayIPcLm3EEEEviT0_T1_ --------------------------
	.section	.text._ZN2at6native29vectorized_elementwise_kernelILi4EZZZNS0_54_GLOBAL__N__7dbc7496_16_ComplexKernel_cu_b2145a98_310719complex_kernel_cudaERNS_14TensorIteratorEENKUlvE_clEvENKUlvE1_clEvEUlN3c104HalfES8_E_St5arrayIPcLm3EEEEviT0_T1_,"ax",@progbits
	.sectioninfo	@"SHI_REGISTERS=32"
	.align	128
        .global         _ZN2at6native29vectorized_elementwise_kernelILi4EZZZNS0_54_GLOBAL__N__7dbc7496_16_ComplexKernel_cu_b2145a98_310719complex_kernel_cudaERNS_14TensorIteratorEENKUlvE_clEvENKUlvE1_clEvEUlN3c104HalfES8_E_St5arrayIPcLm3EEEEviT0_T1_
        .type           _ZN2at6native29vectorized_elementwise_kernelILi4EZZZNS0_54_GLOBAL__N__7dbc7496_16_ComplexKernel_cu_b2145a98_310719complex_kernel_cudaERNS_14TensorIteratorEENKUlvE_clEvENKUlvE1_clEvEUlN3c104HalfES8_E_St5arrayIPcLm3EEEEviT0_T1_,@function
        .size           _ZN2at6native29vectorized_elementwise_kernelILi4EZZZNS0_54_GLOBAL__N__7dbc7496_16_ComplexKernel_cu_b2145a98_310719complex_kernel_cudaERNS_14TensorIteratorEENKUlvE_clEvENKUlvE1_clEvEUlN3c104HalfES8_E_St5arrayIPcLm3EEEEviT0_T1_,(.L_x_4318 - _ZN2at6native29vectorized_elementwise_kernelILi4EZZZNS0_54_GLOBAL__N__7dbc7496_16_ComplexKernel_cu_b2145a98_310719complex_kernel_cudaERNS_14TensorIteratorEENKUlvE_clEvENKUlvE1_clEvEUlN3c104HalfES8_E_St5arrayIPcLm3EEEEviT0_T1_)
        .other          _ZN2at6native29vectorized_elementwise_kernelILi4EZZZNS0_54_GLOBAL__N__7dbc7496_16_ComplexKernel_cu_b2145a98_310719complex_kernel_cudaERNS_14TensorIteratorEENKUlvE_clEvENKUlvE1_clEvEUlN3c104HalfES8_E_St5arrayIPcLm3EEEEviT0_T1_,@"STO_CUDA_ENTRY STV_DEFAULT"
_ZN2at6native29vectorized_elementwise_kernelILi4EZZZNS0_54_GLOBAL__N__7dbc7496_16_ComplexKernel_cu_b2145a98_310719complex_kernel_cudaERNS_14TensorIteratorEENKUlvE_clEvENKUlvE1_clEvEUlN3c104HalfES8_E_St5arrayIPcLm3EEEEviT0_T1_:
.text._ZN2at6native29vectorized_elementwise_kernelILi4EZZZNS0_54_GLOBAL__N__7dbc7496_16_ComplexKernel_cu_b2145a98_310719complex_kernel_cudaERNS_14TensorIteratorEENKUlvE_clEvENKUlvE1_clEvEUlN3c104HalfES8_E_St5arrayIPcLm3EEEEviT0_T1_:
        /* <DEDUP_REMOVED lines=13> */
[----:B------:R-:W2:Y:S04]  /*00d0*/  LDG.E.64 R10, [R2.64+0x400] ;  /* 0x00040004020a7981 */ /* 0x000ea8000c1e1b00 */
[----:B------:R-:W2:Y:S04]  /*00e0*/  LDG.E.64 R12, [R4.64+0x400] ;  /* 0x00040004040c7981 */ /* 0x000ea8000c1e1b00 */
[----:B------:R-:W3:Y:S04]  /*00f0*/  LDG.E.64 R18, [R2.64] ;  /* 0x0000000402127981 */ /* 0x000ee8000c1e1b00 */
[----:B------:R0:W3:Y:S01]  /*0100*/  LDG.E.64 R16, [R4.64] ;  /* 0x0000000404107981 */ /* 0x0000e2000c1e1b00 */
[----:B------:R-:W-:-:S04]  /*0110*/  IMAD.MOV.U32 R7, RZ, RZ, 0x4 ;  /* 0x00000004ff077424 */ /* 0x000fc800078e00ff */
[----:B------:R-:W-:-:S06]  /*0120*/  IMAD.WIDE.U32 R6, R0, R7, c[0x0][0x168] ;  /* 0x00005a0000067625 */ /* 0x000fcc00078e0007 */
[----:B------:R-:W-:Y:S01]  /*0130*/  IMAD.WIDE R8, R9, 0x10, R6 ;  /* 0x0000001009087825 */ /* 0x000fe200078e0206 */
[C-C-:B--2---:R-:W-:Y:S02]  /*0140*/  PRMT R7, R11.reuse, 0x7632, R13.reuse ;  /* 0x000076320b077816 */ /* 0x144fe4000000000d */
[----:B------:R-:W-:Y:S02]  /*0150*/  PRMT R6, R11, 0x5410, R13 ;  /* 0x000054100b067816 */ /* 0x000fe4000000000d */
[C-C-:B0-----:R-:W-:Y:S02]  /*0160*/  PRMT R5, R10.reuse, 0x7632, R12.reuse ;  /* 0x000076320a057816 */ /* 0x141fe4000000000c */
[----:B------:R-:W-:Y:S02]  /*0170*/  PRMT R4, R10, 0x5410, R12 ;  /* 0x000054100a047816 */ /* 0x000fe4000000000c */
[C-C-:B---3--:R-:W-:Y:S02]  /*0180*/  PRMT R15, R19.reuse, 0x7632, R17.reuse ;  /* 0x00007632130f7816 */ /* 0x148fe40000000011 */
[----:B------:R-:W-:Y:S01]  /*0190*/  PRMT R14, R19, 0x5410, R17 ;  /* 0x00005410130e7816 */ /* 0x000fe20000000011 */
[----:B------:R-:W-:Y:S01]  /*01a0*/  STG.E.128 [R8.64+0x800], R4 ;  /* 0x0008000408007986 */ /* 0x000fe2000c101d04 */
[----:B------:R-:W-:-:S02]  /*01b0*/  PRMT R13, R18, 0x7632, R16 ;  /* 0x00007632120d7816 */ /* 0x000fc40000000010 */
[----:B------:R-:W-:-:S05]  /*01c0*/  PRMT R12, R18, 0x5410, R16 ;  /* 0x00005410120c7816 */ /* 0x000fca0000000010 */
[----:B------:R-:W-:Y:S01]  /*01d0*/  STG.E.128 [R8.64], R12 ;  /* 0x0000000c08007986 */ /* 0x000fe2000c101d04 */
[----:B------:R-:W-:Y:S05]  /*01e0*/  EXIT ;  /* 0x000000000000794d */ /* 0x000fea0003800000 */
.L_x_2722:
[----:B------:R-:W0:Y:S01]  /*01f0*/  S2R R3, SR_TID.X ;  /* 0x0000000000037919 */ /* 0x000e220000002100 */
[----:B------:R-:W-:Y:S02]  /*0200*/  PRMT R11, RZ, 0x7610, R11 ;  /* 0x00007610ff0b7816 */ /* 0x000fe4000000000b */
        /* <DEDUP_REMOVED lines=103> */
.L_x_2725:
        /* <DEDUP_REMOVED lines=8> */
.L_x_2726:
        /* <DEDUP_REMOVED lines=8> */
.L_x_2727:
        /* <DEDUP_REMOVED lines=9> */
.L_x_2728:
[----:B------:R-:W-:Y:S05]  /*0a10*/  BSYNC B1 ;  /* 0x0000000000017941 */ /* 0x000fea0003800000 */
.L_x_2724:
[----:B------:R-:W-:-:S13]  /*0a20*/  ISETP.GE.AND P0, PT, R3, R2, PT ;  /* 0x000000020300720c */ /* 0x000fda0003f06270 */
[----:B0-----:R-:W-:Y:S01]  /*0a30*/  @!P0 IMAD.IADD R4, R0, 0x1, R3 ;  /* 0x0000000100048824 */ /* 0x001fe200078e0203 */
[----:B------:R-:W-:Y:S01]  /*0a40*/  @!P0 PRMT R25, R26, 0x5410, R25 ;  /* 0x000054101a198816 */ /* 0x000fe20000000019 */
[----:B------:R-:W-:Y:S01]  /*0a50*/  @!P0 IMAD.MOV.U32 R5, RZ, RZ, 0x4 ;  /* 0x00000004ff058424 */ /* 0x000fe200078e00ff */
[----:B------:R-:W-:-:S03]  /*0a60*/  @!P0 IADD3 R3, R3, 0x80, RZ ;  /* 0x0000008003038810 */ /* 0x000fc60007ffe0ff */
[----:B------:R-:W-:-:S05]  /*0a70*/  @!P0 IMAD.WIDE.U32 R4, R4, R5, c[0x0][0x168] ;  /* 0x00005a0004048625 */ /* 0x000fca00078e0005 */
[----:B------:R0:W-:Y:S02]  /*0a80*/  @!P0 STG.E [R4.64], R25 ;  /* 0x0000001904008986 */ /* 0x0001e4000c101904 */
.L_x_2729:
[----:B------:R-:W-:Y:S05]  /*0a90*/  BSYNC B0 ;  /* 0x0000000000007941 */ /* 0x000fea0003800000 */
.L_x_2723:
        /* <DEDUP_REMOVED lines=9> */
.L_x_2730:
        /* <DEDUP_REMOVED lines=13> */
.L_x_4318:


//--------------------- .text._ZN2at6native29vectorized_elementwise_kernelILi8EZZZNS0_54_GLOBAL__N__7dbc7496_16_ComplexKernel_cu_b2145a98_310719complex_kernel_cudaERNS_14TensorIteratorEENKUlvE_clEvENKUlvE1_clEvEUlN3c104HalfES8_E_St5arrayIPcLm3EEEEviT0_T1_ --------------------------
	.section	.text._ZN2at6native29vectorized_elementwise_kernelILi8EZZZNS0_54_GLOBAL__N__7dbc7496_16_ComplexKernel_cu_b2145a98_310719complex_kernel_cudaERNS_14TensorIteratorEENKUlvE_clEvENKUlvE1_clEvEUlN3c104HalfES8_E_St5arrayIPcLm3EEEEviT0_T1_,"ax",@progbits
	.sectioninfo	@"SHI_REGISTERS=4"
	.align	128
        .global         _ZN2at6native29vectorized_elementwise_kernelILi8EZZZNS0_54_GLOBAL__N__7dbc7496_16_ComplexKernel_cu_b2145a98_310719complex_kernel_cudaERNS_14TensorIteratorEENKUlvE_clEvENKUlvE1_clEvEUlN3c104HalfES8_E_St5arrayIPcLm3EEEEviT0_T1_
        .type           _ZN2at6native29vectorized_elementwise_kernelILi8EZZZNS0_54_GLOBAL__N__7dbc7496_16_ComplexKernel_cu_b2145a98_310719complex_kernel_cudaERNS_14TensorIteratorEENKUlvE_clEvENKUlvE1_clEvEUlN3c104HalfES8_E_St5arrayIPcLm3EEEEviT0_T1_,@function
        .size           _ZN2at6native29vectorized_elementwise_kernelILi8EZZZNS0_54_GLOBAL__N__7dbc7496_16_ComplexKernel_cu_b2145a98_310719complex_kernel_cudaERNS_14TensorIteratorEENKUlvE_clEvENKUlvE1_clEvEUlN3c104HalfES8_E_St5arrayIPcLm3EEEEviT0_T1_,(.L_x_4319 - _ZN2at6native29vectorized_elementwise_kernelILi8EZZZNS0_54_GLOBAL__N__7dbc7496_16_ComplexKernel_cu_b2145a98_310719complex_kernel_cudaERNS_14TensorIteratorEENKUlvE_clEvENKUlvE1_clEvEUlN3c104HalfES8_E_St5arrayIPcLm3EEEEviT0_T1_)
        .other          _ZN2at6native29vectorized_elementwise_kernelILi8EZZZNS0_54_GLOBAL__N__7dbc7496_16_ComplexKernel_cu_b2145a98_310719complex_kernel_cudaERNS_14TensorIteratorEENKUlvE_clEvENKUlvE1_clEvEUlN3c104HalfES8_E_St5arrayIPcLm3EEEEviT0_T1_,@"STO_CUDA_ENTRY STV_DEFAULT"
_ZN2at6native29vectorized_elementwise_kernelILi8EZZZNS0_54_GLOBAL__N__7dbc7496_16_ComplexKernel_cu_b2145a98_310719complex_kernel_cudaERNS_14TensorIteratorEENKUlvE_clEvENKUlvE1_clEvEUlN3c104HalfES8_E_St5arrayIPcLm3EEEEviT0_T1_:
.text._ZN2at6native29vectorized_elementwise_kernelILi8EZZZNS0_54_GLOBAL__N__7dbc7496_16_ComplexKernel_cu_b2145a98_310719complex_kernel_cudaERNS_14TensorIteratorEENKUlvE_clEvENKUlvE1_clEvEUlN3c104HalfES8_E_St5arrayIPcLm3EEEEviT0_T1_:
[----:B------:R-:W-:Y:S02]  /*0000*/  MOV R1, c[0x0][0x28] ;  /* 0x00000a0000017a02 */ /* 0x000fe40000000f00 */
[----:B------:R-:W-:Y:S05]  /*0010*/  EXIT ;  /* 0x000000000000794d */ /* 0x000fea0003800000 */
.L_x_2731:
        /* <DEDUP_REMOVED lines=14> */
.L_x_4319:


//--------------------- .text._ZN2at6native18elementwise_kernelILi128ELi4EZNS0_15gpu_kernel_implIZZZNS0_54_GLOBAL__N__7dbc7496_16_ComplexKernel_cu_b2145a98_310719complex_kernel_cudaERNS_14TensorIteratorEENKUlvE_clEvENKUlvE0_clEvEUlffE_EEvRNS_18TensorIteratorBaseERKT_EUliE_EEviT1_ --------------------------
	.section	.text._ZN2at6native18elementwise_kernelILi128ELi4EZNS0_15gpu_kernel_implIZZZNS0_54_GLOBAL__N__7dbc7496_16_ComplexKernel_cu_b2145a98_310719complex_kernel_cudaERNS_14TensorIteratorEENKUlvE_clEvENKUlvE0_clEvEUlffE_EEvRNS_18TensorIteratorBaseERKT_EUliE_EEviT1_,"ax",@progbits
	.sectioninfo	@"SHI_REGISTERS=27"
	.align	128
        .global         _ZN2at6native18elementwise_kernelILi128ELi4EZNS0_15gpu_kernel_implIZZZNS0_54_GLOBAL__N__7dbc7496_16_ComplexKernel_cu_b2145a98_310719complex_kernel_cudaERNS_14TensorIteratorEENKUlvE_clEvENKUlvE0_clEvEUlffE_EEvRNS_18TensorIteratorBaseERKT_EUliE_EEviT1_
        .type           _ZN2at6native18elementwise_kernelILi128ELi4EZNS0_15gpu_kernel_implIZZZNS0_54_GLOBAL__N__7dbc7496_16_ComplexKernel_cu_b2145a98_310719complex_kernel_cudaERNS_14TensorIteratorEENKUlvE_clEvENKUlvE0_clEvEUlffE_EEvRNS_18TensorIteratorBaseERKT_EUliE_EEviT1_,@function
        .size           _ZN2at6native18elementwise_kernelILi128ELi4EZNS0_15gpu_kernel_implIZZZNS0_54_GLOBAL__N__7dbc7496_16_ComplexKernel_cu_b2145a98_310719complex_kernel_cudaERNS_14TensorIteratorEENKUlvE_clEvENKUlvE0_clEvEUlffE_EEvRNS_18TensorIteratorBaseERKT_EUliE_EEviT1_,(.L_x_4320 - _ZN2at6native18elementwise_kernelILi128ELi4EZNS0_15gpu_kernel_implIZZZNS0_54_GLOBAL__N__7dbc7496_16_ComplexKernel_cu_b2145a98_310719complex_kernel_cudaERNS_14TensorIteratorEENKUlvE_clEvENKUlvE0_clEvEUlffE_EEvRNS_18TensorIteratorBaseERKT_EUliE_EEviT1_)
        .other          _ZN2at6native18elementwise_kernelILi128ELi4EZNS0_15gpu_kernel_implIZZZNS0_54_GLOBAL__N__7dbc7496_16_ComplexKernel_cu_b2145a98_310719complex_kernel_cudaERNS_14TensorIteratorEENKUlvE_clEvENKUlvE0_clEvEUlffE_EEvRNS_18TensorIteratorBaseERKT_EUliE_EEviT1_,@"STO_CUDA_ENTRY STV_DEFAULT"
_ZN2at6native18elementwise_kernelILi128ELi4EZNS0_15gpu_kernel_implIZZZNS0_54_GLOBAL__N__7dbc7496_16_ComplexKernel_cu_b2145a98_310719complex_kernel_cudaERNS_14TensorIteratorEENKUlvE_clEvENKUlvE0_clEvEUlffE_EEvRNS_18TensorIteratorBaseERKT_EUliE_EEviT1_:
.text._ZN2at6native18elementwise_kernelILi128ELi4EZNS0_15gpu_kernel_implIZZZNS0_54_GLOBAL__N__7dbc7496_16_ComplexKernel_cu_b2145a98_310719complex_kernel_cudaERNS_14TensorIteratorEENKUlvE_clEvENKUlvE0_clEvEUlffE_EEvRNS_18TensorIteratorBaseERKT_EUliE_EEviT1_:
        /* <DEDUP_REMOVED lines=263> */
.L_x_2734:
        /* <DEDUP_REMOVED lines=20> */
.L_x_2739:
[----:B------:R-:W2:Y:S02]  /*11b0*/  LDG.E.U8 R2, [R2.64] ;  /* 0x0000002402027981 */ /* 0x000ea4000c1e1100 */
[----:B--2---:R0:W1:Y:S01]  /*11c0*/  I2F.U16 R22, R2 ;  /* 0x0000000200167306 */ /* 0x0040620000101000 */
[----:B------:R-:W-:Y:S05]  /*11d0*/  BRA `(.L_x_2741) ;  /* 0x00000ca000007947 */ /* 0x000fea0003800000 */
.L_x_2738:
        /* <DEDUP_REMOVED lines=9> */
.L_x_2743:
[----:B------:R-:W2:Y:S02]  /*1270*/  LDG.E R2, [R2.64] ;  /* 0x0000002402027981 */ /* 0x000ea4000c1e1900 */
[----:B--2---:R0:W1:Y:S01]  /*1280*/  I2F R22, R2 ;  /* 0x0000000200167306 */ /* 0x0040620000201400 */
[----:B------:R-:W-:Y:S05]  /*1290*/  BRA `(.L_x_2741) ;  /* 0x00000be000007947 */ /* 0x000fea0003800000 */
.L_x_2742:
[----:B------:R-:W2:Y:S02]  /*12a0*/  LDG.E.U16 R2, [R2.64] ;  /* 0x0000002402027981 */ /* 0x000ea4000c1e1500 */
[----:B--2---:R0:W1:Y:S01]  /*12b0*/  I2F.S16 R22, R2 ;  /* 0x0000000200167306 */ /* 0x0040620000101400 */
[----:B------:R-:W-:Y:S05]  /*12c0*/  BRA `(.L_x_2741) ;  /* 0x00000bb000007947 */ /* 0x000fea0003800000 */
.L_x_2737:
        /* <DEDUP_REMOVED lines=8> */
.L_x_2745:
[----:B------:R-:W2:Y:S02]  /*1350*/  LDG.E.U16 R2, [R2.64] ;  /* 0x0000002402027981 */ /* 0x000ea4000c1e1500 */
[----:B--2---:R-:W-:Y:S01]  /*1360*/  HADD2.F32 R22, -RZ, R2.H0_H0 ;  /* 0x20000002ff167230 */ /* 0x004fe20000004100 */
[----:B------:R-:W-:Y:S05]  /*1370*/  BRA `(.L_x_2741) ;  /* 0x00000b0000007947 */ /* 0x000fea0003800000 */
.L_x_2744:
        /* <DEDUP_REMOVED lines=8> */
.L_x_2747:
[----:B------:R-:W2:Y:S02]  /*1400*/  LDG.E.U16 R2, [R2.64] ;  /* 0x0000002402027981 */ /* 0x000ea4000c1e1500 */
[----:B--2---:R-:W-:Y:S01]  /*1410*/  HADD2.F32 R22, -RZ, R2.H0_H0 ;  /* 0x20000002ff167230 */ /* 0x004fe20000004100 */
[----:B------:R-:W-:Y:S05]  /*1420*/  BRA `(.L_x_2741) ;  /* 0x00000a5000007947 */ /* 0x000fea0003800000 */
.L_x_2746:
[----:B------:R-:W2:Y:S02]  /*1430*/  LDG.E.64 R2, [R2.64] ;  /* 0x0000002402027981 */ /* 0x000ea4000c1e1b00 */
[----:B--2---:R-:W0:Y:S01]  /*1440*/  F2F.F32.F64 R22, R2 ;  /* 0x0000000200167310 */ /* 0x004e220000301000 */
[----:B------:R-:W0:-:S14]  /*1450*/  DSETP.GEU.AND P0, PT, |R2|, c[0x2][0x0], PT ;  /* 0x008000000200762a */ /* 0x000e1c0003f0e200 */
[----:B0-----:R-:W-:Y:S01]  /*1460*/  @!P0 FMUL R22, R22, 1.175494350822287508e-38 ;  /* 0x0080000016168820 */ /* 0x001fe20000400000 */
[----:B------:R-:W-:Y:S05]  /*1470*/  BRA `(.L_x_2741) ;  /* 0x00000a0000007947 */ /* 0x000fea0003800000 */
.L_x_2736:
        /* <DEDUP_REMOVED lines=12> */
.L_x_2750:
[----:B------:R-:W2:Y:S02]  /*1540*/  LDG.E.64 R2, [R2.64] ;  /* 0x0000002402027981 */ /* 0x000ea4000c1e1b00 */
[----:B--2---:R-:W0:Y:S01]  /*1550*/  F2F.F32.F64 R22, R2 ;  /* 0x0000000200167310 */ /* 0x004e220000301000 */
[----:B------:R-:W0:-:S14]  /*1560*/  DSETP.GEU.AND P0, PT, |R2|, c[0x2][0x0], PT ;  /* 0x008000000200762a */ /* 0x000e1c0003f0e200 */
[----:B0-----:R-:W-:Y:S01]  /*1570*/  @!P0 FMUL R22, R22, 1.175494350822287508e-38 ;  /* 0x0080000016168820 */ /* 0x001fe20000400000 */
[----:B------:R-:W-:Y:S05]  /*1580*/  BRA `(.L_x_2741) ;  /* 0x000008f000007947 */ /* 0x000fea0003800000 */
.L_x_2749:
        /* <DEDUP_REMOVED lines=26> */
.L_x_2752:
        /* <DEDUP_REMOVED lines=13> */
.L_x_2751:
[----:B------:R-:W2:Y:S02]  /*1800*/  LDG.E.U16 R2, [R2.64] ;  /* 0x0000002402027981 */ /* 0x000ea4000c1e1500 */
[----:B--2---:R-:W-:Y:S01]  /*1810*/  PRMT R22, RZ, 0x5410, R2 ;  /* 0x00005410ff167816 */ /* 0x004fe20000000002 */
[----:B------:R-:W-:Y:S05]  /*1820*/  BRA `(.L_x_2741) ;  /* 0x0000065000007947 */ /* 0x000fea0003800000 */
.L_x_2748:
        /* <DEDUP_REMOVED lines=11> */
.L_x_2755:
        /* <DEDUP_REMOVED lines=20> */
.L_x_2757:
[----:B------:R-:W-:Y:S05]  /*1a20*/  BSYNC B0 ;  /* 0x0000000000007941 */ /* 0x000fea0003800000 */
.L_x_2756:
[----:B------:R-:W-:Y:S01]  /*1a30*/  IMAD.SHL.U32 R2, R2, 0x100000, RZ ;  /* 0x0010000002027824 */ /* 0x000fe200078e00ff */
[----:B------:R-:W-:-:S04]  /*1a40*/  LEA R3, R0, 0x3b800000, 0x17 ;  /* 0x3b80000000037811 */ /* 0x000fc800078eb8ff */
[----:B------:R-:W-:Y:S01]  /*1a50*/  LOP3.LUT R22, R3, R2, R22, 0xfe, !PT ;  /* 0x0000000203167212 */ /* 0x000fe200078efe16 */
[----:B------:R-:W-:Y:S05]  /*1a60*/  BRA `(.L_x_2741) ;  /* 0x0000041000007947 */ /* 0x000fea0003800000 */
.L_x_2754:
        /* <DEDUP_REMOVED lines=20> */
.L_x_2759:
[----:B------:R-:W-:Y:S05]  /*1bb0*/  BSYNC B0 ;  /* 0x0000000000007941 */ /* 0x000fea0003800000 */
.L_x_2758:
[----:B------:R-:W-:Y:S01]  /*1bc0*/  IMAD.SHL.U32 R2, R2, 0x200000, RZ ;  /* 0x0020000002027824 */ /* 0x000fe200078e00ff */
[----:B------:R-:W-:-:S04]  /*1bd0*/  LEA R3, R0, 0x37800000, 0x17 ;  /* 0x3780000000037811 */ /* 0x000fc800078eb8ff */
[----:B------:R-:W-:Y:S01]  /*1be0*/  LOP3.LUT R22, R3, R2, R22, 0xfe, !PT ;  /* 0x0000000203167212 */ /* 0x000fe200078efe16 */
[----:B------:R-:W-:Y:S05]  /*1bf0*/  BRA `(.L_x_2741) ;  /* 0x0000028000007947 */ /* 0x000fea0003800000 */
.L_x_2753:
        /* <DEDUP_REMOVED lines=14> */
.L_x_2740:
        /* <DEDUP_REMOVED lines=21> */
.L_x_2761:
[----:B------:R-:W2:Y:S02]  /*1e30*/  LDG.E.64 R22, [R2.64] ;  /* 0x0000002402167981 */ /* 0x000ea4000c1e1b00 */
[----:B--2---:R0:W1:Y:S01]  /*1e40*/  I2F.U64 R22, R22 ;  /* 0x0000001600167312 */ /* 0x0040620000301000 */
[----:B------:R-:W-:Y:S05]  /*1e50*/  BRA `(.L_x_2741) ;  /* 0x0000002000007947 */ /* 0x000fea0003800000 */
.L_x_2760:
[----:B------:R-:W2:Y:S02]  /*1e60*/  LDG.E R2, [R2.64] ;  /* 0x0000002402027981 */ /* 0x000ea4000c1e1900 */
[----:B--2---:R0:W1:Y:S02]  /*1e70*/  I2F.U32 R22, R2 ;  /* 0x0000000200167306 */ /* 0x0040640000201000 */
.L_x_2741:
[----:B------:R-:W-:Y:S05]  /*1e80*/  BSYNC B6 ;  /* 0x0000000000067941 */ /* 0x000fea0003800000 */
.L_x_2735:
        /* <DEDUP_REMOVED lines=18> */
.L_x_2766:
[----:B------:R-:W2:Y:S02]  /*1fb0*/  LDG.E.U8 R2, [R2.64] ;  /* 0x0000002402027981 */ /* 0x000ea4000c1e1100 */
[----:B--2---:R0:W2:Y:S01]  /*1fc0*/  I2F.U16 R23, R2 ;  /* 0x0000000200177306 */ /* 0x0040a20000101000 */
[----:B------:R-:W-:Y:S05]  /*1fd0*/  BRA `(.L_x_2768) ;  /* 0x00000ca000007947 */ /* 0x000fea0003800000 */
.L_x_2765:
        /* <DEDUP_REMOVED lines=9> */
.L_x_2770:
[----:B------:R-:W2:Y:S02]  /*2070*/  LDG.E R2, [R2.64] ;  /* 0x0000002402027981 */ /* 0x000ea4000c1e1900 */
[----:B--2---:R0:W2:Y:S01]  /*2080*/  I2F R23, R2 ;  /* 0x0000000200177306 */ /* 0x0040a20000201400 */
[----:B------:R-:W-:Y:S05]  /*2090*/  BRA `(.L_x_2768) ;  /* 0x00000be000007947 */ /* 0x000fea0003800000 */
.L_x_2769:
[----:B------:R-:W2:Y:S02]  /*20a0*/  LDG.E.U16 R2, [R2.64] ;  /* 0x0000002402027981 */ /* 0x000ea4000c1e1500 */
[----:B--2---:R0:W2:Y:S01]  /*20b0*/  I2F.S16 R23, R2 ;  /* 0x0000000200177306 */ /* 0x0040a20000101400 */
[----:B------:R-:W-:Y:S05]  /*20c0*/  BRA `(.L_x_2768) ;  /* 0x00000bb000007947 */ /* 0x000fea0003800000 */
.L_x_2764:
        /* <DEDUP_REMOVED lines=8> */
.L_x_2772:
[----:B------:R-:W2:Y:S02]  /*2150*/  LDG.E.U16 R2, [R2.64] ;  /* 0x0000002402027981 */ /* 0x000ea4000c1e1500 */
[----:B--2---:R-:W-:Y:S01]  /*2160*/  HADD2.F32 R23, -RZ, R2.H0_H0 ;  /* 0x20000002ff177230 */ /* 0x004fe20000004100 */
[----:B------:R-:W-:Y:S05]  /*2170*/  BRA `(.L_x_2768) ;  /* 0x00000b0000007947 */ /* 0x000fea0003800000 */
.L_x_2771:
        /* <DEDUP_REMOVED lines=8> */
.L_x_2774:
[----:B------:R-:W2:Y:S02]  /*2200*/  LDG.E.U16 R2, [R2.64] ;  /* 0x0000002402027981 */ /* 0x000ea4000c1e1500 */
[----:B--2---:R-:W-:Y:S01]  /*2210*/  HADD2.F32 R23, -RZ, R2.H0_H0 ;  /* 0x20000002ff177230 */ /* 0x004fe20000004100 */
[----:B------:R-:W-:Y:S05]  /*2220*/  BRA `(.L_x_2768) ;  /* 0x00000a5000007947 */ /* 0x000fea0003800000 */
.L_x_2773:
[----:B------:R-:W2:Y:S02]  /*2230*/  LDG.E.64 R2, [R2.64] ;  /* 0x0000002402027981 */ /* 0x000ea4000c1e1b00 */
[----:B--2---:R-:W0:Y:S01]  /*2240*/  F2F.F32.F64 R23, R2 ;  /* 0x0000000200177310 */ /* 0x004e220000301000 */
[----:B------:R-:W0:-:S14]  /*2250*/  DSETP.GEU.AND P0, PT, |R2|, c[0x2][0x0], PT ;  /* 0x008000000200762a */ /* 0x000e1c0003f0e200 */
[----:B0-----:R-:W-:Y:S01]  /*2260*/  @!P0 FMUL R23, R23, 1.175494350822287508e-38 ;  /* 0x0080000017178820 */ /* 0x001fe20000400000 */
[----:B------:R-:W-:Y:S05]  /*2270*/  BRA `(.L_x_2768) ;  /* 0x00000a0000007947 */ /* 0x000fea0003800000 */
.L_x_2763:
        /* <DEDUP_REMOVED lines=12> */
.L_x_2777:
[----:B------:R-:W2:Y:S02]  /*2340*/  LDG.E.64 R2, [R2.64] ;  /* 0x0000002402027981 */ /* 0x000ea4000c1e1b00 */
[----:B--2---:R-:W0:Y:S01]  /*2350*/  F2F.F32.F64 R23, R2 ;  /* 0x0000000200177310 */ /* 0x004e220000301000 */
[----:B------:R-:W0:-:S14]  /*2360*/  DSETP.GEU.AND P0, PT, |R2|, c[0x2][0x0], PT ;  /* 0x008000000200762a */ /* 0x000e1c0003f0e200 */
[----:B0-----:R-:W-:Y:S01]  /*2370*/  @!P0 FMUL R23, R23, 1.175494350822287508e-38 ;  /* 0x0080000017178820 */ /* 0x001fe20000400000 */
[----:B------:R-:W-:Y:S05]  /*2380*/  BRA `(.L_x_2768) ;  /* 0x000008f000007947 */ /* 0x000fea0003800000 */
.L_x_2776:
        /* <DEDUP_REMOVED lines=26> */
.L_x_2779:
        /* <DEDUP_REMOVED lines=13> */
.L_x_2778:
[----:B------:R-:W2:Y:S02]  /*2600*/  LDG.E.U16 R2, [R2.64] ;  /* 0x0000002402027981 */ /* 0x000ea4000c1e1500 */
[----:B--2---:R-:W-:Y:S01]  /*2610*/  PRMT R23, RZ, 0x5410, R2 ;  /* 0x00005410ff177816 */ /* 0x004fe20000000002 */
[----:B------:R-:W-:Y:S05]  /*2620*/  BRA `(.L_x_2768) ;  /* 0x0000065000007947 */ /* 0x000fea0003800000 */
.L_x_2775:
        /* <DEDUP_REMOVED lines=11> */
.L_x_2782:
        /* <DEDUP_REMOVED lines=20> */
.L_x_2784:
[----:B------:R-:W-:Y:S05]  /*2820*/  BSYNC B0 ;  /* 0x0000000000007941 */ /* 0x000fea0003800000 */
.L_x_2783:
[----:B------:R-:W-:Y:S01]  /*2830*/  IMAD.SHL.U32 R2, R2, 0x100000, RZ ;  /* 0x0010000002027824 */ /* 0x000fe200078e00ff */
[----:B------:R-:W-:-:S04]  /*2840*/  LEA R0, R0, 0x3b800000, 0x17 ;  /* 0x3b80000000007811 */ /* 0x000fc800078eb8ff */
[----:B------:R-:W-:Y:S01]  /*2850*/  LOP3.LUT R23, R0, R2, R23, 0xfe, !PT ;  /* 0x0000000200177212 */ /* 0x000fe200078efe17 */
[----:B------:R-:W-:Y:S05]  /*2860*/  BRA `(.L_x_2768) ;  /* 0x0000041000007947 */ /* 0x000fea0003800000 */
.L_x_2781:
        /* <DEDUP_REMOVED lines=20> */
.L_x_2786:
[----:B------:R-:W-:Y:S05]  /*29b0*/  BSYNC B0 ;  /* 0x0000000000007941 */ /* 0x000fea0003800000 */
.L_x_2785:
[----:B------:R-:W-:Y:S01]  /*29c0*/  IMAD.SHL.U32 R2, R2, 0x200000, RZ ;  /* 0x0020000002027824 */ /* 0x000fe200078e00ff */
[----:B------:R-:W-:-:S04]  /*29d0*/  LEA R0, R0, 0x37800000, 0x17 ;  /* 0x3780000000007811 */ /* 0x000fc800078eb8ff */
[----:B------:R-:W-:Y:S01]  /*29e0*/  LOP3.LUT R23, R0, R2, R23, 0xfe, !PT ;  /* 0x0000000200177212 */ /* 0x000fe200078efe17 */
[----:B------:R-:W-:Y:S05]  /*29f0*/  BRA `(.L_x_2768) ;  /* 0x0000028000007947 */ /* 0x000fea0003800000 */
.L_x_2780:
        /* <DEDUP_REMOVED lines=14> */
.L_x_2767:
        /* <DEDUP_REMOVED lines=21> */
.L_x_2788:
[----:B------:R-:W2:Y:S02]  /*2c30*/  LDG.E.64 R2, [R2.64] ;  /* 0x0000002402027981 */ /* 0x000ea4000c1e1b00 */
[----:B--2---:R0:W2:Y:S01]  /*2c40*/  I2F.U64 R23, R2 ;  /* 0x0000000200177312 */ /* 0x0040a20000301000 */
[----:B------:R-:W-:Y:S05]  /*2c50*/  BRA `(.L_x_2768) ;  /* 0x0000002000007947 */ /* 0x000fea0003800000 */
.L_x_2787:
[----:B------:R-:W2:Y:S02]  /*2c60*/  LDG.E R2, [R2.64] ;  /* 0x0000002402027981 */ /* 0x000ea4000c1e1900 */
[----:B--2---:R0:W2:Y:S02]  /*2c70*/  I2F.U32 R23, R2 ;  /* 0x0000000200177306 */ /* 0x0040a40000201000 */
.L_x_2768:
[----:B------:R-:W-:Y:S05]  /*2c80*/  BSYNC B6 ;  /* 0x0000000000067941 */ /* 0x000fea0003800000 */
.L_x_2762:
        /* <DEDUP_REMOVED lines=12> */
[----:B-1---5:R-:W0:Y:S02]  /*2d50*/  F2I.FTZ.TRUNC.NTZ R3, R22 ;  /* 0x0000001600037305 */ /* 0x022e24000021f100 */
[----:B0-----:R0:W-:Y:S01]  /*2d60*/  STG.E.U8 [R16.64], R3 ;  /* 0x0000000310007986 */ /* 0x0011e2000c101124 */
[----:B------:R-:W-:Y:S05]  /*2d70*/  BRA `(.L_x_2794) ;  /* 0x00000d8000007947 */ /* 0x000fea0003800000 */
.L_x_2792:
[----:B-12--5:R-:W0:Y:S02]  /*2d80*/  F2I.S64.TRUNC R22, R22 ;  /* 0x0000001600167311 */ /* 0x026e24000020d900 */
[----:B0-----:R-:W-:-:S05]  /*2d90*/  IMAD.MOV.U32 R3, RZ, RZ, R22 ;  /* 0x000000ffff037224 */ /* 0x001fca00078e0016 */
[----:B------:R0:W-:Y:S01]  /*2da0*/  STG.E.U8 [R16.64], R3 ;  /* 0x0000000310007986 */ /* 0x0001e2000c101124 */
[----:B------:R-:W-:Y:S05]  /*2db0*/  BRA `(.L_x_2794) ;  /* 0x00000d4000007947 */ /* 0x000fea0003800000 */
.L_x_2791:
[----:B------:R-:W-:-:S13]  /*2dc0*/  ISETP.NE.AND P0, PT, R0, 0x2, PT ;  /* 0x000000020000780c */ /* 0x000fda0003f05270 */
[----:B------:R-:W-:Y:S05]  /*2dd0*/  @!P0 BRA `(.L_x_2795) ;  /* 0x000000a000008947 */ /* 0x000fea0003800000 */
[----:B------:R-:W-:-:S13]  /*2de0*/  ISETP.NE.AND P0, PT, R0, 0x3, PT ;  /* 0x000000030000780c */ /* 0x000fda0003f05270 */
[----:B------:R-:W-:Y:S05]  /*2df0*/  @!P0 BRA `(.L_x_2796) ;  /* 0x0000005000008947 */ /* 0x000fea0003800000 */
[----:B------:R-:W-:-:S13]  /*2e00*/  ISETP.NE.AND P0, PT, R0, 0x4, PT ;  /* 0x000000040000780c */ /* 0x000fda0003f05270 */
[----:B------:R-:W-:Y:S05]  /*2e10*/  @P0 BRA `(.L_x_2793) ;  /* 0x00000b5000000947 */ /* 0x000fea0003800000 */
[----:B-12--5:R-:W0:Y:S02]  /*2e20*/  F2I.S64.TRUNC R22, R22 ;  /* 0x0000001600167311 */ /* 0x026e24000020d900 */
[----:B0-----:R0:W-:Y:S01]  /*2e30*/  STG.E.64 [R16.64], R22 ;  /* 0x0000001610007986 */ /* 0x0011e2000c101b24 */
[----:B------:R-:W-:Y:S05]  /*2e40*/  BRA `(.L_x_2794) ;  /* 0x00000cb000007947 */ /* 0x000fea0003800000 */
.L_x_2796:
[----:B-1---5:R-:W0:Y:S02]  /*2e50*/  F2I.FTZ.TRUNC.NTZ R3, R22 ;  /* 0x0000001600037305 */ /* 0x022e24000021f100 */
[----:B0-----:R0:W-:Y:S01]  /*2e60*/  STG.E [R16.64], R3 ;  /* 0x0000000310007986 */ /* 0x0011e2000c101924 */
[----:B------:R-:W-:Y:S05]  /*2e70*/  BRA `(.L_x_2794) ;  /* 0x00000c8000007947 */ /* 0x000fea0003800000 */
.L_x_2795:
[----:B-1---5:R-:W0:Y:S02]  /*2e80*/  F2I.FTZ.TRUNC.NTZ R3, R22 ;  /* 0x0000001600037305 */ /* 0x022e24000021f100 */
[----:B0-----:R0:W-:Y:S01]  /*2e90*/  STG.E.U16 [R16.64], R3 ;  /* 0x0000000310007986 */ /* 0x0011e2000c101524 */
[----:B------:R-:W-:Y:S05]  /*2ea0*/  BRA `(.L_x_2794) ;  /* 0x00000c5000007947 */ /* 0x000fea0003800000 */
.L_x_2790:
[----:B------:R-:W-:-:S13]  /*2eb0*/  ISETP.GT.AND P0, PT, R0, 0x6, PT ;  /* 0x000000060000780c */ /* 0x000fda0003f04270 */
[----:B------:R-:W-:Y:S05]  /*2ec0*/  @P0 BRA `(.L_x_2797) ;  /* 0x0000009000000947 */ /* 0x000fea0003800000 */
[----:B------:R-:W-:-:S13]  /*2ed0*/  ISETP.NE.AND P0, PT, R0, 0x5, PT ;  /* 0x000000050000780c */ /* 0x000fda0003f05270 */
[----:B------:R-:W-:Y:S05]  /*2ee0*/  @!P0 BRA `(.L_x_2798) ;  /* 0x0000004000008947 */ /* 0x000fea0003800000 */
[----:B------:R-:W-:-:S13]  /*2ef0*/  ISETP.NE.AND P0, PT, R0, 0x6, PT ;  /* 0x000000060000780c */ /* 0x000fda0003f05270 */
[----:B------:R-:W-:Y:S05]  /*2f00*/  @P0 BRA `(.L_x_2793) ;  /* 0x00000a6000000947 */ /* 0x000fea0003800000 */
[----:B-1---5:R0:W-:Y:S01]  /*2f10*/  STG.E [R16.64], R22 ;  /* 0x0000001610007986 */ /* 0x0221e2000c101924 */
[----:B------:R-:W-:Y:S05]  /*2f20*/  BRA `(.L_x_2794) ;  /* 0x00000bd000007947 */ /* 0x000fea0003800000 */
.L_x_2798:
[----:B-1---5:R-:W-:-:S05]  /*2f30*/  F2FP.PACK_AB R22, RZ, R22 ;  /* 0x00000016ff16723e */ /* 0x022fca00000000ff */
[----:B------:R0:W-:Y:S01]  /*2f40*/  STG.E.U16 [R16.64], R22 ;  /* 0x0000001610007986 */ /* 0x0001e2000c101524 */
[----:B------:R-:W-:Y:S05]  /*2f50*/  BRA `(.L_x_2794) ;  /* 0x00000ba000007947 */ /* 0x000fea0003800000 */
.L_x_2797:
[----:B------:R-:W-:-:S13]  /*2f60*/  ISETP.NE.AND P0, PT, R0, 0x7, PT ;  /* 0x000000070000780c */ /* 0x000fda0003f05270 */
[----:B------:R-:W-:Y:S05]  /*2f70*/  @!P0 BRA `(.L_x_2799) ;  /* 0x0000009000008947 */ /* 0x000fea0003800000 */
[----:B------:R-:W-:-:S13]  /*2f80*/  ISETP.NE.AND P0, PT, R0, 0x8, PT ;  /* 0x000000080000780c */ /* 0x000fda0003f05270 */
[----:B------:R-:W-:Y:S05]  /*2f90*/  @!P0 BRA `(.L_x_2800) ;  /* 0x0000004000008947 */ /* 0x000fea0003800000 */
[----:B------:R-:W-:-:S13]  /*2fa0*/  ISETP.NE.AND P0, PT, R0, 0x9, PT ;  /* 0x000000090000780c */ /* 0x000fda0003f05270 */
[----:B------:R-:W-:Y:S05]  /*2fb0*/  @P0 BRA `(.L_x_2793) ;  /* 0x000009b000000947 */ /* 0x000fea0003800000 */
[----:B-12--5:R0:W-:Y:S01]  /*2fc0*/  STG.E.64 [R16.64], R22 ;  /* 0x0000001610007986 */ /* 0x0261e2000c101b24 */
[----:B------:R-:W-:Y:S05]  /*2fd0*/  BRA `(.L_x_2794) ;  /* 0x00000b2000007947 */ /* 0x000fea0003800000 */
.L_x_2800:
[----:B-12--5:R-:W-:-:S05]  /*2fe0*/  F2FP.PACK_AB R23, R23, R22 ;  /* 0x000000161717723e */ /* 0x026fca00000000ff */
[----:B------:R0:W-:Y:S01]  /*2ff0*/  STG.E [R16.64], R23 ;  /* 0x0000001710007986 */ /* 0x0001e2000c101924 */
[----:B------:R-:W-:Y:S05]  /*3000*/  BRA `(.L_x_2794) ;  /* 0x00000af000007947 */ /* 0x000fea0003800000 */
.L_x_2799:
[----:B-1---5:R-:W-:-:S06]  /*3010*/  FMUL.FTZ R2, R22, 1 ;  /* 0x3f80000016027820 */ /* 0x022fcc0000410000 */
[----:B------:R-:W0:Y:S02]  /*3020*/  F2F.F64.F32 R2, R2 ;  /* 0x0000000200027310 */ /* 0x000e240000201800 */
[----:B0-----:R0:W-:Y:S01]  /*3030*/  STG.E.64 [R16.64], R2 ;  /* 0x0000000210007986 */ /* 0x0011e2000c101b24 */
[----:B------:R-:W-:Y:S05]  /*3040*/  BRA `(.L_x_2794) ;  /* 0x00000ab000007947 */ /* 0x000fea0003800000 */
.L_x_2789:
        /* <DEDUP_REMOVED lines=8> */
[----:B-1---5:R-:W-:Y:S02]  /*30d0*/  FSETP.NEU.FTZ.AND P0, PT, R22, RZ, PT ;  /* 0x000000ff1600720b */ /* 0x022fe40003f1d000 */
[----:B--2---:R-:W-:-:S04]  /*30e0*/  FSETP.NEU.FTZ.AND P1, PT, R23, RZ, PT ;  /* 0x000000ff1700720b */ /* 0x004fc80003f3d000 */
[----:B------:R-:W-:-:S04]  /*30f0*/  PLOP3.LUT P0, PT, P0, P1, PT, 0xa8, 0x0 ;  /* 0x000000000000781c */ /* 0x000fc80000703570 */
[----:B------:R-:W-:-:S05]  /*3100*/  SEL R3, RZ, 0x1, !P0 ;  /* 0x00000001ff037807 */ /* 0x000fca0004000000 */
[----:B------:R0:W-:Y:S01]  /*3110*/  STG.E.U8 [R16.64], R3 ;  /* 0x0000000310007986 */ /* 0x0001e2000c101124 */
[----:B------:R-:W-:Y:S05]  /*3120*/  BRA `(.L_x_2794) ;  /* 0x000009d000007947 */ /* 0x000fea0003800000 */
.L_x_2803:
[----:B--2--5:R-:W-:Y:S02]  /*3130*/  FMUL.FTZ R6, R23, 1 ;  /* 0x3f80000017067820 */ /* 0x024fe40000410000 */
[----:B-1----:R-:W-:-:S04]  /*3140*/  FMUL.FTZ R4, R22, 1 ;  /* 0x3f80000016047820 */ /* 0x002fc80000410000 */
[----:B------:R-:W-:Y:S08]  /*3150*/  F2F.F64.F32 R6, R6 ;  /* 0x0000000600067310 */ /* 0x000ff00000201800 */
[----:B------:R-:W0:Y:S02]  /*3160*/  F2F.F64.F32 R4, R4 ;  /* 0x0000000400047310 */ /* 0x000e240000201800 */
[----:B0-----:R0:W-:Y:S01]  /*3170*/  STG.E.128 [R16.64], R4 ;  /* 0x0000000410007986 */ /* 0x0011e2000c101d24 */
[----:B------:R-:W-:Y:S05]  /*3180*/  BRA `(.L_x_2794) ;  /* 0x0000097000007947 */ /* 0x000fea0003800000 */
.L_x_2802:
[----:B------:R-:W-:-:S13]  /*3190*/  ISETP.NE.AND P0, PT, R0, 0xf, PT ;  /* 0x0000000f0000780c */ /* 0x000fda0003f05270 */
[----:B------:R-:W-:Y:S05]  /*31a0*/  @!P0 BRA `(.L_x_2804) ;  /* 0x000002b000008947 */ /* 0x000fea0003800000 */
[----:B------:R-:W-:-:S13]  /*31b0*/  ISETP.NE.AND P0, PT, R0, 0x17, PT ;  /* 0x000000170000780c */ /* 0x000fda0003f05270 */
[----:B------:R-:W-:Y:S05]  /*31c0*/  @!P0 BRA `(.L_x_2805) ;  /* 0x0000014000008947 */ /* 0x000fea0003800000 */
[----:B------:R-:W-:-:S13]  /*31d0*/  ISETP.NE.AND P0, PT, R0, 0x18, PT ;  /* 0x000000180000780c */ /* 0x000fda0003f05270 */
[----:B------:R-:W-:Y:S05]  /*31e0*/  @P0 BRA `(.L_x_2793) ;  /* 0x0000078000000947 */ /* 0x000fea0003800000 */
[C---:B-1---5:R-:W-:Y:S01]  /*31f0*/  LOP3.LUT R2, R22.reuse, 0x7fffffff, RZ, 0xc0, !PT ;  /* 0x7fffffff16027812 */ /* 0x062fe200078ec0ff */
        /* <DEDUP_REMOVED lines=13> */
.L_x_2807:
[----:B------:R-:W-:Y:S05]  /*32d0*/  BSYNC B0 ;  /* 0x0000000000007941 */ /* 0x000fea0003800000 */
.L_x_2806:
[----:B------:R-:W-:-:S05]  /*32e0*/  LOP3.LUT R5, R0, R5, RZ, 0xfc, !PT ;  /* 0x0000000500057212 */ /* 0x000fca00078efcff */
[----:B------:R0:W-:Y:S01]  /*32f0*/  STG.E.U8 [R16.64], R5 ;  /* 0x0000000510007986 */ /* 0x0001e2000c101124 */
[----:B------:R-:W-:Y:S05]  /*3300*/  BRA `(.L_x_2794) ;  /* 0x000007f000007947 */ /* 0x000fea0003800000 */
.L_x_2805:
[----:B-1---5:R-:W-:Y:S01]  /*3310*/  LOP3.LUT R2, R22, 0x7fffffff, RZ, 0xc0, !PT ;  /* 0x7fffffff16027812 */ /* 0x022fe200078ec0ff */
        /* <DEDUP_REMOVED lines=11> */
.L_x_2809:
[----:B------:R-:W-:Y:S01]  /*33d0*/  IMAD.MOV.U32 R0, RZ, RZ, 0x7f ;  /* 0x0000007fff007424 */ /* 0x000fe200078e00ff */
[----:B------:R-:W-:-:S04]  /*33e0*/  ISETP.GT.U32.AND P0, PT, R2, 0x7f800000, PT ;  /* 0x7f8000000200780c */ /* 0x000fc80003f04070 */
[----:B------:R-:W-:-:S04]  /*33f0*/  SEL R0, R0, 0x7c, P0 ;  /* 0x0000007c00007807 */ /* 0x000fc80000000000 */
.L_x_2810:
[----:B------:R-:W-:Y:S05]  /*3400*/  BSYNC B0 ;  /* 0x0000000000007941 */ /* 0x000fea0003800000 */
.L_x_2808:
[----:B------:R-:W-:-:S04]  /*3410*/  LOP3.LUT R22, R22, 0x80000000, RZ, 0xc0, !PT ;  /* 0x8000000016167812 */ /* 0x000fc800078ec0ff */
[----:B------:R-:W-:-:S04]  /*3420*/  SHF.R.U32.HI R3, RZ, 0x18, R22 ;  /* 0x00000018ff037819 */ /* 0x000fc80000011616 */
[----:B------:R-:W-:-:S05]  /*3430*/  LOP3.LUT R3, R0, R3, RZ, 0xfc, !PT ;  /* 0x0000000300037212 */ /* 0x000fca00078efcff */
[----:B------:R0:W-:Y:S01]  /*3440*/  STG.E.U8 [R16.64], R3 ;  /* 0x0000000310007986 */ /* 0x0001e2000c101124 */
[----:B------:R-:W-:Y:S05]  /*3450*/  BRA `(.L_x_2794) ;  /* 0x000006a000007947 */ /* 0x000fea0003800000 */
.L_x_2804:
[----:B-1---5:R-:W-:-:S05]  /*3460*/  F2FP.BF16.PACK_AB R22, RZ, R22 ;  /* 0x00000016ff16723e */ /* 0x022fca00000010ff */
[----:B------:R0:W-:Y:S01]  /*3470*/  STG.E.U16 [R16.64], R22 ;  /* 0x0000001610007986 */ /* 0x0001e2000c101524 */
[----:B------:R-:W-:Y:S05]  /*3480*/  BRA `(.L_x_2794) ;  /* 0x0000067000007947 */ /* 0x000fea0003800000 */
.L_x_2801:
        /* <DEDUP_REMOVED lines=8> */
[----:B-1---5:R-:W0:Y:S02]  /*3510*/  F2I.FTZ.U32.TRUNC.NTZ R3, R22 ;  /* 0x0000001600037305 */ /* 0x022e24000021f000 */
[----:B0-----:R0:W-:Y:S01]  /*3520*/  STG.E.U16 [R16.64], R3 ;  /* 0x0000000310007986 */ /* 0x0011e2000c101524 */
[----:B------:R-:W-:Y:S05]  /*3530*/  BRA `(.L_x_2794) ;  /* 0x000005c000007947 */ /* 0x000fea0003800000 */
.L_x_2813:
[----:B-1---5:R-:W-:Y:S01]  /*3540*/  LOP3.LUT R2, R22, 0x7fffffff, RZ, 0xc0, !PT ;  /* 0x7fffffff16027812 */ /* 0x022fe200078ec0ff */
        /* <DEDUP_REMOVED lines=15> */
.L_x_2816:
[----:B------:R-:W-:-:S04]  /*3640*/  LOP3.LUT R22, R22, 0x80000000, RZ, 0xc0, !PT ;  /* 0x8000000016167812 */ /* 0x000fc800078ec0ff */
[----:B------:R-:W-:-:S04]  /*3650*/  SHF.R.U32.HI R3, RZ, 0x18, R22 ;  /* 0x00000018ff037819 */ /* 0x000fc80000011616 */
[----:B------:R-:W-:-:S04]  /*3660*/  LOP3.LUT R0, R0, R3, RZ, 0xfc, !PT ;  /* 0x0000000300007212 */ /* 0x000fc800078efcff */
[----:B------:R-:W-:Y:S02]  /*3670*/  PRMT R8, R0, 0x7610, R8 ;  /* 0x0000761000087816 */ /* 0x000fe40000000008 */
.L_x_2815:
[----:B------:R-:W-:Y:S05]  /*3680*/  BSYNC B0 ;  /* 0x0000000000007941 */ /* 0x000fea0003800000 */
.L_x_2814:
[----:B------:R0:W-:Y:S01]  /*3690*/  STG.E.U8 [R16.64], R8 ;  /* 0x0000000810007986 */ /* 0x0001e2000c101124 */
[----:B------:R-:W-:Y:S05]  /*36a0*/  BRA `(.L_x_2794) ;  /* 0x0000045000007947 */ /* 0x000fea0003800000 */
.L_x_2812:
        /* <DEDUP_REMOVED lines=16> */
.L_x_2819:
[----:B------:R-:W-:-:S04]  /*37b0*/  LOP3.LUT R22, R22, 0x80000000, RZ, 0xc0, !PT ;  /* 0x8000000016167812 */ /* 0x000fc800078ec0ff */
[----:B------:R-:W-:-:S04]  /*37c0*/  SHF.R.U32.HI R3, RZ, 0x18, R22 ;  /* 0x00000018ff037819 */ /* 0x000fc80000011616 */
[----:B------:R-:W-:-:S04]  /*37d0*/  LOP3.LUT R0, R0, R3, RZ, 0xfc, !PT ;  /* 0x0000000300007212 */ /* 0x000fc800078efcff */
[----:B------:R-:W-:Y:S02]  /*37e0*/  PRMT R8, R0, 0x7610, R8 ;  /* 0x0000761000087816 */ /* 0x000fe40000000008 */
.L_x_2818:
[----:B------:R-:W-:Y:S05]  /*37f0*/  BSYNC B0 ;  /* 0x0000000000007941 */ /* 0x000fea0003800000 */
.L_x_2817:
[----:B------:R0:W-:Y:S01]  /*3800*/  STG.E.U8 [R16.64], R8 ;  /* 0x0000000810007986 */ /* 0x0001e2000c101124 */
[----:B------:R-:W-:Y:S05]  /*3810*/  BRA `(.L_x_2794) ;  /* 0x000002e000007947 */ /* 0x000fea0003800000 */
.L_x_2811:
[----:B------:R-:W-:-:S13]  /*3820*/  ISETP.NE.AND P0, PT, R0, 0x1c, PT ;  /* 0x0000001c0000780c */ /* 0x000fda0003f05270 */
[----:B------:R-:W-:Y:S05]  /*3830*/  @!P0 BRA `(.L_x_2820) ;  /* 0x000002a000008947 */ /* 0x000fea0003800000 */
[----:B------:R-:W-:-:S13]  /*3840*/  ISETP.NE.AND P0, PT, R0, 0x1d, PT ;  /* 0x0000001d0000780c */ /* 0x000fda0003f05270 */
[----:B------:R-:W-:Y:S05]  /*3850*/  @!P0 BRA `(.L_x_2821) ;  /* 0x0000025000008947 */ /* 0x000fea0003800000 */
[----:B------:R-:W-:-:S13]  /*3860*/  ISETP.NE.AND P0, PT, R0, 0x2c, PT ;  /* 0x0000002c0000780c */ /* 0x000fda0003f05270 */
[----:B------:R-:W-:Y:S05]  /*3870*/  @P0 BRA `(.L_x_2793) ;  /* 0x000000f000000947 */ /* 0x000fea0003800000 */
[----:B-1---5:R-:W-:Y:S02]  /*3880*/  SHF.R.U32.HI R2, RZ, 0x17, R22 ;  /* 0x00000017ff027819 */ /* 0x022fe40000011616 */
        /* <DEDUP_REMOVED lines=14> */
.L_x_2793:
        /* <DEDUP_REMOVED lines=19> */
[----:B------:R-:W-:Y:S05]  /*3aa0*/  BRA `(.L_x_2794) ;  /* 0x0000005000007947 */ /* 0x000fea0003800000 */
.L_x_2821:
[----:B-12--5:R-:W0:Y:S02]  /*3ab0*/  F2I.U64.TRUNC R22, R22 ;  /* 0x0000001600167311 */ /* 0x026e24000020d800 */
[----:B0-----:R0:W-:Y:S01]  /*3ac0*/  STG.E.64 [R16.64], R22 ;  /* 0x0000001610007986 */ /* 0x0011e2000c101b24 */
[----:B------:R-:W-:Y:S05]  /*3ad0*/  BRA `(.L_x_2794) ;  /* 0x0000002000007947 */ /* 0x000fea0003800000 */
.L_x_2820:
[----:B-1---5:R-:W0:Y:S02]  /*3ae0*/  F2I.FTZ.U32.TRUNC.NTZ R3, R22 ;  /* 0x0000001600037305 */ /* 0x022e24000021f000 */
[----:B0-----:R0:W-:Y:S02]  /*3af0*/  STG.E [R16.64], R3 ;  /* 0x0000000310007986 */ /* 0x0011e4000c101924 */
.L_x_2794:
[----:B------:R-:W-:-:S05]  /*3b00*/  IMAD R18, R18, 0x200, R19 ;  /* 0x0000020012127824 */ /* 0x000fca00078e0213 */
[----:B0-2---:R-:W-:Y:S02]  /*3b10*/  IADD3 R23, R18, 0x80, RZ ;  /* 0x0000008012177810 */ /* 0x005fe40007ffe0ff */
.L_x_2733:
[----:B------:R-:W-:Y:S05]  /*3b20*/  BSYNC B7 ;  /* 0x0000000000077941 */ /* 0x000fea0003800000 */
.L_x_2732:
        /* <DEDUP_REMOVED lines=258> */
.L_x_2824:
        /* <DEDUP_REMOVED lines=20> */
.L_x_2829:
[----:B------:R-:W2:Y:S02]  /*4c90*/  LDG.E.U8 R2, [R2.64] ;  /* 0x0000002402027981 */ /* 0x000ea4000c1e1100 */
[----:B--2---:R0:W1:Y:S01]  /*4ca0*/  I2F.U16 R18, R2 ;  /* 0x0000000200127306 */ /* 0x0040620000101000 */
[----:B------:R-:W-:Y:S05]  /*4cb0*/  BRA `(.L_x_2831) ;  /* 0x00000ca000007947 */ /* 0x000fea0003800000 */
.L_x_2828:
        /* <DEDUP_REMOVED lines=9> */
.L_x_2833:
[----:B------:R-:W2:Y:S02]  /*4d50*/  LDG.E R2, [R2.64] ;  /* 0x0000002402027981 */ /* 0x000ea4000c1e1900 */
[----:B--2---:R0:W1:Y:S01]  /*4d60*/  I2F R18, R2 ;  /* 0x0000000200127306 */ /* 0x0040620000201400 */
[----:B------:R-:W-:Y:S05]  /*4d70*/  BRA `(.L_x_2831) ;  /* 0x00000be000007947 */ /* 0x000fea0003800000 */
.L_x_2832:
[----:B------:R-:W2:Y:S02]  /*4d80*/  LDG.E.U16 R2, [R2.64] ;  /* 0x0000002402027981 */ /* 0x000ea4000c1e1500 */
[----:B--2---:R0:W1:Y:S01]  /*4d90*/  I2F.S16 R18, R2 ;  /* 0x0000000200127306 */ /* 0x0040620000101400 */
[----:B------:R-:W-:Y:S05]  /*4da0*/  BRA `(.L_x_2831) ;  /* 0x00000bb000007947 */ /* 0x000fea0003800000 */
.L_x_2827:
        /* <DEDUP_REMOVED lines=8> */
.L_x_2835:
[----:B------:R-:W2:Y:S02]  /*4e30*/  LDG.E.U16 R2, [R2.64] ;  /* 0x0000002402027981 */ /* 0x000ea4000c1e1500 */
[----:B--2---:R-:W-:Y:S01]  /*4e40*/  HADD2.F32 R18, -RZ, R2.H0_H0 ;  /* 0x20000002ff127230 */ /* 0x004fe20000004100 */
[----:B------:R-:W-:Y:S05]  /*4e50*/  BRA `(.L_x_2831) ;  /* 0x00000b0000007947 */ /* 0x000fea0003800000 */
.L_x_2834:
        /* <DEDUP_REMOVED lines=8> */
.L_x_2837:
[----:B------:R-:W2:Y:S02]  /*4ee0*/  LDG.E.U16 R2, [R2.64] ;  /* 0x0000002402027981 */ /* 0x000ea4000c1e1500 */
[----:B--2---:R-:W-:Y:S01]  /*4ef0*/  HADD2.F32 R18, -RZ, R2.H0_H0 ;  /* 0x20000002ff127230 */ /* 0x004fe20000004100 */
[----:B------:R-:W-:Y:S05]  /*4f00*/  BRA `(.L_x_2831) ;  /* 0x00000a5000007947 */ /* 0x000fea0003800000 */
.L_x_2836:
[----:B------:R-:W2:Y:S02]  /*4f10*/  LDG.E.64 R2, [R2.64] ;  /* 0x0000002402027981 */ /* 0x000ea4000c1e1b00 */
[----:B--2---:R-:W0:Y:S01]  /*4f20*/  F2F.F32.F64 R18, R2 ;  /* 0x0000000200127310 */ /* 0x004e220000301000 */
[----:B------:R-:W0:-:S14]  /*4f30*/  DSETP.GEU.AND P0, PT, |R2|, c[0x2][0x0], PT ;  /* 0x008000000200762a */ /* 0x000e1c0003f0e200 */
[----:B0-----:R-:W-:Y:S01]  /*4f40*/  @!P0 FMUL R18, R18, 1.175494350822287508e-38 ;  /* 0x0080000012128820 */ /* 0x001fe20000400000 */
[----:B------:R-:W-:Y:S05]  /*4f50*/  BRA `(.L_x_2831) ;  /* 0x00000a0000007947 */ /* 0x000fea0003800000 */
.L_x_2826:
        /* <DEDUP_REMOVED lines=12> */
.L_x_2840:
[----:B------:R-:W2:Y:S02]  /*5020*/  LDG.E.64 R2, [R2.64] ;  /* 0x0000002402027981 */ /* 0x000ea4000c1e1b00 */
[----:B--2---:R-:W0:Y:S01]  /*5030*/  F2F.F32.F64 R18, R2 ;  /* 0x0000000200127310 */ /* 0x004e220000301000 */
[----:B------:R-:W0:-:S14]  /*5040*/  DSETP.GEU.AND P0, PT, |R2|, c[0x2][0x0], PT ;  /* 0x008000000200762a */ /* 0x000e1c0003f0e200 */
[----:B0-----:R-:W-:Y:S01]  /*5050*/  @!P0 FMUL R18, R18, 1.175494350822287508e-38 ;  /* 0x0080000012128820 */ /* 0x001fe20000400000 */
[----:B------:R-:W-:Y:S05]  /*5060*/  BRA `(.L_x_2831) ;  /* 0x000008f000007947 */ /* 0x000fea0003800000 */
.L_x_2839:
        /* <DEDUP_REMOVED lines=26> */
.L_x_2842:
        /* <DEDUP_REMOVED lines=13> */
.L_x_2841:
[----:B------:R-:W2:Y:S02]  /*52e0*/  LDG.E.U16 R2, [R2.64] ;  /* 0x0000002402027981 */ /* 0x000ea4000c1e1500 */
[----:B--2---:R-:W-:Y:S01]  /*52f0*/  PRMT R18, RZ, 0x5410, R2 ;  /* 0x00005410ff127816 */ /* 0x004fe20000000002 */
[----:B------:R-:W-:Y:S05]  /*5300*/  BRA `(.L_x_2831) ;  /* 0x0000065000007947 */ /* 0x000fea0003800000 */
.L_x_2838:
        /* <DEDUP_REMOVED lines=11> */
.L_x_2845:
        /* <DEDUP_REMOVED lines=20> */
.L_x_2847:
[----:B------:R-:W-:Y:S05]  /*5500*/  BSYNC B0 ;  /* 0x0000000000007941 */ /* 0x000fea0003800000 */
.L_x_2846:
[----:B------:R-:W-:Y:S01]  /*5510*/  IMAD.SHL.U32 R2, R2, 0x100000, RZ ;  /* 0x0010000002027824 */ /* 0x000fe200078e00ff */
[----:B------:R-:W-:-:S04]  /*5520*/  LEA R3, R0, 0x3b800000, 0x17 ;  /* 0x3b80000000037811 */ /* 0x000fc800078eb8ff */
[----:B------:R-:W-:Y:S01]  /*5530*/  LOP3.LUT R18, R3, R2, R18, 0xfe, !PT ;  /* 0x0000000203127212 */ /* 0x000fe200078efe12 */
[----:B------:R-:W-:Y:S05]  /*5540*/  BRA `(.L_x_2831) ;  /* 0x0000041000007947 */ /* 0x000fea0003800000 */
.L_x_2844:
        /* <DEDUP_REMOVED lines=20> */
.L_x_2849:
[----:B------:R-:W-:Y:S05]  /*5690*/  BSYNC B0 ;  /* 0x0000000000007941 */ /* 0x000fea0003800000 */
.L_x_2848:
[----:B------:R-:W-:Y:S01]  /*56a0*/  IMAD.SHL.U32 R2, R2, 0x200000, RZ ;  /* 0x0020000002027824 */ /* 0x000fe200078e00ff */
[----:B------:R-:W-:-:S04]  /*56b0*/  LEA R3, R0, 0x37800000, 0x17 ;  /* 0x3780000000037811 */ /* 0x000fc800078eb8ff */
[----:B------:R-:W-:Y:S01]  /*56c0*/  LOP3.LUT R18, R3, R2, R18, 0xfe, !PT ;  /* 0x0000000203127212 */ /* 0x000fe200078efe12 */
[----:B------:R-:W-:Y:S05]  /*56d0*/  BRA `(.L_x_2831) ;  /* 0x0000028000007947 */ /* 0x000fea0003800000 */
.L_x_2843:
        /* <DEDUP_REMOVED lines=14> */
.L_x_2830:
        /* <DEDUP_REMOVED lines=21> */
.L_x_2851:
[----:B------:R-:W2:Y:S02]  /*5910*/  LDG.E.64 R2, [R2.64] ;  /* 0x0000002402027981 */ /* 0x000ea4000c1e1b00 */
[----:B--2---:R0:W1:Y:S01]  /*5920*/  I2F.U64 R18, R2 ;  /* 0x0000000200127312 */ /* 0x0040620000301000 */
[----:B------:R-:W-:Y:S05]  /*5930*/  BRA `(.L_x_2831) ;  /* 0x0000002000007947 */ /* 0x000fea0003800000 */
.L_x_2850:
[----:B------:R-:W2:Y:S02]  /*5940*/  LDG.E R2, [R2.64] ;  /* 0x0000002402027981 */ /* 0x000ea4000c1e1900 */
[----:B--2---:R0:W1:Y:S02]  /*5950*/  I2F.U32 R18, R2 ;  /* 0x0000000200127306 */ /* 0x0040640000201000 */
.L_x_2831:
[----:B------:R-:W-:Y:S05]  /*5960*/  BSYNC B6 ;  /* 0x0000000000067941 */ /* 0x000fea0003800000 */
.L_x_2825:
        /* <DEDUP_REMOVED lines=18> */
.L_x_2856:
[----:B------:R-:W2:Y:S02]  /*5a90*/  LDG.E.U8 R2, [R2.64] ;  /* 0x0000002402027981 */ /* 0x000ea4000c1e1100 */
[----:B--2---:R0:W2:Y:S01]  /*5aa0*/  I2F.U16 R19, R2 ;  /* 0x0000000200137306 */ /* 0x0040a20000101000 */
[----:B------:R-:W-:Y:S05]  /*5ab0*/  BRA `(.L_x_2858) ;  /* 0x00000ca000007947 */ /* 0x000fea0003800000 */
.L_x_2855:
        /* <DEDUP_REMOVED lines=9> */
.L_x_2860:
[----:B------:R-:W2:Y:S02]  /*5b50*/  LDG.E R2, [R2.64] ;  /* 0x0000002402027981 */ /* 0x000ea4000c1e1900 */
[----:B--2---:R0:W2:Y:S01]  /*5b60*/  I2F R19, R2 ;  /* 0x0000000200137306 */ /* 0x0040a20000201400 */
[----:B------:R-:W-:Y:S05]  /*5b70*/  BRA `(.L_x_2858) ;  /* 0x00000be000007947 */ /* 0x000fea0003800000 */
.L_x_2859:
[----:B------:R-:W2:Y:S02]  /*5b80*/  LDG.E.U16 R2, [R2.64] ;  /* 0x0000002402027981 */ /* 0x000ea4000c1e1500 */
[----:B--2---:R0:W2:Y:S01]  /*5b90*/  I2F.S16 R19, R2 ;  /* 0x0000000200137306 */ /* 0x0040a20000101400 */
[----:B------:R-:W-:Y:S05]  /*5ba0*/  BRA `(.L_x_2858) ;  /* 0x00000bb000007947 */ /* 0x000fea0003800000 */
.L_x_2854:
        /* <DEDUP_REMOVED lines=8> */
.L_x_2862:
[----:B------:R-:W2:Y:S02]  /*5c30*/  LDG.E.U16 R2, [R2.64] ;  /* 0x0000002402027981 */ /* 0x000ea4000c1e1500 */
[----:B--2---:R-:W-:Y:S01]  /*5c40*/  HADD2.F32 R19, -RZ, R2.H0_H0 ;  /* 0x20000002ff137230 */ /* 0x004fe20000004100 */
[----:B------:R-:W-:Y:S05]  /*5c50*/  BRA `(.L_x_2858) ;  /* 0x00000b0000007947 */ /* 0x000fea0003800000 */
.L_x_2861:
        /* <DEDUP_REMOVED lines=8> */
.L_x_2864:
[----:B------:R-:W2:Y:S02]  /*5ce0*/  LDG.E.U16 R2, [R2.64] ;  /* 0x0000002402027981 */ /* 0x000ea4000c1e1500 */
[----:B--2---:R-:W-:Y:S01]  /*5cf0*/  HADD2.F32 R19, -RZ, R2.H0_H0 ;  /* 0x20000002ff137230 */ /* 0x004fe20000004100 */
[----:B------:R-:W-:Y:S05]  /*5d00*/  BRA `(.L_x_2858) ;  /* 0x00000a5000007947 */ /* 0x000fea0003800000 */
.L_x_2863:
[----:B------:R-:W2:Y:S02]  /*5d10*/  LDG.E.64 R2, [R2.64] ;  /* 0x0000002402027981 */ /* 0x000ea4000c1e1b00 */
[----:B--2---:R-:W0:Y:S01]  /*5d20*/  F2F.F32.F64 R19, R2 ;  /* 0x0000000200137310 */ /* 0x004e220000301000 */
[----:B------:R-:W0:-:S14]  /*5d30*/  DSETP.GEU.AND P0, PT, |R2|, c[0x2][0x0], PT ;  /* 0x008000000200762a */ /* 0x000e1c0003f0e200 */
[----:B0-----:R-:W-:Y:S01]  /*5d40*/  @!P0 FMUL R19, R19, 1.175494350822287508e-38 ;  /* 0x0080000013138820 */ /* 0x001fe20000400000 */
[----:B------:R-:W-:Y:S05]  /*5d50*/  BRA `(.L_x_2858) ;  /* 0x00000a0000007947 */ /* 0x000fea0003800000 */
.L_x_2853:
        /* <DEDUP_REMOVED lines=12> */
.L_x_2867:
[----:B------:R-:W2:Y:S02]  /*5e20*/  LDG.E.64 R2, [R2.64] ;  /* 0x0000002402027981 */ /* 0x000ea4000c1e1b00 */
[----:B--2---:R-:W0:Y:S01]  /*5e30*/  F2F.F32.F64 R19, R2 ;  /* 0x0000000200137310 */ /* 0x004e220000301000 */
[----:B------:R-:W0:-:S14]  /*5e40*/  DSETP.GEU.AND P0, PT, |R2|, c[0x2][0x0], PT ;  /* 0x008000000200762a */ /* 0x000e1c0003f0e200 */
[----:B0-----:R-:W-:Y:S01]  /*5e50*/  @!P0 FMUL R19, R19, 1.175494350822287508e-38 ;  /* 0x0080000013138820 */ /* 0x001fe20000400000 */
[----:B------:R-:W-:Y:S05]  /*5e60*/  BRA `(.L_x_2858) ;  /* 0x000008f000007947 */ /* 0x000fea0003800000 */
.L_x_2866:
        /* <DEDUP_REMOVED lines=26> */
.L_x_2869:
        /* <DEDUP_REMOVED lines=13> */
.L_x_2868:
[----:B------:R-:W2:Y:S02]  /*60e0*/  LDG.E.U16 R2, [R2.64] ;  /* 0x0000002402027981 */ /* 0x000ea4000c1e1500 */
[----:B--2---:R-:W-:Y:S01]  /*60f0*/  PRMT R19, RZ, 0x5410, R2 ;  /* 0x00005410ff137816 */ /* 0x004fe20000000002 */
[----:B------:R-:W-:Y:S05]  /*6100*/  BRA `(.L_x_2858) ;  /* 0x0000065000007947 */ /* 0x000fea0003800000 */
.L_x_2865:
        /* <DEDUP_REMOVED lines=11> */
.L_x_2872:
        /* <DEDUP_REMOVED lines=20> */
.L_x_2874:
[----:B------:R-:W-:Y:S05]  /*6300*/  BSYNC B0 ;  /* 0x0000000000007941 */ /* 0x000fea0003800000 */
.L_x_2873:
[----:B------:R-:W-:Y:S01]  /*6310*/  IMAD.SHL.U32 R2, R2, 0x100000, RZ ;  /* 0x0010000002027824 */ /* 0x000fe200078e00ff */
[----:B------:R-:W-:-:S04]  /*6320*/  LEA R0, R0, 0x3b800000, 0x17 ;  /* 0x3b80000000007811 */ /* 0x000fc800078eb8ff */
[----:B------:R-:W-:Y:S01]  /*6330*/  LOP3.LUT R19, R0, R2, R19, 0xfe, !PT ;  /* 0x0000000200137212 */ /* 0x000fe200078efe13 */
[----:B------:R-:W-:Y:S05]  /*6340*/  BRA `(.L_x_2858) ;  /* 0x0000041000007947 */ /* 0x000fea0003800000 */
.L_x_2871:
        /* <DEDUP_REMOVED lines=20> */
.L_x_2876:
[----:B------:R-:W-:Y:S05]  /*6490*/  BSYNC B0 ;  /* 0x0000000000007941 */ /* 0x000fea0003800000 */
.L_x_2875:
[----:B------:R-:W-:Y:S01]  /*64a0*/  IMAD.SHL.U32 R2, R2, 0x200000, RZ ;  /* 0x0020000002027824 */ /* 0x000fe200078e00ff */
[----:B------:R-:W-:-:S04]  /*64b0*/  LEA R0, R0, 0x37800000, 0x17 ;  /* 0x3780000000007811 */ /* 0x000fc800078eb8ff */
[----:B------:R-:W-:Y:S01]  /*64c0*/  LOP3.LUT R19, R0, R2, R19, 0xfe, !PT ;  /* 0x0000000200137212 */ /* 0x000fe200078efe13 */
[----:B------:R-:W-:Y:S05]  /*64d0*/  BRA `(.L_x_2858) ;  /* 0x0000028000007947 */ /* 0x000fea0003800000 */
.L_x_2870:
        /* <DEDUP_REMOVED lines=14> */
.L_x_2857:
        /* <DEDUP_REMOVED lines=21> */
.L_x_2878:
[----:B------:R-:W2:Y:S02]  /*6710*/  LDG.E.64 R2, [R2.64] ;  /* 0x0000002402027981 */ /* 0x000ea4000c1e1b00 */
[----:B--2---:R0:W2:Y:S01]  /*6720*/  I2F.U64 R19, R2 ;  /* 0x0000000200137312 */ /* 0x0040a20000301000 */
[----:B------:R-:W-:Y:S05]  /*6730*/  BRA `(.L_x_2858) ;  /* 0x0000002000007947 */ /* 0x000fea0003800000 */
.L_x_2877:
[----:B------:R-:W2:Y:S02]  /*6740*/  LDG.E R2, [R2.64] ;  /* 0x0000002402027981 */ /* 0x000ea4000c1e1900 */
[----:B--2---:R0:W2:Y:S02]  /*6750*/  I2F.U32 R19, R2 ;  /* 0x0000000200137306 */ /* 0x0040a40000201000 */
.L_x_2858:
[----:B------:R-:W-:Y:S05]  /*6760*/  BSYNC B6 ;  /* 0x0000000000067941 */ /* 0x000fea0003800000 */
.L_x_2852:
        /* <DEDUP_REMOVED lines=15> */
.L_x_2882:
[----:B-12--5:R-:W0:Y:S02]  /*6860*/  F2I.S64.TRUNC R18, R18 ;  /* 0x0000001200127311 */ /* 0x026e24000020d900 */
[----:B0-----:R-:W-:-:S05]  /*6870*/  IMAD.MOV.U32 R3, RZ, RZ, R18 ;  /* 0x000000ffff037224 */ /* 0x001fca00078e0012 */
[----:B------:R0:W-:Y:S01]  /*6880*/  STG.E.U8 [R16.64], R3 ;  /* 0x0000000310007986 */ /* 0x0001e2000c101124 */
[----:B------:R-:W-:Y:S05]  /*6890*/  BRA `(.L_x_2884) ;  /* 0x00000d4000007947 */ /* 0x000fea0003800000 */
.L_x_2881:
        /* <DEDUP_REMOVED lines=9> */
.L_x_2886:
[----:B-1---5:R-:W0:Y:S02]  /*6930*/  F2I.FTZ.TRUNC.NTZ R3, R18 ;  /* 0x0000001200037305 */ /* 0x022e24000021f100 */
[----:B0-----:R0:W-:Y:S01]  /*6940*/  STG.E [R16.64], R3 ;  /* 0x0000000310007986 */ /* 0x0011e2000c101924 */
[----:B------:R-:W-:Y:S05]  /*6950*/  BRA `(.L_x_2884) ;  /* 0x00000c8000007947 */ /* 0x000fea0003800000 */
.L_x_2885:
[----:B-1---5:R-:W0:Y:S02]  /*6960*/  F2I.FTZ.TRUNC.NTZ R3, R18 ;  /* 0x0000001200037305 */ /* 0x022e24000021f100 */
[----:B0-----:R0:W-:Y:S01]  /*6970*/  STG.E.U16 [R16.64], R3 ;  /* 0x0000000310007986 */ /* 0x0011e2000c101524 */
[----:B------:R-:W-:Y:S05]  /*6980*/  BRA `(.L_x_2884) ;  /* 0x00000c5000007947 */ /* 0x000fea0003800000 */
.L_x_2880:
        /* <DEDUP_REMOVED lines=8> */
.L_x_2888:
[----:B-1---5:R-:W-:-:S05]  /*6a10*/  F2FP.PACK_AB R18, RZ, R18 ;  /* 0x00000012ff12723e */ /* 0x022fca00000000ff */
[----:B------:R0:W-:Y:S01]  /*6a20*/  STG.E.U16 [R16.64], R18 ;  /* 0x0000001210007986 */ /* 0x0001e2000c101524 */
[----:B------:R-:W-:Y:S05]  /*6a30*/  BRA `(.L_x_2884) ;  /* 0x00000ba000007947 */ /* 0x000fea0003800000 */
.L_x_2887:
        /* <DEDUP_REMOVED lines=8> */
.L_x_2890:
[----:B-12--5:R-:W-:-:S05]  /*6ac0*/  F2FP.PACK_AB R19, R19, R18 ;  /* 0x000000121313723e */ /* 0x026fca00000000ff */
[----:B------:R0:W-:Y:S01]  /*6ad0*/  STG.E [R16.64], R19 ;  /* 0x0000001310007986 */ /* 0x0001e2000c101924 */
[----:B------:R-:W-:Y:S05]  /*6ae0*/  BRA `(.L_x_2884) ;  /* 0x00000af000007947 */ /* 0x000fea0003800000 */
.L_x_2889:
[----:B-1---5:R-:W-:-:S06]  /*6af0*/  FMUL.FTZ R2, R18, 1 ;  /* 0x3f80000012027820 */ /* 0x022fcc0000410000 */
[----:B------:R-:W0:Y:S02]  /*6b00*/  F2F.F64.F32 R2, R2 ;  /* 0x0000000200027310 */ /* 0x000e240000201800 */
[----:B0-----:R0:W-:Y:S01]  /*6b10*/  STG.E.64 [R16.64], R2 ;  /* 0x0000000210007986 */ /* 0x0011e2000c101b24 */
[----:B------:R-:W-:Y:S05]  /*6b20*/  BRA `(.L_x_2884) ;  /* 0x00000ab000007947 */ /* 0x000fea0003800000 */
.L_x_2879:
        /* <DEDUP_REMOVED lines=14> */
.L_x_2893:
[----:B--2--5:R-:W-:Y:S02]  /*6c10*/  FMUL.FTZ R6, R19, 1 ;  /* 0x3f80000013067820 */ /* 0x024fe40000410000 */
[----:B-1----:R-:W-:-:S04]  /*6c20*/  FMUL.FTZ R4, R18, 1 ;  /* 0x3f80000012047820 */ /* 0x002fc80000410000 */
[----:B------:R-:W-:Y:S08]  /*6c30*/  F2F.F64.F32 R6, R6 ;  /* 0x0000000600067310 */ /* 0x000ff00000201800 */
[----:B------:R-:W0:Y:S02]  /*6c40*/  F2F.F64.F32 R4, R4 ;  /* 0x0000000400047310 */ /* 0x000e240000201800 */
[----:B0-----:R0:W-:Y:S01]  /*6c50*/  STG.E.128 [R16.64], R4 ;  /* 0x0000000410007986 */ /* 0x0011e2000c101d24 */
[----:B------:R-:W-:Y:S05]  /*6c60*/  BRA `(.L_x_2884) ;  /* 0x0000097000007947 */ /* 0x000fea0003800000 */
.L_x_2892:
        /* <DEDUP_REMOVED lines=20> */
.L_x_2897:
[----:B------:R-:W-:Y:S05]  /*6db0*/  BSYNC B0 ;  /* 0x0000000000007941 */ /* 0x000fea0003800000 */
.L_x_2896:
[----:B------:R-:W-:-:S05]  /*6dc0*/  LOP3.LUT R5, R0, R5, RZ, 0xfc, !PT ;  /* 0x0000000500057212 */ /* 0x000fca00078efcff */
[----:B------:R0:W-:Y:S01]  /*6dd0*/  STG.E.U8 [R16.64], R5 ;  /* 0x0000000510007986 */ /* 0x0001e2000c101124 */
[----:B------:R-:W-:Y:S05]  /*6de0*/  BRA `(.L_x_2884) ;  /* 0x000007f000007947 */ /* 0x000fea0003800000 */
.L_x_2895:
        /* <DEDUP_REMOVED lines=12> */
.L_x_2899:
[----:B------:R-:W-:Y:S01]  /*6eb0*/  IMAD.MOV.U32 R0, RZ, RZ, 0x7f ;  /* 0x0000007fff007424 */ /* 0x000fe200078e00ff */
[----:B------:R-:W-:-:S04]  /*6ec0*/  ISETP.GT.U32.AND P0, PT, R2, 0x7f800000, PT ;  /* 0x7f8000000200780c */ /* 0x000fc80003f04070 */
[----:B------:R-:W-:-:S04]  /*6ed0*/  SEL R0, R0, 0x7c, P0 ;  /* 0x0000007c00007807 */ /* 0x000fc80000000000 */
.L_x_2900:
[----:B------:R-:W-:Y:S05]  /*6ee0*/  BSYNC B0 ;  /* 0x0000000000007941 */ /* 0x000fea0003800000 */
.L_x_2898:
[----:B------:R-:W-:-:S04]  /*6ef0*/  LOP3.LUT R18, R18, 0x80000000, RZ, 0xc0, !PT ;  /* 0x8000000012127812 */ /* 0x000fc800078ec0ff */
[----:B------:R-:W-:-:S04]  /*6f00*/  SHF.R.U32.HI R3, RZ, 0x18, R18 ;  /* 0x00000018ff037819 */ /* 0x000fc80000011612 */
[----:B------:R-:W-:-:S05]  /*6f10*/  LOP3.LUT R3, R0, R3, RZ, 0xfc, !PT ;  /* 0x0000000300037212 */ /* 0x000fca00078efcff */
[----:B------:R0:W-:Y:S01]  /*6f20*/  STG.E.U8 [R16.64], R3 ;  /* 0x0000000310007986 */ /* 0x0001e2000c101124 */
[----:B------:R-:W-:Y:S05]  /*6f30*/  BRA `(.L_x_2884) ;  /* 0x000006a000007947 */ /* 0x000fea0003800000 */
.L_x_2894:
[----:B-1---5:R-:W-:-:S05]  /*6f40*/  F2FP.BF16.PACK_AB R18, RZ, R18 ;  /* 0x00000012ff12723e */ /* 0x022fca00000010ff */
[----:B------:R0:W-:Y:S01]  /*6f50*/  STG.E.U16 [R16.64], R18 ;  /* 0x0000001210007986 */ /* 0x0001e2000c101524 */
[----:B------:R-:W-:Y:S05]  /*6f60*/  BRA `(.L_x_2884) ;  /* 0x0000067000007947 */ /* 0x000fea0003800000 */
.L_x_2891:
        /* <DEDUP_REMOVED lines=11> */
.L_x_2903:
        /* <DEDUP_REMOVED lines=16> */
.L_x_2906:
[----:B------:R-:W-:-:S04]  /*7120*/  LOP3.LUT R18, R18, 0x80000000, RZ, 0xc0, !PT ;  /* 0x8000000012127812 */ /* 0x000fc800078ec0ff */
[----:B------:R-:W-:-:S04]  /*7130*/  SHF.R.U32.HI R3, RZ, 0x18, R18 ;  /* 0x00000018ff037819 */ /* 0x000fc80000011612 */
[----:B------:R-:W-:-:S04]  /*7140*/  LOP3.LUT R0, R0, R3, RZ, 0xfc, !PT ;  /* 0x0000000300007212 */ /* 0x000fc800078efcff */
[----:B------:R-:W-:Y:S02]  /*7150*/  PRMT R8, R0, 0x7610, R8 ;  /* 0x0000761000087816 */ /* 0x000fe40000000008 */
.L_x_2905:
[----:B------:R-:W-:Y:S05]  /*7160*/  BSYNC B0 ;  /* 0x0000000000007941 */ /* 0x000fea0003800000 */
.L_x_2904:
[----:B------:R0:W-:Y:S01]  /*7170*/  STG.E.U8 [R16.64], R8 ;  /* 0x0000000810007986 */ /* 0x0001e2000c101124 */
[----:B------:R-:W-:Y:S05]  /*7180*/  BRA `(.L_x_2884) ;  /* 0x0000045000007947 */ /* 0x000fea0003800000 */
.L_x_2902:
        /* <DEDUP_REMOVED lines=16> */
.L_x_2909:
[----:B------:R-:W-:-:S04]  /*7290*/  LOP3.LUT R18, R18, 0x80000000, RZ, 0xc0, !PT ;  /* 0x8000000012127812 */ /* 0x000fc800078ec0ff */
[----:B------:R-:W-:-:S04]  /*72a0*/  SHF.R.U32.HI R3, RZ, 0x18, R18 ;  /* 0x00000018ff037819 */ /* 0x000fc80000011612 */
[----:B------:R-:W-:-:S04]  /*72b0*/  LOP3.LUT R0, R0, R3, RZ, 0xfc, !PT ;  /* 0x0000000300007212 */ /* 0x000fc800078efcff */
[----:B------:R-:W-:Y:S02]  /*72c0*/  PRMT R8, R0, 0x7610, R8 ;  /* 0x0000761000087816 */ /* 0x000fe40000000008 */
.L_x_2908:
[----:B------:R-:W-:Y:S05]  /*72d0*/  BSYNC B0 ;  /* 0x0000000000007941 */ /* 0x000fea0003800000 */
.L_x_2907:
[----:B------:R0:W-:Y:S01]  /*72e0*/  STG.E.U8 [R16.64], R8 ;  /* 0x0000000810007986 */ /* 0x0001e2000c101124 */
[----:B------:R-:W-:Y:S05]  /*72f0*/  BRA `(.L_x_2884) ;  /* 0x000002e000007947 */ /* 0x000fea0003800000 */
.L_x_2901:
        /* <DEDUP_REMOVED lines=21> */
.L_x_2883:
        /* <DEDUP_REMOVED lines=20> */
.L_x_2911:
[----:B-12--5:R-:W0:Y:S02]  /*7590*/  F2I.U64.TRUNC R18, R18 ;  /* 0x0000001200127311 */ /* 0x026e24000020d800 */
[----:B0-----:R0:W-:Y:S01]  /*75a0*/  STG.E.64 [R16.64], R18 ;  /* 0x0000001210007986 */ /* 0x0011e2000c101b24 */
[----:B------:R-:W-:Y:S05]  /*75b0*/  BRA `(.L_x_2884) ;  /* 0x0000002000007947 */ /* 0x000fea0003800000 */
.L_x_2910:
[----:B-1---5:R-:W0:Y:S02]  /*75c0*/  F2I.FTZ.U32.TRUNC.NTZ R3, R18 ;  /* 0x0000001200037305 */ /* 0x022e24000021f000 */
[----:B0-----:R0:W-:Y:S02]  /*75d0*/  STG.E [R16.64], R3 ;  /* 0x0000000310007986 */ /* 0x0011e4000c101924 */
.L_x_2884:
[----:B------:R-:W-:-:S04]  /*75e0*/  IADD3 R23, R23, 0x80, RZ ;  /* 0x0000008017177810 */ /* 0x000fc80007ffe0ff */
[----:B------:R-:W-:-:S13]  /*75f0*/  ISETP.GE.AND P0, PT, R23, c[0x0][0x160], PT ;  /* 0x0000580017007a0c */ /* 0x000fda0003f06270 */
[----:B------:R-:W-:Y:S05]  /*7600*/  @P0 BRA `(.L_x_2823) ;  /* 0x00003a9000000947 */ /* 0x000fea0003800000 */
[----:B------:R-:W-:Y:S01]  /*7610*/  ISETP.NE.AND P0, PT, RZ, c[0x0][0x168], PT ;  /* 0x00005a00ff007a0c */ /* 0x000fe20003f05270 */
[----:B0-2---:R-:W-:Y:S02]  /*7620*/  IMAD.MOV.U32 R19, RZ, RZ, RZ ;  /* 0x000000ffff137224 */ /* 0x005fe400078e00ff */
        /* <DEDUP_REMOVED lines=253> */
.L_x_2912:
        /* <DEDUP_REMOVED lines=20> */
.L_x_2917:
[----:B------:R-:W2:Y:S02]  /*8740*/  LDG.E.U8 R2, [R2.64] ;  /* 0x0000002402027981 */ /* 0x000ea4000c1e1100 */
[----:B--2---:R0:W1:Y:S01]  /*8750*/  I2F.U16 R18, R2 ;  /* 0x0000000200127306 */ /* 0x0040620000101000 */
[----:B------:R-:W-:Y:S05]  /*8760*/  BRA `(.L_x_2919) ;  /* 0x00000ca000007947 */ /* 0x000fea0003800000 */
.L_x_2916:
        /* <DEDUP_REMOVED lines=9> */
.L_x_2921:
[----:B------:R-:W2:Y:S02]  /*8800*/  LDG.E R2, [R2.64] ;  /* 0x0000002402027981 */ /* 0x000ea4000c1e1900 */
[----:B--2---:R0:W1:Y:S01]  /*8810*/  I2F R18, R2 ;  /* 0x0000000200127306 */ /* 0x0040620000201400 */
[----:B------:R-:W-:Y:S05]  /*8820*/  BRA `(.L_x_2919) ;  /* 0x00000be000007947 */ /* 0x000fea0003800000 */
.L_x_2920:
[----:B------:R-:W2:Y:S02]  /*8830*/  LDG.E.U16 R2, [R2.64] ;  /* 0x0000002402027981 */ /* 0x000ea4000c1e1500 */
[----:B--2---:R0:W1:Y:S01]  /*8840*/  I2F.S16 R18, R2 ;  /* 0x0000000200127306 */ /* 0x0040620000101400 */
[----:B------:R-:W-:Y:S05]  /*8850*/  BRA `(.L_x_2919) ;  /* 0x00000bb000007947 */ /* 0x000fea0003800000 */
.L_x_2915:
        /* <DEDUP_REMOVED lines=8> */
.L_x_2923:
[----:B------:R-:W2:Y:S02]  /*88e0*/  LDG.E.U16 R2, [R2.64] ;  /* 0x0000002402027981 */ /* 0x000ea4000c1e1500 */
[----:B--2---:R-:W-:Y:S01]  /*88f0*/  HADD2.F32 R18, -RZ, R2.H0_H0 ;  /* 0x20000002ff127230 */ /* 0x004fe20000004100 */
[----:B------:R-:W-:Y:S05]  /*8900*/  BRA `(.L_x_2919) ;  /* 0x00000b0000007947 */ /* 0x000fea0003800000 */
.L_x_2922:
        /* <DEDUP_REMOVED lines=8> */
.L_x_2925:
[----:B------:R-:W2:Y:S02]  /*8990*/  LDG.E.U16 R2, [R2.64] ;  /* 0x0000002402027981 */ /* 0x000ea4000c1e1500 */
[----:B--2---:R-:W-:Y:S01]  /*89a0*/  HADD2.F32 R18, -RZ, R2.H0_H0 ;  /* 0x20000002ff127230 */ /* 0x004fe20000004100 */
[----:B------:R-:W-:Y:S05]  /*89b0*/  BRA `(.L_x_2919) ;  /* 0x00000a5000007947 */ /* 0x000fea0003800000 */
.L_x_2924:
[----:B------:R-:W2:Y:S02]  /*89c0*/  LDG.E.64 R2, [R2.64] ;  /* 0x0000002402027981 */ /* 0x000ea4000c1e1b00 */
[----:B--2---:R-:W0:Y:S01]  /*89d0*/  F2F.F32.F64 R18, R2 ;  /* 0x0000000200127310 */ /* 0x004e220000301000 */
[----:B------:R-:W0:-:S14]  /*89e0*/  DSETP.GEU.AND P0, PT, |R2|, c[0x2][0x0], PT ;  /* 0x008000000200762a */ /* 0x000e1c0003f0e200 */
[----:B0-----:R-:W-:Y:S01]  /*89f0*/  @!P0 FMUL R18, R18, 1.175494350822287508e-38 ;  /* 0x0080000012128820 */ /* 0x001fe20000400000 */
[----:B------:R-:W-:Y:S05]  /*8a00*/  BRA `(.L_x_2919) ;  /* 0x00000a0000007947 */ /* 0x000fea0003800000 */
.L_x_2914:
        /* <DEDUP_REMOVED lines=12> */
.L_x_2928:
[----:B------:R-:W2:Y:S02]  /*8ad0*/  LDG.E.64 R2, [R2.64] ;  /* 0x0000002402027981 */ /* 0x000ea4000c1e1b00 */
[----:B--2---:R-:W0:Y:S01]  /*8ae0*/  F2F.F32.F64 R18, R2 ;  /* 0x0000000200127310 */ /* 0x004e220000301000 */
[----:B------:R-:W0:-:S14]  /*8af0*/  DSETP.GEU.AND P0, PT, |R2|, c[0x2][0x0], PT ;  /* 0x008000000200762a */ /* 0x000e1c0003f0e200 */
[----:B0-----:R-:W-:Y:S01]  /*8b00*/  @!P0 FMUL R18, R18, 1.175494350822287508e-38 ;  /* 0x0080000012128820 */ /* 0x001fe20000400000 */
[----:B------:R-:W-:Y:S05]  /*8b10*/  BRA `(.L_x_2919) ;  /* 0x000008f000007947 */ /* 0x000fea0003800000 */
.L_x_2927:
        /* <DEDUP_REMOVED lines=26> */
.L_x_2930:
        /* <DEDUP_REMOVED lines=13> */
.L_x_2929:
[----:B------:R-:W2:Y:S02]  /*8d90*/  LDG.E.U16 R2, [R2.64] ;  /* 0x0000002402027981 */ /* 0x000ea4000c1e1500 */
[----:B--2---:R-:W-:Y:S01]  /*8da0*/  PRMT R18, RZ, 0x5410, R2 ;  /* 0x00005410ff127816 */ /* 0x004fe20000000002 */
[----:B------:R-:W-:Y:S05]  /*8db0*/  BRA `(.L_x_2919) ;  /* 0x0000065000007947 */ /* 0x000fea0003800000 */
.L_x_2926:
        /* <DEDUP_REMOVED lines=11> */
.L_x_2933:
        /* <DEDUP_REMOVED lines=20> */
.L_x_2935:
[----:B------:R-:W-:Y:S05]  /*8fb0*/  BSYNC B0 ;  /* 0x0000000000007941 */ /* 0x000fea0003800000 */
.L_x_2934:
[----:B------:R-:W-:Y:S01]  /*8fc0*/  IMAD.SHL.U32 R2, R2, 0x100000, RZ ;  /* 0x0010000002027824 */ /* 0x000fe200078e00ff */
[----:B------:R-:W-:-:S04]  /*8fd0*/  LEA R3, R0, 0x3b800000, 0x17 ;  /* 0x3b80000000037811 */ /* 0x000fc800078eb8ff */
[----:B------:R-:W-:Y:S01]  /*8fe0*/  LOP3.LUT R18, R3, R2, R18, 0xfe, !PT ;  /* 0x0000000203127212 */ /* 0x000fe200078efe12 */
[----:B------:R-:W-:Y:S05]  /*8ff0*/  BRA `(.L_x_2919) ;  /* 0x0000041000007947 */ /* 0x000fea0003800000 */
.L_x_2932:
        /* <DEDUP_REMOVED lines=20> */
.L_x_2937:
[----:B------:R-:W-:Y:S05]  /*9140*/  BSYNC B0 ;  /* 0x0000000000007941 */ /* 0x000fea0003800000 */
.L_x_2936:
[----:B------:R-:W-:Y:S01]  /*9150*/  IMAD.SHL.U32 R2, R2, 0x200000, RZ ;  /* 0x0020000002027824 */ /* 0x000fe200078e00ff */
[----:B------:R-:W-:-:S04]  /*9160*/  LEA R3, R0, 0x37800000, 0x17 ;  /* 0x3780000000037811 */ /* 0x000fc800078eb8ff */
[----:B------:R-:W-:Y:S01]  /*9170*/  LOP3.LUT R18, R3, R2, R18, 0xfe, !PT ;  /* 0x0000000203127212 */ /* 0x000fe200078efe12 */
[----:B------:R-:W-:Y:S05]  /*9180*/  BRA `(.L_x_2919) ;  /* 0x0000028000007947 */ /* 0x000fea0003800000 */
.L_x_2931:
        /* <DEDUP_REMOVED lines=14> */
.L_x_2918:
        /* <DEDUP_REMOVED lines=21> */
.L_x_2939:
[----:B------:R-:W2:Y:S02]  /*93c0*/  LDG.E.64 R2, [R2.64] ;  /* 0x0000002402027981 */ /* 0x000ea4000c1e1b00 */
[----:B--2---:R0:W1:Y:S01]  /*93d0*/  I2F.U64 R18, R2 ;  /* 0x0000000200127312 */ /* 0x0040620000301000 */
[----:B------:R-:W-:Y:S05]  /*93e0*/  BRA `(.L_x_2919) ;  /* 0x0000002000007947 */ /* 0x000fea0003800000 */
.L_x_2938:
[----:B------:R-:W2:Y:S02]  /*93f0*/  LDG.E R2, [R2.64] ;  /* 0x0000002402027981 */ /* 0x000ea4000c1e1900 */
[----:B--2---:R0:W1:Y:S02]  /*9400*/  I2F.U32 R18, R2 ;  /* 0x0000000200127306 */ /* 0x0040640000201000 */
.L_x_2919:
[----:B------:R-:W-:Y:S05]  /*9410*/  BSYNC B6 ;  /* 0x0000000000067941 */ /* 0x000fea0003800000 */
.L_x_2913:
        /* <DEDUP_REMOVED lines=18> */
.L_x_2944:
[----:B------:R-:W2:Y:S02]  /*9540*/  LDG.E.U8 R2, [R2.64] ;  /* 0x0000002402027981 */ /* 0x000ea4000c1e1100 */
[----:B--2---:R0:W2:Y:S01]  /*9550*/  I2F.U16 R19, R2 ;  /* 0x0000000200137306 */ /* 0x0040a20000101000 */
[----:B------:R-:W-:Y:S05]  /*9560*/  BRA `(.L_x_2946) ;  /* 0x00000ca000007947 */ /* 0x000fea0003800000 */
.L_x_2943:
        /* <DEDUP_REMOVED lines=9> */
.L_x_2948:
[----:B------:R-:W2:Y:S02]  /*9600*/  LDG.E R2, [R2.64] ;  /* 0x0000002402027981 */ /* 0x000ea4000c1e1900 */
[----:B--2---:R0:W2:Y:S01]  /*9610*/  I2F R19, R2 ;  /* 0x0000000200137306 */ /* 0x0040a20000201400 */
[----:B------:R-:W-:Y:S05]  /*9620*/  BRA `(.L_x_2946) ;  /* 0x00000be000007947 */ /* 0x000fea0003800000 */
.L_x_2947:
[----:B------:R-:W2:Y:S02]  /*9630*/  LDG.E.U16 R2, [R2.64] ;  /* 0x0000002402027981 */ /* 0x000ea4000c1e1500 */
[----:B--2---:R0:W2:Y:S01]  /*9640*/  I2F.S16 R19, R2 ;  /* 0x0000000200137306 */ /* 0x0040a20000101400 */
[----:B------:R-:W-:Y:S05]  /*9650*/  BRA `(.L_x_2946) ;  /* 0x00000bb000007947 */ /* 0x000fea0003800000 */
.L_x_2942:
        /* <DEDUP_REMOVED lines=8> */
.L_x_2950:
[----:B------:R-:W2:Y:S02]  /*96e0*/  LDG.E.U16 R2, [R2.64] ;  /* 0x0000002402027981 */ /* 0x000ea4000c1e1500 */
[----:B--2---:R-:W-:Y:S01]  /*96f0*/  HADD2.F32 R19, -RZ, R2.H0_H0 ;  /* 0x20000002ff137230 */ /* 0x004fe20000004100 */
[----:B------:R-:W-:Y:S05]  /*9700*/  BRA `(.L_x_2946) ;  /* 0x00000b0000007947 */ /* 0x000fea0003800000 */
.L_x_2949:
        /* <DEDUP_REMOVED lines=8> */
.L_x_2952:
[----:B------:R-:W2:Y:S02]  /*9790*/  LDG.E.U16 R2, [R2.64] ;  /* 0x0000002402027981 */ /* 0x000ea4000c1e1500 */
[----:B--2---:R-:W-:Y:S01]  /*97a0*/  HADD2.F32 R19, -RZ, R2.H0_H0 ;  /* 0x20000002ff137230 */ /* 0x004fe20000004100 */
[----:B------:R-:W-:Y:S05]  /*97b0*/  BRA `(.L_x_2946) ;  /* 0x00000a5000007947 */ /* 0x000fea0003800000 */
.L_x_2951:
[----:B------:R-:W2:Y:S02]  /*97c0*/  LDG.E.64 R2, [R2.64] ;  /* 0x0000002402027981 */ /* 0x000ea4000c1e1b00 */
[----:B--2---:R-:W0:Y:S01]  /*97d0*/  F2F.F32.F64 R19, R2 ;  /* 0x0000000200137310 */ /* 0x004e220000301000 */
[----:B------:R-:W0:-:S14]  /*97e0*/  DSETP.GEU.AND P0, PT, |R2|, c[0x2][0x0], PT ;  /* 0x008000000200762a */ /* 0x000e1c0003f0e200 */
[----:B0-----:R-:W-:Y:S01]  /*97f0*/  @!P0 FMUL R19, R19, 1.175494350822287508e-38 ;  /* 0x0080000013138820 */ /* 0x001fe20000400000 */
[----:B------:R-:W-:Y:S05]  /*9800*/  BRA `(.L_x_2946) ;  /* 0x00000a0000007947 */ /* 0x000fea0003800000 */
.L_x_2941:
        /* <DEDUP_REMOVED lines=12> */
.L_x_2955:
[----:B------:R-:W2:Y:S02]  /*98d0*/  LDG.E.64 R2, [R2.64] ;  /* 0x0000002402027981 */ /* 0x000ea4000c1e1b00 */
[----:B--2---:R-:W0:Y:S01]  /*98e0*/  F2F.F32.F64 R19, R2 ;  /* 0x0000000200137310 */ /* 0x004e220000301000 */
[----:B------:R-:W0:-:S14]  /*98f0*/  DSETP.GEU.AND P0, PT, |R2|, c[0x2][0x0], PT ;  /* 0x008000000200762a */ /* 0x000e1c0003f0e200 */
[----:B0-----:R-:W-:Y:S01]  /*9900*/  @!P0 FMUL R19, R19, 1.175494350822287508e-38 ;  /* 0x0080000013138820 */ /* 0x001fe20000400000 */
[----:B------:R-:W-:Y:S05]  /*9910*/  BRA `(.L_x_2946) ;  /* 0x000008f000007947 */ /* 0x000fea0003800000 */
.L_x_2954:
        /* <DEDUP_REMOVED lines=26> */
.L_x_2957:
        /* <DEDUP_REMOVED lines=13> */
.L_x_2956:
[----:B------:R-:W2:Y:S02]  /*9b90*/  LDG.E.U16 R2, [R2.64] ;  /* 0x0000002402027981 */ /* 0x000ea4000c1e1500 */
[----:B--2---:R-:W-:Y:S01]  /*9ba0*/  PRMT R19, RZ, 0x5410, R2 ;  /* 0x00005410ff137816 */ /* 0x004fe20000000002 */
[----:B------:R-:W-:Y:S05]  /*9bb0*/  BRA `(.L_x_2946) ;  /* 0x0000065000007947 */ /* 0x000fea0003800000 */
.L_x_2953:
        /* <DEDUP_REMOVED lines=11> */
.L_x_2960:
        /* <DEDUP_REMOVED lines=20> */
.L_x_2962:
[----:B------:R-:W-:Y:S05]  /*9db0*/  BSYNC B0 ;  /* 0x0000000000007941 */ /* 0x000fea0003800000 */
.L_x_2961:
[----:B------:R-:W-:Y:S01]  /*9dc0*/  IMAD.SHL.U32 R2, R2, 0x100000, RZ ;  /* 0x0010000002027824 */ /* 0x000fe200078e00ff */
[----:B------:R-:W-:-:S04]  /*9dd0*/  LEA R0, R0, 0x3b800000, 0x17 ;  /* 0x3b80000000007811 */ /* 0x000fc800078eb8ff */
[----:B------:R-:W-:Y:S01]  /*9de0*/  LOP3.LUT R19, R0, R2, R19, 0xfe, !PT ;  /* 0x0000000200137212 */ /* 0x000fe200078efe13 */
[----:B------:R-:W-:Y:S05]  /*9df0*/  BRA `(.L_x_2946) ;  /* 0x0000041000007947 */ /* 0x000fea0003800000 */
.L_x_2959:
        /* <DEDUP_REMOVED lines=20> */
.L_x_2964:
[----:B------:R-:W-:Y:S05]  /*9f40*/  BSYNC B0 ;  /* 0x0000000000007941 */ /* 0x000fea0003800000 */
.L_x_2963:
[----:B------:R-:W-:Y:S01]  /*9f50*/  IMAD.SHL.U32 R2, R2, 0x200000, RZ ;  /* 0x0020000002027824 */ /* 0x000fe200078e00ff */
[----:B------:R-:W-:-:S04]  /*9f60*/  LEA R0, R0, 0x37800000, 0x17 ;  /* 0x3780000000007811 */ /* 0x000fc800078eb8ff */
[----:B------:R-:W-:Y:S01]  /*9f70*/  LOP3.LUT R19, R0, R2, R19, 0xfe, !PT ;  /* 0x0000000200137212 */ /* 0x000fe200078efe13 */
[----:B------:R-:W-:Y:S05]  /*9f80*/  BRA `(.L_x_2946) ;  /* 0x0000028000007947 */ /* 0x000fea0003800000 */
.L_x_2958:
        /* <DEDUP_REMOVED lines=14> */
.L_x_2945:
        /* <DEDUP_REMOVED lines=21> */
.L_x_2966:
[----:B------:R-:W2:Y:S02]  /*a1c0*/  LDG.E.64 R2, [R2.64] ;  /* 0x0000002402027981 */ /* 0x000ea4000c1e1b00 */
[----:B--2---:R0:W2:Y:S01]  /*a1d0*/  I2F.U64 R19, R2 ;  /* 0x0000000200137312 */ /* 0x0040a20000301000 */
[----:B------:R-:W-:Y:S05]  /*a1e0*/  BRA `(.L_x_2946) ;  /* 0x0000002000007947 */ /* 0x000fea0003800000 */
.L_x_2965:
[----:B------:R-:W2:Y:S02]  /*a1f0*/  LDG.E R2, [R2.64] ;  /* 0x0000002402027981 */ /* 0x000ea4000c1e1900 */
[----:B--2---:R0:W2:Y:S02]  /*a200*/  I2F.U32 R19, R2 ;  /* 0x0000000200137306 */ /* 0x0040a40000201000 */
.L_x_2946:
[----:B------:R-:W-:Y:S05]  /*a210*/  BSYNC B6 ;  /* 0x0000000000067941 */ /* 0x000fea0003800000 */
.L_x_2940:
        /* <DEDUP_REMOVED lines=15> */
.L_x_2970:
[----:B-12--5:R-:W0:Y:S02]  /*a310*/  F2I.S64.TRUNC R18, R18 ;  /* 0x0000001200127311 */ /* 0x026e24000020d900 */
[----:B0-----:R-:W-:-:S05]  /*a320*/  IMAD.MOV.U32 R3, RZ, RZ, R18 ;  /* 0x000000ffff037224 */ /* 0x001fca00078e0012 */
[----:B------:R0:W-:Y:S01]  /*a330*/  STG.E.U8 [R16.64], R3 ;  /* 0x0000000310007986 */ /* 0x0001e2000c101124 */
[----:B------:R-:W-:Y:S05]  /*a340*/  BRA `(.L_x_2972) ;  /* 0x00000d4000007947 */ /* 0x000fea0003800000 */
.L_x_2969:
        /* <DEDUP_REMOVED lines=9> */
.L_x_2974:
[----:B-1---5:R-:W0:Y:S02]  /*a3e0*/  F2I.FTZ.TRUNC.NTZ R3, R18 ;  /* 0x0000001200037305 */ /* 0x022e24000021f100 */
[----:B0-----:R0:W-:Y:S01]  /*a3f0*/  STG.E [R16.64], R3 ;  /* 0x0000000310007986 */ /* 0x0011e2000c101924 */
[----:B------:R-:W-:Y:S05]  /*a400*/  BRA `(.L_x_2972) ;  /* 0x00000c8000007947 */ /* 0x000fea0003800000 */
.L_x_2973:
[----:B-1---5:R-:W0:Y:S02]  /*a410*/  F2I.FTZ.TRUNC.NTZ R3, R18 ;  /* 0x0000001200037305 */ /* 0x022e24000021f100 */
[----:B0-----:R0:W-:Y:S01]  /*a420*/  STG.E.U16 [R16.64], R3 ;  /* 0x0000000310007986 */ /* 0x0011e2000c101524 */
[----:B------:R-:W-:Y:S05]  /*a430*/  BRA `(.L_x_2972) ;  /* 0x00000c5000007947 */ /* 0x000fea0003800000 */
.L_x_2968:
        /* <DEDUP_REMOVED lines=8> */
.L_x_2976:
[----:B-1---5:R-:W-:-:S05]  /*a4c0*/  F2FP.PACK_AB R18, RZ, R18 ;  /* 0x00000012ff12723e */ /* 0x022fca00000000ff */
[----:B------:R0:W-:Y:S01]  /*a4d0*/  STG.E.U16 [R16.64], R18 ;  /* 0x0000001210007986 */ /* 0x0001e2000c101524 */
[----:B------:R-:W-:Y:S05]  /*a4e0*/  BRA `(.L_x_2972) ;  /* 0x00000ba000007947 */ /* 0x000fea0003800000 */
.L_x_2975:
        /* <DEDUP_REMOVED lines=8> */
.L_x_2978:
[----:B-12--5:R-:W-:-:S05]  /*a570*/  F2FP.PACK_AB R19, R19, R18 ;  /* 0x000000121313723e */ /* 0x026fca00000000ff */
[----:B------:R0:W-:Y:S01]  /*a580*/  STG.E [R16.64], R19 ;  /* 0x0000001310007986 */ /* 0x0001e2000c101924 */
[----:B------:R-:W-:Y:S05]  /*a590*/  BRA `(.L_x_2972) ;  /* 0x00000af000007947 */ /* 0x000fea0003800000 */
.L_x_2977:
[----:B-1---5:R-:W-:-:S06]  /*a5a0*/  FMUL.FTZ R2, R18, 1 ;  /* 0x3f80000012027820 */ /* 0x022fcc0000410000 */
[----:B------:R-:W0:Y:S02]  /*a5b0*/  F2F.F64.F32 R2, R2 ;  /* 0x0000000200027310 */ /* 0x000e240000201800 */
[----:B0-----:R0:W-:Y:S01]  /*a5c0*/  STG.E.64 [R16.64], R2 ;  /* 0x0000000210007986 */ /* 0x0011e2000c101b24 */
[----:B------:R-:W-:Y:S05]  /*a5d0*/  BRA `(.L_x_2972) ;  /* 0x00000ab000007947 */ /* 0x000fea0003800000 */
.L_x_2967:
        /* <DEDUP_REMOVED lines=14> */
.L_x_2981:
[----:B--2--5:R-:W-:Y:S02]  /*a6c0*/  FMUL.FTZ R6, R19, 1 ;  /* 0x3f80000013067820 */ /* 0x024fe40000410000 */
[----:B-1----:R-:W-:-:S04]  /*a6d0*/  FMUL.FTZ R4, R18, 1 ;  /* 0x3f80000012047820 */ /* 0x002fc80000410000 */
[----:B------:R-:W-:Y:S08]  /*a6e0*/  F2F.F64.F32 R6, R6 ;  /* 0x0000000600067310 */ /* 0x000ff00000201800 */
[----:B------:R-:W0:Y:S02]  /*a6f0*/  F2F.F64.F32 R4, R4 ;  /* 0x0000000400047310 */ /* 0x000e240000201800 */
[----:B0-----:R0:W-:Y:S01]  /*a700*/  STG.E.128 [R16.64], R4 ;  /* 0x0000000410007986 */ /* 0x0011e2000c101d24 */
[----:B------:R-:W-:Y:S05]  /*a710*/  BRA `(.L_x_2972) ;  /* 0x0000097000007947 */ /* 0x000fea0003800000 */
.L_x_2980:
        /* <DEDUP_REMOVED lines=20> */
.L_x_2985:
[----:B------:R-:W-:Y:S05]  /*a860*/  BSYNC B0 ;  /* 0x0000000000007941 */ /* 0x000fea0003800000 */
.L_x_2984:
[----:B------:R-:W-:-:S05]  /*a870*/  LOP3.LUT R5, R0, R5, RZ, 0xfc, !PT ;  /* 0x0000000500057212 */ /* 0x000fca00078efcff */
[----:B------:R0:W-:Y:S01]  /*a880*/  STG.E.U8 [R16.64], R5 ;  /* 0x0000000510007986 */ /* 0x0001e2000c101124 */
[----:B------:R-:W-:Y:S05]  /*a890*/  BRA `(.L_x_2972) ;  /* 0x000007f000007947 */ /* 0x000fea0003800000 */
.L_x_2983:
        /* <DEDUP_REMOVED lines=12> */
.L_x_2987:
[----:B------:R-:W-:Y:S01]  /*a960*/  IMAD.MOV.U32 R0, RZ, RZ, 0x7f ;  /* 0x0000007fff007424 */ /* 0x000fe200078e00ff */
[----:B------:R-:W-:-:S04]  /*a970*/  ISETP.GT.U32.AND P0, PT, R2, 0x7f800000, PT ;  /* 0x7f8000000200780c */ /* 0x000fc80003f04070 */
[----:B------:R-:W-:-:S04]  /*a980*/  SEL R0, R0, 0x7c, P0 ;  /* 0x0000007c00007807 */ /* 0x000fc80000000000 */
.L_x_2988:
[----:B------:R-:W-:Y:S05]  /*a990*/  BSYNC B0 ;  /* 0x0000000000007941 */ /* 0x000fea0003800000 */
.L_x_2986:
[----:B------:R-:W-:-:S04]  /*a9a0*/  LOP3.LUT R18, R18, 0x80000000, RZ, 0xc0, !PT ;  /* 0x8000000012127812 */ /* 0x000fc800078ec0ff */
[----:B------:R-:W-:-:S04]  /*a9b0*/  SHF.R.U32.HI R3, RZ, 0x18, R18 ;  /* 0x00000018ff037819 */ /* 0x000fc80000011612 */
[----:B------:R-:W-:-:S05]  /*a9c0*/  LOP3.LUT R3, R0, R3, RZ, 0xfc, !PT ;  /* 0x0000000300037212 */ /* 0x000fca00078efcff */
[----:B------:R0:W-:Y:S01]  /*a9d0*/  STG.E.U8 [R16.64], R3 ;  /* 0x0000000310007986 */ /* 0x0001e2000c101124 */
[----:B------:R-:W-:Y:S05]  /*a9e0*/  BRA `(.L_x_2972) ;  /* 0x000006a000007947 */ /* 0x000fea0003800000 */
.L_x_2982:
[----:B-1---5:R-:W-:-:S05]  /*a9f0*/  F2FP.BF16.PACK_AB R18, RZ, R18 ;  /* 0x00000012ff12723e */ /* 0x022fca00000010ff */
[----:B------:R0:W-:Y:S01]  /*aa00*/  STG.E.U16 [R16.64], R18 ;  /* 0x0000001210007986 */ /* 0x0001e2000c101524 */
[----:B------:R-:W-:Y:S05]  /*aa10*/  BRA `(.L_x_2972) ;  /* 0x0000067000007947 */ /* 0x000fea0003800000 */
.L_x_2979:
        /* <DEDUP_REMOVED lines=11> */
.L_x_2991:
        /* <DEDUP_REMOVED lines=16> */
.L_x_2994:
[----:B------:R-:W-:-:S04]  /*abd0*/  LOP3.LUT R18, R18, 0x80000000, RZ, 0xc0, !PT ;  /* 0x8000000012127812 */ /* 0x000fc800078ec0ff */
[----:B------:R-:W-:-:S04]  /*abe0*/  SHF.R.U32.HI R3, RZ, 0x18, R18 ;  /* 0x00000018ff037819 */ /* 0x000fc80000011612 */
[----:B------:R-:W-:-:S04]  /*abf0*/  LOP3.LUT R0, R0, R3, RZ, 0xfc, !PT ;  /* 0x0000000300007212 */ /* 0x000fc800078efcff */
[----:B------:R-:W-:Y:S02]  /*ac00*/  PRMT R8, R0, 0x7610, R8 ;  /* 0x0000761000087816 */ /* 0x000fe40000000008 */
.L_x_2993:
[----:B------:R-:W-:Y:S05]  /*ac10*/  BSYNC B0 ;  /* 0x0000000000007941 */ /* 0x000fea0003800000 */
.L_x_2992:
[----:B------:R0:W-:Y:S01]  /*ac20*/  STG.E.U8 [R16.64], R8 ;  /* 0x0000000810007986 */ /* 0x0001e2000c101124 */
[----:B------:R-:W-:Y:S05]  /*ac30*/  BRA `(.L_x_2972) ;  /* 0x0000045000007947 */ /* 0x000fea0003800000 */
.L_x_2990:
        /* <DEDUP_REMOVED lines=16> */
.L_x_2997:
[----:B------:R-:W-:-:S04]  /*ad40*/  LOP3.LUT R18, R18, 0x80000000, RZ, 0xc0, !PT ;  /* 0x8000000012127812 */ /* 0x000fc800078ec0ff */
[----:B------:R-:W-:-:S04]  /*ad50*/  SHF.R.U32.HI R3, RZ, 0x18, R18 ;  /* 0x00000018ff037819 */ /* 0x000fc80000011612 */
[----:B------:R-:W-:-:S04]  /*ad60*/  LOP3.LUT R0, R0, R3, RZ, 0xfc, !PT ;  /* 0x0000000300007212 */ /* 0x000fc800078efcff */
[----:B------:R-:W-:Y:S02]  /*ad70*/  PRMT R8, R0, 0x7610, R8 ;  /* 0x0000761000087816 */ /* 0x000fe40000000008 */
.L_x_2996:
[----:B------:R-:W-:Y:S05]  /*ad80*/  BSYNC B0 ;  /* 0x0000000000007941 */ /* 0x000fea0003800000 */
.L_x_2995:
[----:B------:R0:W-:Y:S01]  /*ad90*/  STG.E.U8 [R16.64], R8 ;  /* 0x0000000810007986 */ /* 0x0001e2000c101124 */
[----:B------:R-:W-:Y:S05]  /*ada0*/  BRA `(.L_x_2972) ;  /* 0x000002e000007947 */ /* 0x000fea0003800000 */
.L_x_2989:
        /* <DEDUP_REMOVED lines=21> */
.L_x_2971:
        /* <DEDUP_REMOVED lines=20> */
.L_x_2999:
[----:B-12--5:R-:W0:Y:S02]  /*b040*/  F2I.U64.TRUNC R18, R18 ;  /* 0x0000001200127311 */ /* 0x026e24000020d800 */
[----:B0-----:R0:W-:Y:S01]  /*b050*/  STG.E.64 [R16.64], R18 ;  /* 0x0000001210007986 */ /* 0x0011e2000c101b24 */
[----:B------:R-:W-:Y:S05]  /*b060*/  BRA `(.L_x_2972) ;  /* 0x0000002000007947 */ /* 0x000fea0003800000 */
.L_x_2998:
[----:B-1---5:R-:W0:Y:S02]  /*b070*/  F2I.FTZ.U32.TRUNC.NTZ R3, R18 ;  /* 0x0000001200037305 */ /* 0x022e24000021f000 */
[----:B0-----:R0:W-:Y:S02]  /*b080*/  STG.E [R16.64], R3 ;  /* 0x0000000310007986 */ /* 0x0011e4000c101924 */
.L_x_2972:
[----:B------:R-:W-:Y:S02]  /*b090*/  IADD3 R23, R23, 0x80, RZ ;  /* 0x0000008017177810 */ /* 0x000fe40007ffe0ff */
.L_x_2823:
[----:B------:R-:W-:Y:S05]  /*b0a0*/  BSYNC B7 ;  /* 0x0000000000077941 */ /* 0x000fea0003800000 */
.L_x_2822:
[----:B------:R-:W-:-:S13]  /*b0b0*/  ISETP.GE.AND P0, PT, R23, c[0x0][0x160], PT ;  /* 0x0000580017007a0c */ /* 0x000fda0003f06270 */
[----:B------:R-:W-:Y:S05]  /*b0c0*/  @P0 EXIT ;  /* 0x000000000000094d */ /* 0x000fea0003800000 */
        /* <DEDUP_REMOVED lines=255> */
.L_x_3000:
        /* <DEDUP_REMOVED lines=20> */
.L_x_3005:
[----:B------:R-:W2:Y:S02]  /*c200*/  LDG.E.U8 R2, [R2.64] ;  /* 0x0000002402027981 */ /* 0x000ea4000c1e1100 */
[----:B--2---:R0:W1:Y:S01]  /*c210*/  I2F.U16 R18, R2 ;  /* 0x0000000200127306 */ /* 0x0040620000101000 */
[----:B------:R-:W-:Y:S05]  /*c220*/  BRA `(.L_x_3007) ;  /* 0x00000ca000007947 */ /* 0x000fea0003800000 */
.L_x_3004:
        /* <DEDUP_REMOVED lines=9> */
.L_x_3009:
[----:B------:R-:W2:Y:S02]  /*c2c0*/  LDG.E R2, [R2.64] ;  /* 0x0000002402027981 */ /* 0x000ea4000c1e1900 */
[----:B--2---:R0:W1:Y:S01]  /*c2d0*/  I2F R18, R2 ;  /* 0x0000000200127306 */ /* 0x0040620000201400 */
[----:B------:R-:W-:Y:S05]  /*c2e0*/  BRA `(.L_x_3007) ;  /* 0x00000be000007947 */ /* 0x000fea0003800000 */
.L_x_3008:
[----:B------:R-:W2:Y:S02]  /*c2f0*/  LDG.E.U16 R2, [R2.64] ;  /* 0x0000002402027981 */ /* 0x000ea4000c1e1500 */
[----:B--2---:R0:W1:Y:S01]  /*c300*/  I2F.S16 R18, R2 ;  /* 0x0000000200127306 */ /* 0x0040620000101400 */
[----:B------:R-:W-:Y:S05]  /*c310*/  BRA `(.L_x_3007) ;  /* 0x00000bb000007947 */ /* 0x000fea0003800000 */
.L_x_3003:
        /* <DEDUP_REMOVED lines=8> */
.L_x_3011:
[----:B------:R-:W2:Y:S02]  /*c3a0*/  LDG.E.U16 R2, [R2.64] ;  /* 0x0000002402027981 */ /* 0x000ea4000c1e1500 */
[----:B--2---:R-:W-:Y:S01]  /*c3b0*/  HADD2.F32 R18, -RZ, R2.H0_H0 ;  /* 0x20000002ff127230 */ /* 0x004fe20000004100 */
[----:B------:R-:W-:Y:S05]  /*c3c0*/  BRA `(.L_x_3007) ;  /* 0x00000b0000007947 */ /* 0x000fea0003800000 */
.L_x_3010:
        /* <DEDUP_REMOVED lines=8> */
.L_x_3013:
[----:B------:R-:W2:Y:S02]  /*c450*/  LDG.E.U16 R2, [R2.64] ;  /* 0x0000002402027981 */ /* 0x000ea4000c1e1500 */
[----:B--2---:R-:W-:Y:S01]  /*c460*/  HADD2.F32 R18, -RZ, R2.H0_H0 ;  /* 0x20000002ff127230 */ /* 0x004fe20000004100 */
[----:B------:R-:W-:Y:S05]  /*c470*/  BRA `(.L_x_3007) ;  /* 0x00000a5000007947 */ /* 0x000fea0003800000 */
.L_x_3012:
[----:B------:R-:W2:Y:S02]  /*c480*/  LDG.E.64 R2, [R2.64] ;  /* 0x0000002402027981 */ /* 0x000ea4000c1e1b00 */
[----:B--2---:R-:W0:Y:S01]  /*c490*/  F2F.F32.F64 R18, R2 ;  /* 0x0000000200127310 */ /* 0x004e220000301000 */
[----:B------:R-:W0:-:S14]  /*c4a0*/  DSETP.GEU.AND P0, PT, |R2|, c[0x2][0x0], PT ;  /* 0x008000000200762a */ /* 0x000e1c0003f0e200 */
[----:B0-----:R-:W-:Y:S01]  /*c4b0*/  @!P0 FMUL R18, R18, 1.175494350822287508e-38 ;  /* 0x0080000012128820 */ /* 0x001fe20000400000 */
[----:B------:R-:W-:Y:S05]  /*c4c0*/  BRA `(.L_x_3007) ;  /* 0x00000a0000007947 */ /* 0x000fea0003800000 */
.L_x_3002:
        /* <DEDUP_REMOVED lines=12> */
.L_x_3016:
[----:B------:R-:W2:Y:S02]  /*c590*/  LDG.E.64 R2, [R2.64] ;  /* 0x0000002402027981 */ /* 0x000ea4000c1e1b00 */
[----:B--2---:R-:W0:Y:S01]  /*c5a0*/  F2F.F32.F64 R18, R2 ;  /* 0x0000000200127310 */ /* 0x004e220000301000 */
[----:B------:R-:W0:-:S14]  /*c5b0*/  DSETP.GEU.AND P0, PT, |R2|, c[0x2][0x0], PT ;  /* 0x008000000200762a */ /* 0x000e1c0003f0e200 */
[----:B0-----:R-:W-:Y:S01]  /*c5c0*/  @!P0 FMUL R18, R18, 1.175494350822287508e-38 ;  /* 0x0080000012128820 */ /* 0x001fe20000400000 */
[----:B------:R-:W-:Y:S05]  /*c5d0*/  BRA `(.L_x_3007) ;  /* 0x000008f000007947 */ /* 0x000fea0003800000 */
.L_x_3015:
        /* <DEDUP_REMOVED lines=26> */
.L_x_3018:
        /* <DEDUP_REMOVED lines=13> */
.L_x_3017:
[----:B------:R-:W2:Y:S02]  /*c850*/  LDG.E.U16 R2, [R2.64] ;  /* 0x0000002402027981 */ /* 0x000ea4000c1e1500 */
[----:B--2---:R-:W-:Y:S01]  /*c860*/  PRMT R18, RZ, 0x5410, R2 ;  /* 0x00005410ff127816 */ /* 0x004fe20000000002 */
[----:B------:R-:W-:Y:S05]  /*c870*/  BRA `(.L_x_3007) ;  /* 0x0000065000007947 */ /* 0x000fea0003800000 */
.L_x_3014:
        /* <DEDUP_REMOVED lines=11> */
.L_x_3021:
        /* <DEDUP_REMOVED lines=20> */
.L_x_3023:
[----:B------:R-:W-:Y:S05]  /*ca70*/  BSYNC B0 ;  /* 0x0000000000007941 */ /* 0x000fea0003800000 */
.L_x_3022:
[----:B------:R-:W-:Y:S01]  /*ca80*/  IMAD.SHL.U32 R2, R2, 0x100000, RZ ;  /* 0x0010000002027824 */ /* 0x000fe200078e00ff */
[----:B------:R-:W-:-:S04]  /*ca90*/  LEA R3, R0, 0x3b800000, 0x17 ;  /* 0x3b80000000037811 */ /* 0x000fc800078eb8ff */
[----:B------:R-:W-:Y:S01]  /*caa0*/  LOP3.LUT R18, R3, R2, R18, 0xfe, !PT ;  /* 0x0000000203127212 */ /* 0x000fe200078efe12 */
[----:B------:R-:W-:Y:S05]  /*cab0*/  BRA `(.L_x_3007) ;  /* 0x0000041000007947 */ /* 0x000fea0003800000 */
.L_x_3020:
        /* <DEDUP_REMOVED lines=20> */
.L_x_3025:
[----:B------:R-:W-:Y:S05]  /*cc00*/  BSYNC B0 ;  /* 0x0000000000007941 */ /* 0x000fea0003800000 */
.L_x_3024:
[----:B------:R-:W-:Y:S01]  /*cc10*/  IMAD.SHL.U32 R2, R2, 0x200000, RZ ;  /* 0x0020000002027824 */ /* 0x000fe200078e00ff */
[----:B------:R-:W-:-:S04]  /*cc20*/  LEA R3, R0, 0x37800000, 0x17 ;  /* 0x3780000000037811 */ /* 0x000fc800078eb8ff */
[----:B------:R-:W-:Y:S01]  /*cc30*/  LOP3.LUT R18, R3, R2, R18, 0xfe, !PT ;  /* 0x0000000203127212 */ /* 0x000fe200078efe12 */
[----:B------:R-:W-:Y:S05]  /*cc40*/  BRA `(.L_x_3007) ;  /* 0x0000028000007947 */ /* 0x000fea0003800000 */
.L_x_3019:
        /* <DEDUP_REMOVED lines=14> */
.L_x_3006:
        /* <DEDUP_REMOVED lines=21> */
.L_x_3027:
[----:B------:R-:W2:Y:S02]  /*ce80*/  LDG.E.64 R2, [R2.64] ;  /* 0x0000002402027981 */ /* 0x000ea4000c1e1b00 */
[----:B--2---:R0:W1:Y:S01]  /*ce90*/  I2F.U64 R18, R2 ;  /* 0x0000000200127312 */ /* 0x0040620000301000 */
[----:B------:R-:W-:Y:S05]  /*cea0*/  BRA `(.L_x_3007) ;  /* 0x0000002000007947 */ /* 0x000fea0003800000 */
.L_x_3026:
[----:B------:R-:W2:Y:S02]  /*ceb0*/  LDG.E R2, [R2.64] ;  /* 0x0000002402027981 */ /* 0x000ea4000c1e1900 */
[----:B--2---:R0:W1:Y:S02]  /*cec0*/  I2F.U32 R18, R2 ;  /* 0x0000000200127306 */ /* 0x0040640000201000 */
.L_x_3007:
[----:B------:R-:W-:Y:S05]  /*ced0*/  BSYNC B6 ;  /* 0x0000000000067941 */ /* 0x000fea0003800000 */
.L_x_3001:
        /* <DEDUP_REMOVED lines=18> */
.L_x_3032:
[----:B------:R-:W2:Y:S02]  /*d000*/  LDG.E.U8 R2, [R2.64] ;  /* 0x0000002402027981 */ /* 0x000ea4000c1e1100 */
[----:B--2---:R0:W2:Y:S01]  /*d010*/  I2F.U16 R19, R2 ;  /* 0x0000000200137306 */ /* 0x0040a20000101000 */
[----:B------:R-:W-:Y:S05]  /*d020*/  BRA `(.L_x_3034) ;  /* 0x00000ca000007947 */ /* 0x000fea0003800000 */
.L_x_3031:
        /* <DEDUP_REMOVED lines=9> */
.L_x_3036:
[----:B------:R-:W2:Y:S02]  /*d0c0*/  LDG.E R2, [R2.64] ;  /* 0x0000002402027981 */ /* 0x000ea4000c1e1900 */
[----:B--2---:R0:W2:Y:S01]  /*d0d0*/  I2F R19, R2 ;  /* 0x0000000200137306 */ /* 0x0040a20000201400 */
[----:B------:R-:W-:Y:S05]  /*d0e0*/  BRA `(.L_x_3034) ;  /* 0x00000be000007947 */ /* 0x000fea0003800000 */
.L_x_3035:
[----:B------:R-:W2:Y:S02]  /*d0f0*/  LDG.E.U16 R2, [R2.64] ;  /* 0x0000002402027981 */ /* 0x000ea4000c1e1500 */
[----:B--2---:R0:W2:Y:S01]  /*d100*/  I2F.S16 R19, R2 ;  /* 0x0000000200137306 */ /* 0x0040a20000101400 */
[----:B------:R-:W-:Y:S05]  /*d110*/  BRA `(.L_x_3034) ;  /* 0x00000bb000007947 */ /* 0x000fea0003800000 */
.L_x_3030:
        /* <DEDUP_REMOVED lines=8> */
.L_x_3038:
[----:B------:R-:W2:Y:S02]  /*d1a0*/  LDG.E.U16 R2, [R2.64] ;  /* 0x0000002402027981 */ /* 0x000ea4000c1e1500 */
[----:B--2---:R-:W-:Y:S01]  /*d1b0*/  HADD2.F32 R19, -RZ, R2.H0_H0 ;  /* 0x20000002ff137230 */ /* 0x004fe20000004100 */
[----:B------:R-:W-:Y:S05]  /*d1c0*/  BRA `(.L_x_3034) ;  /* 0x00000b0000007947 */ /* 0x000fea0003800000 */
.L_x_3037:
        /* <DEDUP_REMOVED lines=8> */
.L_x_3040:
[----:B------:R-:W2:Y:S02]  /*d250*/  LDG.E.U16 R2, [R2.64] ;  /* 0x0000002402027981 */ /* 0x000ea4000c1e1500 */
[----:B--2---:R-:W-:Y:S01]  /*d260*/  HADD2.F32 R19, -RZ, R2.H0_H0 ;  /* 0x20000002ff137230 */ /* 0x004fe20000004100 */
[----:B------:R-:W-:Y:S05]  /*d270*/  BRA `(.L_x_3034) ;  /* 0x00000a5000007947 */ /* 0x000fea0003800000 */
.L_x_3039:
[----:B------:R-:W2:Y:S02]  /*d280*/  LDG.E.64 R2, [R2.64] ;  /* 0x0000002402027981 */ /* 0x000ea4000c1e1b00 */
[----:B--2---:R-:W0:Y:S01]  /*d290*/  F2F.F32.F64 R19, R2 ;  /* 0x0000000200137310 */ /* 0x004e220000301000 */
[----:B------:R-:W0:-:S14]  /*d2a0*/  DSETP.GEU.AND P0, PT, |R2|, c[0x2][0x0], PT ;  /* 0x008000000200762a */ /* 0x000e1c0003f0e200 */
[----:B0-----:R-:W-:Y:S01]  /*d2b0*/  @!P0 FMUL R19, R19, 1.175494350822287508e-38 ;  /* 0x0080000013138820 */ /* 0x001fe20000400000 */
[----:B------:R-:W-:Y:S05]  /*d2c0*/  BRA `(.L_x_3034) ;  /* 0x00000a0000007947 */ /* 0x000fea0003800000 */
.L_x_3029:
        /* <DEDUP_REMOVED lines=12> */
.L_x_3043:
[----:B------:R-:W2:Y:S02]  /*d390*/  LDG.E.64 R2, [R2.64] ;  /* 0x0000002402027981 */ /* 0x000ea4000c1e1b00 */
[----:B--2---:R-:W0:Y:S01]  /*d3a0*/  F2F.F32.F64 R19, R2 ;  /* 0x0000000200137310 */ /* 0x004e220000301000 */
[----:B------:R-:W0:-:S14]  /*d3b0*/  DSETP.GEU.AND P0, PT, |R2|, c[0x2][0x0], PT ;  /* 0x008000000200762a */ /* 0x000e1c0003f0e200 */
[----:B0-----:R-:W-:Y:S01]  /*d3c0*/  @!P0 FMUL R19, R19, 1.175494350822287508e-38 ;  /* 0x0080000013138820 */ /* 0x001fe20000400000 */
[----:B------:R-:W-:Y:S05]  /*d3d0*/  BRA `(.L_x_3034) ;  /* 0x000008f000007947 */ /* 0x000fea0003800000 */
.L_x_3042:
        /* <DEDUP_REMOVED lines=26> */
.L_x_3045:
        /* <DEDUP_REMOVED lines=13> */
.L_x_3044:
[----:B------:R-:W2:Y:S02]  /*d650*/  LDG.E.U16 R2, [R2.64] ;  /* 0x0000002402027981 */ /* 0x000ea4000c1e1500 */
[----:B--2---:R-:W-:Y:S01]  /*d660*/  PRMT R19, RZ, 0x5410, R2 ;  /* 0x00005410ff137816 */ /* 0x004fe20000000002 */
[----:B------:R-:W-:Y:S05]  /*d670*/  BRA `(.L_x_3034) ;  /* 0x0000065000007947 */ /* 0x000fea0003800000 */
.L_x_3041:
        /* <DEDUP_REMOVED lines=11> */
.L_x_3048:
        /* <DEDUP_REMOVED lines=20> */
.L_x_3050:
[----:B------:R-:W-:Y:S05]  /*d870*/  BSYNC B0 ;  /* 0x0000000000007941 */ /* 0x000fea0003800000 */
.L_x_3049:
[----:B------:R-:W-:Y:S01]  /*d880*/  IMAD.SHL.U32 R2, R2, 0x100000, RZ ;  /* 0x0010000002027824 */ /* 0x000fe200078e00ff */
[----:B------:R-:W-:-:S04]  /*d890*/  LEA R0, R0, 0x3b800000, 0x17 ;  /* 0x3b80000000007811 */ /* 0x000fc800078eb8ff */
[----:B------:R-:W-:Y:S01]  /*d8a0*/  LOP3.LUT R19, R0, R2, R19, 0xfe, !PT ;  /* 0x0000000200137212 */ /* 0x000fe200078efe13 */
[----:B------:R-:W-:Y:S05]  /*d8b0*/  BRA `(.L_x_3034) ;  /* 0x0000041000007947 */ /* 0x000fea0003800000 */
.L_x_3047:
        /* <DEDUP_REMOVED lines=20> */
.L_x_3052:
[----:B------:R-:W-:Y:S05]  /*da00*/  BSYNC B0 ;  /* 0x0000000000007941 */ /* 0x000fea0003800000 */
.L_x_3051:
[----:B------:R-:W-:Y:S01]  /*da10*/  IMAD.SHL.U32 R2, R2, 0x200000, RZ ;  /* 0x0020000002027824 */ /* 0x000fe200078e00ff */
[----:B------:R-:W-:-:S04]  /*da20*/  LEA R0, R0, 0x37800000, 0x17 ;  /* 0x3780000000007811 */ /* 0x000fc800078eb8ff */
[----:B------:R-:W-:Y:S01]  /*da30*/  LOP3.LUT R19, R0, R2, R19, 0xfe, !PT ;  /* 0x0000000200137212 */ /* 0x000fe200078efe13 */
[----:B------:R-:W-:Y:S05]  /*da40*/  BRA `(.L_x_3034) ;  /* 0x0000028000007947 */ /* 0x000fea0003800000 */
.L_x_3046:
        /* <DEDUP_REMOVED lines=14> */
.L_x_3033:
        /* <DEDUP_REMOVED lines=21> */
.L_x_3054:
[----:B------:R-:W2:Y:S02]  /*dc80*/  LDG.E.64 R2, [R2.64] ;  /* 0x0000002402027981 */ /* 0x000ea4000c1e1b00 */
[----:B--2---:R0:W2:Y:S01]  /*dc90*/  I2F.U64 R19, R2 ;  /* 0x0000000200137312 */ /* 0x0040a20000301000 */
[----:B------:R-:W-:Y:S05]  /*dca0*/  BRA `(.L_x_3034) ;  /* 0x0000002000007947 */ /* 0x000fea0003800000 */
.L_x_3053:
[----:B------:R-:W2:Y:S02]  /*dcb0*/  LDG.E R2, [R2.64] ;  /* 0x0000002402027981 */ /* 0x000ea4000c1e1900 */
[----:B--2---:R0:W2:Y:S02]  /*dcc0*/  I2F.U32 R19, R2 ;  /* 0x0000000200137306 */ /* 0x0040a40000201000 */
.L_x_3034:
[----:B------:R-:W-:Y:S05]  /*dcd0*/  BSYNC B6 ;  /* 0x0000000000067941 */ /* 0x000fea0003800000 */
.L_x_3028:
        /* <DEDUP_REMOVED lines=13> */
[----:B0-----:R-:W-:Y:S01]  /*ddb0*/  STG.E.U8 [R16.64], R3 ;  /* 0x0000000310007986 */ /* 0x001fe2000c101124 */
[----:B------:R-:W-:Y:S05]  /*ddc0*/  EXIT ;  /* 0x000000000000794d */ /* 0x000fea0003800000 */
.L_x_3058:
[----:B-12--5:R-:W0:Y:S02]  /*ddd0*/  F2I.S64.TRUNC R18, R18 ;  /* 0x0000001200127311 */ /* 0x026e24000020d900 */
[----:B0-----:R-:W-:-:S05]  /*dde0*/  IMAD.MOV.U32 R3, RZ, RZ, R18 ;  /* 0x000000ffff037224 */ /* 0x001fca00078e0012 */
[----:B------:R-:W-:Y:S01]  /*ddf0*/  STG.E.U8 [R16.64], R3 ;  /* 0x0000000310007986 */ /* 0x000fe2000c101124 */
[----:B------:R-:W-:Y:S05]  /*de00*/  EXIT ;  /* 0x000000000000794d */ /* 0x000fea0003800000 */
.L_x_3057:
[----:B------:R-:W-:-:S13]  /*de10*/  ISETP.NE.AND P0, PT, R0, 0x2, PT ;  /* 0x000000020000780c */ /* 0x000fda0003f05270 */
[----:B------:R-:W-:Y:S05]  /*de20*/  @!P0 BRA `(.L_x_3060) ;  /* 0x000000a000008947 */ /* 0x000fea0003800000 */
[----:B------:R-:W-:-:S13]  /*de30*/  ISETP.NE.AND P0, PT, R0, 0x3, PT ;  /* 0x000000030000780c */ /* 0x000fda0003f05270 */
[----:B------:R-:W-:Y:S05]  /*de40*/  @!P0 BRA `(.L_x_3061) ;  /* 0x0000005000008947 */ /* 0x000fea0003800000 */
[----:B------:R-:W-:-:S13]  /*de50*/  ISETP.NE.AND P0, PT, R0, 0x4, PT ;  /* 0x000000040000780c */ /* 0x000fda0003f05270 */
[----:B------:R-:W-:Y:S05]  /*de60*/  @P0 BRA `(.L_x_3059) ;  /* 0x00000b5000000947 */ /* 0x000fea0003800000 */
[----:B-12--5:R-:W0:Y:S02]  /*de70*/  F2I.S64.TRUNC R18, R18 ;  /* 0x0000001200127311 */ /* 0x026e24000020d900 */
[----:B0-----:R-:W-:Y:S01]  /*de80*/  STG.E.64 [R16.64], R18 ;  /* 0x0000001210007986 */ /* 0x001fe2000c101b24 */
[----:B------:R-:W-:Y:S05]  /*de90*/  EXIT ;  /* 0x000000000000794d */ /* 0x000fea0003800000 */
.L_x_3061:
[----:B-1---5:R-:W0:Y:S02]  /*dea0*/  F2I.FTZ.TRUNC.NTZ R3, R18 ;  /* 0x0000001200037305 */ /* 0x022e24000021f100 */
[----:B0-----:R-:W-:Y:S01]  /*deb0*/  STG.E [R16.64], R3 ;  /* 0x0000000310007986 */ /* 0x001fe2000c101924 */
[----:B------:R-:W-:Y:S05]  /*dec0*/  EXIT ;  /* 0x000000000000794d */ /* 0x000fea0003800000 */
.L_x_3060:
[----:B-1---5:R-:W0:Y:S02]  /*ded0*/  F2I.FTZ.TRUNC.NTZ R3, R18 ;  /* 0x0000001200037305 */ /* 0x022e24000021f100 */
[----:B0-----:R-:W-:Y:S01]  /*dee0*/  STG.E.U16 [R16.64], R3 ;  /* 0x0000000310007986 */ /* 0x001fe2000c101524 */
[----:B------:R-:W-:Y:S05]  /*def0*/  EXIT ;  /* 0x000000000000794d */ /* 0x000fea0003800000 */
.L_x_3056:
[----:B------:R-:W-:-:S13]  /*df00*/  ISETP.GT.AND P0, PT, R0, 0x6, PT ;  /* 0x000000060000780c */ /* 0x000fda0003f04270 */
[----:B------:R-:W-:Y:S05]  /*df10*/  @P0 BRA `(.L_x_3062) ;  /* 0x0000009000000947 */ /* 0x000fea0003800000 */
[----:B------:R-:W-:-:S13]  /*df20*/  ISETP.NE.AND P0, PT, R0, 0x5, PT ;  /* 0x000000050000780c */ /* 0x000fda0003f05270 */
[----:B------:R-:W-:Y:S05]  /*df30*/  @!P0 BRA `(.L_x_3063) ;  /* 0x0000004000008947 */ /* 0x000fea0003800000 */
[----:B------:R-:W-:-:S13]  /*df40*/  ISETP.NE.AND P0, PT, R0, 0x6, PT ;  /* 0x000000060000780c */ /* 0x000fda0003f05270 */
[----:B------:R-:W-:Y:S05]  /*df50*/  @P0 BRA `(.L_x_3059) ;  /* 0x00000a6000000947 */ /* 0x000fea0003800000 */
[----:B-1---5:R-:W-:Y:S01]  /*df60*/  STG.E [R16.64], R18 ;  /* 0x0000001210007986 */ /* 0x022fe2000c101924 */
[----:B------:R-:W-:Y:S05]  /*df70*/  EXIT ;  /* 0x000000000000794d */ /* 0x000fea0003800000 */
.L_x_3063:
[----:B-1---5:R-:W-:-:S05]  /*df80*/  F2FP.PACK_AB R18, RZ, R18 ;  /* 0x00000012ff12723e */ /* 0x022fca00000000ff */
[----:B------:R-:W-:Y:S01]  /*df90*/  STG.E.U16 [R16.64], R18 ;  /* 0x0000001210007986 */ /* 0x000fe2000c101524 */
[----:B------:R-:W-:Y:S05]  /*dfa0*/  EXIT ;  /* 0x000000000000794d */ /* 0x000fea0003800000 */
.L_x_3062:
[----:B------:R-:W-:-:S13]  /*dfb0*/  ISETP.NE.AND P0, PT, R0, 0x7, PT ;  /* 0x000000070000780c */ /* 0x000fda0003f05270 */
[----:B------:R-:W-:Y:S05]  /*dfc0*/  @!P0 BRA `(.L_x_3064) ;  /* 0x0000009000008947 */ /* 0x000fea0003800000 */
[----:B------:R-:W-:-:S13]  /*dfd0*/  ISETP.NE.AND P0, PT, R0, 0x8, PT ;  /* 0x000000080000780c */ /* 0x000fda0003f05270 */
[----:B------:R-:W-:Y:S05]  /*dfe0*/  @!P0 BRA `(.L_x_3065) ;  /* 0x0000004000008947 */ /* 0x000fea0003800000 */
[----:B------:R-:W-:-:S13]  /*dff0*/  ISETP.NE.AND P0, PT, R0, 0x9, PT ;  /* 0x000000090000780c */ /* 0x000fda0003f05270 */
[----:B------:R-:W-:Y:S05]  /*e000*/  @P0 BRA `(.L_x_3059) ;  /* 0x000009b000000947 */ /* 0x000fea0003800000 */
[----:B-12--5:R-:W-:Y:S01]  /*e010*/  STG.E.64 [R16.64], R18 ;  /* 0x0000001210007986 */ /* 0x026fe2000c101b24 */
[----:B------:R-:W-:Y:S05]  /*e020*/  EXIT ;  /* 0x000000000000794d */ /* 0x000fea0003800000 */
.L_x_3065:
[----:B-12--5:R-:W-:-:S05]  /*e030*/  F2FP.PACK_AB R19, R19, R18 ;  /* 0x000000121313723e */ /* 0x026fca00000000ff */
[----:B------:R-:W-:Y:S01]  /*e040*/  STG.E [R16.64], R19 ;  /* 0x0000001310007986 */ /* 0x000fe2000c101924 */
[----:B------:R-:W-:Y:S05]  /*e050*/  EXIT ;  /* 0x000000000000794d */ /* 0x000fea0003800000 */
.L_x_3064:
[----:B-1---5:R-:W-:-:S06]  /*e060*/  FMUL.FTZ R2, R18, 1 ;  /* 0x3f80000012027820 */ /* 0x022fcc0000410000 */
[----:B------:R-:W0:Y:S02]  /*e070*/  F2F.F64.F32 R2, R2 ;  /* 0x0000000200027310 */ /* 0x000e240000201800 */
[----:B0-----:R-:W-:Y:S01]  /*e080*/  STG.E.64 [R16.64], R2 ;  /* 0x0000000210007986 */ /* 0x001fe2000c101b24 */
[----:B------:R-:W-:Y:S05]  /*e090*/  EXIT ;  /* 0x000000000000794d */ /* 0x000fea0003800000 */
.L_x_3055:
        /* <DEDUP_REMOVED lines=12> */
[----:B------:R-:W-:Y:S01]  /*e160*/  STG.E.U8 [R16.64], R3 ;  /* 0x0000000310007986 */ /* 0x000fe2000c101124 */
[----:B------:R-:W-:Y:S05]  /*e170*/  EXIT ;  /* 0x000000000000794d */ /* 0x000fea0003800000 */
.L_x_3068:
[----:B--2--5:R-:W-:Y:S02]  /*e180*/  FMUL.FTZ R6, R19, 1 ;  /* 0x3f80000013067820 */ /* 0x024fe40000410000 */
[----:B-1----:R-:W-:-:S04]  /*e190*/  FMUL.FTZ R4, R18, 1 ;  /* 0x3f80000012047820 */ /* 0x002fc80000410000 */
[----:B------:R-:W-:Y:S08]  /*e1a0*/  F2F.F64.F32 R6, R6 ;  /* 0x0000000600067310 */ /* 0x000ff00000201800 */
[----:B------:R-:W0:Y:S02]  /*e1b0*/  F2F.F64.F32 R4, R4 ;  /* 0x0000000400047310 */ /* 0x000e240000201800 */
[----:B0-----:R-:W-:Y:S01]  /*e1c0*/  STG.E.128 [R16.64], R4 ;  /* 0x0000000410007986 */ /* 0x001fe2000c101d24 */
[----:B------:R-:W-:Y:S05]  /*e1d0*/  EXIT ;  /* 0x000000000000794d */ /* 0x000fea0003800000 */
.L_x_3067:
        /* <DEDUP_REMOVED lines=20> */
.L_x_3072:
[----:B------:R-:W-:Y:S05]  /*e320*/  BSYNC B0 ;  /* 0x0000000000007941 */ /* 0x000fea0003800000 */
.L_x_3071:
[----:B------:R-:W-:-:S05]  /*e330*/  LOP3.LUT R5, R0, R5, RZ, 0xfc, !PT ;  /* 0x0000000500057212 */ /* 0x000fca00078efcff */
[----:B------:R-:W-:Y:S01]  /*e340*/  STG.E.U8 [R16.64], R5 ;  /* 0x0000000510007986 */ /* 0x000fe2000c101124 */
[----:B------:R-:W-:Y:S05]  /*e350*/  EXIT ;  /* 0x000000000000794d */ /* 0x000fea0003800000 */
.L_x_3070:
        /* <DEDUP_REMOVED lines=12> */
.L_x_3074:
[----:B------:R-:W-:Y:S01]  /*e420*/  IMAD.MOV.U32 R0, RZ, RZ, 0x7f ;  /* 0x0000007fff007424 */ /* 0x000fe200078e00ff */
[----:B------:R-:W-:-:S04]  /*e430*/  ISETP.GT.U32.AND P0, PT, R2, 0x7f800000, PT ;  /* 0x7f8000000200780c */ /* 0x000fc80003f04070 */
[----:B------:R-:W-:-:S04]  /*e440*/  SEL R0, R0, 0x7c, P0 ;  /* 0x0000007c00007807 */ /* 0x000fc80000000000 */
.L_x_3075:
[----:B------:R-:W-:Y:S05]  /*e450*/  BSYNC B0 ;  /* 0x0000000000007941 */ /* 0x000fea0003800000 */
.L_x_3073:
[----:B------:R-:W-:-:S04]  /*e460*/  LOP3.LUT R18, R18, 0x80000000, RZ, 0xc0, !PT ;  /* 0x8000000012127812 */ /* 0x000fc800078ec0ff */
[----:B------:R-:W-:-:S04]  /*e470*/  SHF.R.U32.HI R3, RZ, 0x18, R18 ;  /* 0x00000018ff037819 */ /* 0x000fc80000011612 */
[----:B------:R-:W-:-:S05]  /*e480*/  LOP3.LUT R3, R0, R3, RZ, 0xfc, !PT ;  /* 0x0000000300037212 */ /* 0x000fca00078efcff */
[----:B------:R-:W-:Y:S01]  /*e490*/  STG.E.U8 [R16.64], R3 ;  /* 0x0000000310007986 */ /* 0x000fe2000c101124 */
[----:B------:R-:W-:Y:S05]  /*e4a0*/  EXIT ;  /* 0x000000000000794d */ /* 0x000fea0003800000 */
.L_x_3069:
[----:B-1---5:R-:W-:-:S05]  /*e4b0*/  F2FP.BF16.PACK_AB R18, RZ, R18 ;  /* 0x00000012ff12723e */ /* 0x022fca00000010ff */
[----:B------:R-:W-:Y:S01]  /*e4c0*/  STG.E.U16 [R16.64], R18 ;  /* 0x0000001210007986 */ /* 0x000fe2000c101524 */
[----:B------:R-:W-:Y:S05]  /*e4d0*/  EXIT ;  /* 0x000000000000794d */ /* 0x000fea0003800000 */
.L_x_3066:
        /* <DEDUP_REMOVED lines=9> */
[----:B0-----:R-:W-:Y:S01]  /*e570*/  STG.E.U16 [R16.64], R3 ;  /* 0x0000000310007986 */ /* 0x001fe2000c101524 */
[----:B------:R-:W-:Y:S05]  /*e580*/  EXIT ;  /* 0x000000000000794d */ /* 0x000fea0003800000 */
.L_x_3078:
        /* <DEDUP_REMOVED lines=16> */
.L_x_3081:
[----:B------:R-:W-:-:S04]  /*e690*/  LOP3.LUT R18, R18, 0x80000000, RZ, 0xc0, !PT ;  /* 0x8000000012127812 */ /* 0x000fc800078ec0ff */
[----:B------:R-:W-:-:S04]  /*e6a0*/  SHF.R.U32.HI R3, RZ, 0x18, R18 ;  /* 0x00000018ff037819 */ /* 0x000fc80000011612 */
[----:B------:R-:W-:-:S04]  /*e6b0*/  LOP3.LUT R0, R0, R3, RZ, 0xfc, !PT ;  /* 0x0000000300007212 */ /* 0x000fc800078efcff */
[----:B------:R-:W-:Y:S02]  /*e6c0*/  PRMT R8, R0, 0x7610, R8 ;  /* 0x0000761000087816 */ /* 0x000fe40000000008 */
.L_x_3080:
[----:B------:R-:W-:Y:S05]  /*e6d0*/  BSYNC B0 ;  /* 0x0000000000007941 */ /* 0x000fea0003800000 */
.L_x_3079:
[----:B------:R-:W-:Y:S01]  /*e6e0*/  STG.E.U8 [R16.64], R8 ;  /* 0x0000000810007986 */ /* 0x000fe2000c101124 */
[----:B------:R-:W-:Y:S05]  /*e6f0*/  EXIT ;  /* 0x000000000000794d */ /* 0x000fea0003800000 */
.L_x_3077:
        /* <DEDUP_REMOVED lines=16> */
.L_x_3084:
[----:B------:R-:W-:-:S04]  /*e800*/  LOP3.LUT R18, R18, 0x80000000, RZ, 0xc0, !PT ;  /* 0x8000000012127812 */ /* 0x000fc800078ec0ff */
[----:B------:R-:W-:-:S04]  /*e810*/  SHF.R.U32.HI R3, RZ, 0x18, R18 ;  /* 0x00000018ff037819 */ /* 0x000fc80000011612 */
[----:B------:R-:W-:-:S04]  /*e820*/  LOP3.LUT R0, R0, R3, RZ, 0xfc, !PT ;  /* 0x0000000300007212 */ /* 0x000fc800078efcff */
[----:B------:R-:W-:Y:S02]  /*e830*/  PRMT R8, R0, 0x7610, R8 ;  /* 0x0000761000087816 */ /* 0x000fe40000000008 */
.L_x_3083:
[----:B------:R-:W-:Y:S05]  /*e840*/  BSYNC B0 ;  /* 0x0000000000007941 */ /* 0x000fea0003800000 */
.L_x_3082:
[----:B------:R-:W-:Y:S01]  /*e850*/  STG.E.U8 [R16.64], R8 ;  /* 0x0000000810007986 */ /* 0x000fe2000c101124 */
[----:B------:R-:W-:Y:S05]  /*e860*/  EXIT ;  /* 0x000000000000794d */ /* 0x000fea0003800000 */
.L_x_3076:
        /* <DEDUP_REMOVED lines=21> */
.L_x_3059:
        /* <DEDUP_REMOVED lines=19> */
[----:B------:R-:W-:Y:S05]  /*eaf0*/  EXIT ;  /* 0x000000000000794d */ /* 0x000fea0003800000 */
.L_x_3086:
[----:B-12--5:R-:W0:Y:S02]  /*eb00*/  F2I.U64.TRUNC R18, R18 ;  /* 0x0000001200127311 */ /* 0x026e24000020d800 */
[----:B0-----:R-:W-:Y:S01]  /*eb10*/  STG.E.64 [R16.64], R18 ;  /* 0x0000001210007986 */ /* 0x001fe2000c101b24 */
[----:B------:R-:W-:Y:S05]  /*eb20*/  EXIT ;  /* 0x000000000000794d */ /* 0x000fea0003800000 */
.L_x_3085:
[----:B-1---5:R-:W0:Y:S02]  /*eb30*/  F2I.FTZ.U32.TRUNC.NTZ R3, R18 ;  /* 0x0000001200037305 */ /* 0x022e24000021f000 */
[----:B0-----:R-:W-:Y:S01]  /*eb40*/  STG.E [R16.64], R3 ;  /* 0x0000000310007986 */ /* 0x001fe2000c101924 */
[----:B------:R-:W-:Y:S05]  /*eb50*/  EXIT ;  /* 0x000000000000794d */ /* 0x000fea0003800000 */
.L_x_3087:
        /* <DEDUP_REMOVED lines=10> */
.L_x_4320:


//--------------------- .text._ZN2at6native27unrolled_elementwise_kernelIZZZNS0_54_GLOBAL__N__7dbc7496_16_ComplexKernel_cu_b2145a98_310719complex_kernel_cudaERNS_14TensorIteratorEENKUlvE_clEvENKUlvE0_clEvEUlffE_St5arrayIPcLm3EELi4E23TrivialOffsetCalculatorILi2EjESB_ILi1EjENS0_6memory12LoadWithCastILi2EEENSE_13StoreWithCastILi1EEEEEviT_T0_T2_T3_T4_T5_ --------------------------
	.section	.text._ZN2at6native27unrolled_elementwise_kernelIZZZNS0_54_GLOBAL__N__7dbc7496_16_ComplexKernel_cu_b2145a98_310719complex_kernel_cudaERNS_14TensorIteratorEENKUlvE_clEvENKUlvE0_clEvEUlffE_St5arrayIPcLm3EELi4E23TrivialOffsetCalculatorILi2EjESB_ILi1EjENS0_6memory12LoadWithCastILi2EEENSE_13StoreWithCastILi1EEEEEviT_T0_T2_T3_T4_T5_,"ax",@progbits
	.sectioninfo	@"SHI_REGISTERS=32"
	.align	128
        .global         _ZN2at6native27unrolled_elementwise_kernelIZZZNS0_54_GLOBAL__N__7dbc7496_16_ComplexKernel_cu_b2145a98_310719complex_kernel_cudaERNS_14TensorIteratorEENKUlvE_clEvENKUlvE0_clEvEUlffE_St5arrayIPcLm3EELi4E23TrivialOffsetCalculatorILi2EjESB_ILi1EjENS0_6memory12LoadWithCastILi2EEENSE_13StoreWithCastILi1EEEEEviT_T0_T2_T3_T4_T5_
        .type           _ZN2at6native27unrolled_elementwise_kernelIZZZNS0_54_GLOBAL__N__7dbc7496_16_ComplexKernel_cu_b2145a98_310719complex_kernel_cudaERNS_14TensorIteratorEENKUlvE_clEvENKUlvE0_clEvEUlffE_St5arrayIPcLm3EELi4E23TrivialOffsetCalculatorILi2EjESB_ILi1EjENS0_6memory12LoadWithCastILi2EEENSE_13StoreWithCastILi1EEEEEviT_T0_T2_T3_T4_T5_,@function
        .size           _ZN2at6native27unrolled_elementwise_kernelIZZZNS0_54_GLOBAL__N__7dbc7496_16_ComplexKernel_cu_b2145a98_310719complex_kernel_cudaERNS_14TensorIteratorEENKUlvE_clEvENKUlvE0_clEvEUlffE_St5arrayIPcLm3EELi4E23TrivialOffsetCalculatorILi2EjESB_ILi1EjENS0_6memory12LoadWithCastILi2EEENSE_13StoreWithCastILi1EEEEEviT_T0_T2_T3_T4_T5_,(.L_x_4321 - _ZN2at6native27unrolled_elementwise_kernelIZZZNS0_54_GLOBAL__N__7dbc7496_16_ComplexKernel_cu_b2145a98_310719complex_kernel_cudaERNS_14TensorIteratorEENKUlvE_clEvENKUlvE0_clEvEUlffE_St5arrayIPcLm3EELi4E23TrivialOffsetCalculatorILi2EjESB_ILi1EjENS0_6memory12LoadWithCastILi2EEENSE_13StoreWithCastILi1EEEEEviT_T0_T2_T3_T4_T5_)
        .other          _ZN2at6native27unrolled_elementwise_kernelIZZZNS0_54_GLOBAL__N__7dbc7496_16_ComplexKernel_cu_b2145a98_310719complex_kernel_cudaERNS_14TensorIteratorEENKUlvE_clEvENKUlvE0_clEvEUlffE_St5arrayIPcLm3EELi4E23TrivialOffsetCalculatorILi2EjESB_ILi1EjENS0_6memory12LoadWithCastILi2EEENSE_13StoreWithCastILi1EEEEEviT_T0_T2_T3_T4_T5_,@"STO_CUDA_ENTRY STV_DEFAULT"
_ZN2at6native27unrolled_elementwise_kernelIZZZNS0_54_GLOBAL__N__7dbc7496_16_ComplexKernel_cu_b2145a98_310719complex_kernel_cudaERNS_14TensorIteratorEENKUlvE_clEvENKUlvE0_clEvEUlffE_St5arrayIPcLm3EELi4E23TrivialOffsetCalculatorILi2EjESB_ILi1EjENS0_6memory12LoadWithCastILi2EEENSE_13StoreWithCastILi1EEEEEviT_T0_T2_T3_T4_T5_:
.text._ZN2at6native27unrolled_elementwise_kernelIZZZNS0_54_GLOBAL__N__7dbc7496_16_ComplexKernel_cu_b2145a98_310719complex_kernel_cudaERNS_14TensorIteratorEENKUlvE_clEvENKUlvE0_clEvEUlffE_St5arrayIPcLm3EELi4E23TrivialOffsetCalculatorILi2EjESB_ILi1EjENS0_6memory12LoadWithCastILi2EEENSE_13StoreWithCastILi1EEEEEviT_T0_T2_T3_T4_T5_:
        /* <DEDUP_REMOVED lines=33> */
.L_x_3094:
[----:B------:R-:W2:Y:S02]  /*0210*/  LDG.E.U8 R4, [R4.64] ;  /* 0x0000002404047981 */ /* 0x000ea4000c1e1100 */
[----:B--2---:R0:W1:Y:S01]  /*0220*/  I2F.U16 R27, R4 ;  /* 0x00000004001b7306 */ /* 0x0040620000101000 */
[----:B------:R-:W-:Y:S05]  /*0230*/  BRA `(.L_x_3096) ;  /* 0x00000cb000007947 */ /* 0x000fea0003800000 */
.L_x_3093:
        /* <DEDUP_REMOVED lines=9> */
.L_x_3098:
[----:B------:R-:W2:Y:S02]  /*02d0*/  LDG.E R4, [R4.64] ;  /* 0x0000002404047981 */ /* 0x000ea4000c1e1900 */
[----:B--2---:R0:W1:Y:S01]  /*02e0*/  I2F R27, R4 ;  /* 0x00000004001b7306 */ /* 0x0040620000201400 */
[----:B------:R-:W-:Y:S05]  /*02f0*/  BRA `(.L_x_3096) ;  /* 0x00000bf000007947 */ /* 0x000fea0003800000 */
.L_x_3097:
[----:B------:R-:W2:Y:S02]  /*0300*/  LDG.E.U16 R4, [R4.64] ;  /* 0x0000002404047981 */ /* 0x000ea4000c1e1500 */
[----:B--2---:R0:W1:Y:S01]  /*0310*/  I2F.S16 R27, R4 ;  /* 0x00000004001b7306 */ /* 0x0040620000101400 */
[----:B------:R-:W-:Y:S05]  /*0320*/  BRA `(.L_x_3096) ;  /* 0x00000bc000007947 */ /* 0x000fea0003800000 */
.L_x_3092:
        /* <DEDUP_REMOVED lines=8> */
.L_x_3100:
[----:B------:R-:W2:Y:S02]  /*03b0*/  LDG.E.U16 R4, [R4.64] ;  /* 0x0000002404047981 */ /* 0x000ea4000c1e1500 */
[----:B--2---:R-:W-:Y:S01]  /*03c0*/  HADD2.F32 R27, -RZ, R4.H0_H0 ;  /* 0x20000004ff1b7230 */ /* 0x004fe20000004100 */
[----:B------:R-:W-:Y:S05]  /*03d0*/  BRA `(.L_x_3096) ;  /* 0x00000b1000007947 */ /* 0x000fea0003800000 */
.L_x_3099:
        /* <DEDUP_REMOVED lines=8> */
.L_x_3102:
[----:B------:R-:W2:Y:S02]  /*0460*/  LDG.E.U16 R4, [R4.64] ;  /* 0x0000002404047981 */ /* 0x000ea4000c1e1500 */
[----:B--2---:R-:W-:Y:S01]  /*0470*/  HADD2.F32 R27, -RZ, R4.H0_H0 ;  /* 0x20000004ff1b7230 */ /* 0x004fe20000004100 */
[----:B------:R-:W-:Y:S05]  /*0480*/  BRA `(.L_x_3096) ;  /* 0x00000a6000007947 */ /* 0x000fea0003800000 */
.L_x_3101:
[----:B------:R-:W2:Y:S02]  /*0490*/  LDG.E.64 R4, [R4.64] ;  /* 0x0000002404047981 */ /* 0x000ea4000c1e1b00 */
[----:B--2---:R-:W0:Y:S01]  /*04a0*/  F2F.F32.F64 R27, R4 ;  /* 0x00000004001b7310 */ /* 0x004e220000301000 */
[----:B------:R-:W0:-:S14]  /*04b0*/  DSETP.GEU.AND P0, PT, |R4|, c[0x2][0x0], PT ;  /* 0x008000000400762a */ /* 0x000e1c0003f0e200 */
[----:B0-----:R-:W-:Y:S01]  /*04c0*/  @!P0 FMUL R27, R27, 1.175494350822287508e-38 ;  /* 0x008000001b1b8820 */ /* 0x001fe20000400000 */
[----:B------:R-:W-:Y:S05]  /*04d0*/  BRA `(.L_x_3096) ;  /* 0x00000a1000007947 */ /* 0x000fea0003800000 */
.L_x_3091:
        /* <DEDUP_REMOVED lines=12> */
.L_x_3105:
[----:B------:R-:W2:Y:S02]  /*05a0*/  LDG.E.64 R4, [R4.64] ;  /* 0x0000002404047981 */ /* 0x000ea4000c1e1b00 */
[----:B--2---:R-:W0:Y:S01]  /*05b0*/  F2F.F32.F64 R27, R4 ;  /* 0x00000004001b7310 */ /* 0x004e220000301000 */
[----:B------:R-:W0:-:S14]  /*05c0*/  DSETP.GEU.AND P0, PT, |R4|, c[0x2][0x0], PT ;  /* 0x008000000400762a */ /* 0x000e1c0003f0e200 */
[----:B0-----:R-:W-:Y:S01]  /*05d0*/  @!P0 FMUL R27, R27, 1.175494350822287508e-38 ;  /* 0x008000001b1b8820 */ /* 0x001fe20000400000 */
[----:B------:R-:W-:Y:S05]  /*05e0*/  BRA `(.L_x_3096) ;  /* 0x0000090000007947 */ /* 0x000fea0003800000 */
.L_x_3104:
        /* <DEDUP_REMOVED lines=26> */
.L_x_3107:
        /* <DEDUP_REMOVED lines=14> */
.L_x_3106:
[----:B------:R-:W2:Y:S02]  /*0870*/  LDG.E.U16 R4, [R4.64] ;  /* 0x0000002404047981 */ /* 0x000ea4000c1e1500 */
[----:B--2---:R-:W-:Y:S01]  /*0880*/  PRMT R27, RZ, 0x5410, R4 ;  /* 0x00005410ff1b7816 */ /* 0x004fe20000000004 */
[----:B------:R-:W-:Y:S05]  /*0890*/  BRA `(.L_x_3096) ;  /* 0x0000065000007947 */ /* 0x000fea0003800000 */
.L_x_3103:
        /* <DEDUP_REMOVED lines=11> */
.L_x_3110:
        /* <DEDUP_REMOVED lines=20> */
.L_x_3112:
[----:B------:R-:W-:Y:S05]  /*0a90*/  BSYNC B0 ;  /* 0x0000000000007941 */ /* 0x000fea0003800000 */
.L_x_3111:
[----:B------:R-:W-:Y:S01]  /*0aa0*/  IMAD.SHL.U32 R3, R3, 0x100000, RZ ;  /* 0x0010000003037824 */ /* 0x000fe200078e00ff */
[----:B------:R-:W-:-:S04]  /*0ab0*/  LEA R0, R0, 0x3b800000, 0x17 ;  /* 0x3b80000000007811 */ /* 0x000fc800078eb8ff */
[----:B------:R-:W-:Y:S01]  /*0ac0*/  LOP3.LUT R27, R0, R3, R27, 0xfe, !PT ;  /* 0x00000003001b7212 */ /* 0x000fe200078efe1b */
[----:B------:R-:W-:Y:S05]  /*0ad0*/  BRA `(.L_x_3096) ;  /* 0x0000041000007947 */ /* 0x000fea0003800000 */
.L_x_3109:
        /* <DEDUP_REMOVED lines=20> */
.L_x_3114:
[----:B------:R-:W-:Y:S05]  /*0c20*/  BSYNC B0 ;  /* 0x0000000000007941 */ /* 0x000fea0003800000 */
.L_x_3113:
[----:B------:R-:W-:Y:S01]  /*0c30*/  IMAD.SHL.U32 R3, R3, 0x200000, RZ ;  /* 0x0020000003037824 */ /* 0x000fe200078e00ff */
[----:B------:R-:W-:-:S04]  /*0c40*/  LEA R0, R0, 0x37800000, 0x17 ;  /* 0x3780000000007811 */ /* 0x000fc800078eb8ff */
[----:B------:R-:W-:Y:S01]  /*0c50*/  LOP3.LUT R27, R0, R3, R27, 0xfe, !PT ;  /* 0x00000003001b7212 */ /* 0x000fe200078efe1b */
[----:B------:R-:W-:Y:S05]  /*0c60*/  BRA `(.L_x_3096) ;  /* 0x0000028000007947 */ /* 0x000fea0003800000 */
.L_x_3108:
        /* <DEDUP_REMOVED lines=14> */
.L_x_3095:
        /* <DEDUP_REMOVED lines=21> */
.L_x_3116:
[----:B------:R-:W2:Y:S02]  /*0ea0*/  LDG.E.64 R4, [R4.64] ;  /* 0x0000002404047981 */ /* 0x000ea4000c1e1b00 */
[----:B--2---:R0:W1:Y:S01]  /*0eb0*/  I2F.U64 R27, R4 ;  /* 0x00000004001b7312 */ /* 0x0040620000301000 */
[----:B------:R-:W-:Y:S05]  /*0ec0*/  BRA `(.L_x_3096) ;  /* 0x0000002000007947 */ /* 0x000fea0003800000 */
.L_x_3115:
[----:B------:R-:W2:Y:S02]  /*0ed0*/  LDG.E R4, [R4.64] ;  /* 0x0000002404047981 */ /* 0x000ea4000c1e1900 */
[----:B--2---:R0:W1:Y:S02]  /*0ee0*/  I2F.U32 R27, R4 ;  /* 0x00000004001b7306 */ /* 0x0040640000201000 */
.L_x_3096:
[----:B------:R-:W-:Y:S05]  /*0ef0*/  BSYNC B6 ;  /* 0x0000000000067941 */ /* 0x000fea0003800000 */
.L_x_3090:
        /* <DEDUP_REMOVED lines=18> */
.L_x_3121:
[----:B------:R-:W2:Y:S02]  /*1020*/  LDG.E.U8 R4, [R4.64] ;  /* 0x0000002404047981 */ /* 0x000ea4000c1e1100 */
[----:B--2---:R0:W2:Y:S01]  /*1030*/  I2F.U16 R29, R4 ;  /* 0x00000004001d7306 */ /* 0x0040a20000101000 */
[----:B------:R-:W-:Y:S05]  /*1040*/  BRA `(.L_x_3123) ;  /* 0x00000ca000007947 */ /* 0x000fea0003800000 */
.L_x_3120:
        /* <DEDUP_REMOVED lines=9> */
.L_x_3125:
[----:B------:R-:W2:Y:S02]  /*10e0*/  LDG.E R4, [R4.64] ;  /* 0x0000002404047981 */ /* 0x000ea4000c1e1900 */
[----:B--2---:R0:W2:Y:S01]  /*10f0*/  I2F R29, R4 ;  /* 0x00000004001d7306 */ /* 0x0040a20000201400 */
[----:B------:R-:W-:Y:S05]  /*1100*/  BRA `(.L_x_3123) ;  /* 0x00000be000007947 */ /* 0x000fea0003800000 */
.L_x_3124:
[----:B------:R-:W2:Y:S02]  /*1110*/  LDG.E.U16 R4, [R4.64] ;  /* 0x0000002404047981 */ /* 0x000ea4000c1e1500 */
[----:B--2---:R0:W2:Y:S01]  /*1120*/  I2F.S16 R29, R4 ;  /* 0x00000004001d7306 */ /* 0x0040a20000101400 */
[----:B------:R-:W-:Y:S05]  /*1130*/  BRA `(.L_x_3123) ;  /* 0x00000bb000007947 */ /* 0x000fea0003800000 */
.L_x_3119:
        /* <DEDUP_REMOVED lines=8> */
.L_x_3127:
[----:B------:R-:W2:Y:S02]  /*11c0*/  LDG.E.U16 R4, [R4.64] ;  /* 0x0000002404047981 */ /* 0x000ea4000c1e1500 */
[----:B--2---:R-:W-:Y:S01]  /*11d0*/  HADD2.F32 R29, -RZ, R4.H0_H0 ;  /* 0x20000004ff1d7230 */ /* 0x004fe20000004100 */
[----:B------:R-:W-:Y:S05]  /*11e0*/  BRA `(.L_x_3123) ;  /* 0x00000b0000007947 */ /* 0x000fea0003800000 */
.L_x_3126:
        /* <DEDUP_REMOVED lines=8> */
.L_x_3129:
[----:B------:R-:W2:Y:S02]  /*1270*/  LDG.E.U16 R4, [R4.64] ;  /* 0x0000002404047981 */ /* 0x000ea4000c1e1500 */
[----:B--2---:R-:W-:Y:S01]  /*1280*/  HADD2.F32 R29, -RZ, R4.H0_H0 ;  /* 0x20000004ff1d7230 */ /* 0x004fe20000004100 */
[----:B------:R-:W-:Y:S05]  /*1290*/  BRA `(.L_x_3123) ;  /* 0x00000a5000007947 */ /* 0x000fea0003800000 */
.L_x_3128:
[----:B------:R-:W2:Y:S02]  /*12a0*/  LDG.E.64 R4, [R4.64] ;  /* 0x0000002404047981 */ /* 0x000ea4000c1e1b00 */
[----:B--2---:R-:W0:Y:S01]  /*12b0*/  F2F.F32.F64 R29, R4 ;  /* 0x00000004001d7310 */ /* 0x004e220000301000 */
[----:B------:R-:W0:-:S14]  /*12c0*/  DSETP.GEU.AND P0, PT, |R4|, c[0x2][0x0], PT ;  /* 0x008000000400762a */ /* 0x000e1c0003f0e200 */
[----:B0-----:R-:W-:Y:S01]  /*12d0*/  @!P0 FMUL R29, R29, 1.175494350822287508e-38 ;  /* 0x008000001d1d8820 */ /* 0x001fe20000400000 */
[----:B------:R-:W-:Y:S05]  /*12e0*/  BRA `(.L_x_3123) ;  /* 0x00000a0000007947 */ /* 0x000fea0003800000 */
.L_x_3118:
        /* <DEDUP_REMOVED lines=12> */
.L_x_3132:
[----:B------:R-:W2:Y:S02]  /*13b0*/  LDG.E.64 R4, [R4.64] ;  /* 0x0000002404047981 */ /* 0x000ea4000c1e1b00 */
[----:B--2---:R-:W0:Y:S01]  /*13c0*/  F2F.F32.F64 R29, R4 ;  /* 0x00000004001d7310 */ /* 0x004e220000301000 */
[----:B------:R-:W0:-:S14]  /*13d0*/  DSETP.GEU.AND P0, PT, |R4|, c[0x2][0x0], PT ;  /* 0x008000000400762a */ /* 0x000e1c0003f0e200 */
[----:B0-----:R-:W-:Y:S01]  /*13e0*/  @!P0 FMUL R29, R29, 1.175494350822287508e-38 ;  /* 0x008000001d1d8820 */ /* 0x001fe20000400000 */
[----:B------:R-:W-:Y:S05]  /*13f0*/  BRA `(.L_x_3123) ;  /* 0x000008f000007947 */ /* 0x000fea0003800000 */
.L_x_3131:
        /* <DEDUP_REMOVED lines=26> */
.L_x_3134:
        /* <DEDUP_REMOVED lines=13> */
.L_x_3133:
[----:B------:R-:W2:Y:S02]  /*1670*/  LDG.E.U16 R4, [R4.64] ;  /* 0x0000002404047981 */ /* 0x000ea4000c1e1500 */
[----:B--2---:R-:W-:Y:S01]  /*1680*/  PRMT R29, RZ, 0x5410, R4 ;  /* 0x00005410ff1d7816 */ /* 0x004fe20000000004 */
[----:B------:R-:W-:Y:S05]  /*1690*/  BRA `(.L_x_3123) ;  /* 0x0000065000007947 */ /* 0x000fea0003800000 */
.L_x_3130:
        /* <DEDUP_REMOVED lines=11> */
.L_x_3137:
        /* <DEDUP_REMOVED lines=20> */
.L_x_3139:
[----:B------:R-:W-:Y:S05]  /*1890*/  BSYNC B0 ;  /* 0x0000000000007941 */ /* 0x000fea0003800000 */
.L_x_3138:
[----:B------:R-:W-:Y:S01]  /*18a0*/  IMAD.SHL.U32 R3, R3, 0x100000, RZ ;  /* 0x0010000003037824 */ /* 0x000fe200078e00ff */
[----:B------:R-:W-:-:S04]  /*18b0*/  LEA R0, R0, 0x3b800000, 0x17 ;  /* 0x3b80000000007811 */ /* 0x000fc800078eb8ff */
[----:B------:R-:W-:Y:S01]  /*18c0*/  LOP3.LUT R29, R0, R3, R29, 0xfe, !PT ;  /* 0x00000003001d7212 */ /* 0x000fe200078efe1d */
[----:B------:R-:W-:Y:S05]  /*18d0*/  BRA `(.L_x_3123) ;  /* 0x0000041000007947 */ /* 0x000fea0003800000 */
.L_x_3136:
        /* <DEDUP_REMOVED lines=20> */
.L_x_3141:
[----:B------:R-:W-:Y:S05]  /*1a20*/  BSYNC B0 ;  /* 0x0000000000007941 */ /* 0x000fea0003800000 */
.L_x_3140:
[----:B------:R-:W-:Y:S01]  /*1a30*/  IMAD.SHL.U32 R3, R3, 0x200000, RZ ;  /* 0x0020000003037824 */ /* 0x000fe200078e00ff */
[----:B------:R-:W-:-:S04]  /*1a40*/  LEA R0, R0, 0x37800000, 0x17 ;  /* 0x3780000000007811 */ /* 0x000fc800078eb8ff */
[----:B------:R-:W-:Y:S01]  /*1a50*/  LOP3.LUT R29, R0, R3, R29, 0xfe, !PT ;  /* 0x00000003001d7212 */ /* 0x000fe200078efe1d */
[----:B------:R-:W-:Y:S05]  /*1a60*/  BRA `(.L_x_3123) ;  /* 0x0000028000007947 */ /* 0x000fea0003800000 */
.L_x_3135:
        /* <DEDUP_REMOVED lines=14> */
.L_x_3122:
        /* <DEDUP_REMOVED lines=21> */
.L_x_3143:
[----:B------:R-:W2:Y:S02]  /*1ca0*/  LDG.E.64 R4, [R4.64] ;  /* 0x0000002404047981 */ /* 0x000ea4000c1e1b00 */
[----:B--2---:R0:W2:Y:S01]  /*1cb0*/  I2F.U64 R29, R4 ;  /* 0x00000004001d7312 */ /* 0x0040a20000301000 */
[----:B------:R-:W-:Y:S05]  /*1cc0*/  BRA `(.L_x_3123) ;  /* 0x0000002000007947 */ /* 0x000fea0003800000 */
.L_x_3142:
[----:B------:R-:W2:Y:S02]  /*1cd0*/  LDG.E R4, [R4.64] ;  /* 0x0000002404047981 */ /* 0x000ea4000c1e1900 */
[----:B--2---:R0:W2:Y:S02]  /*1ce0*/  I2F.U32 R29, R4 ;  /* 0x00000004001d7306 */ /* 0x0040a40000201000 */
.L_x_3123:
[----:B------:R-:W-:Y:S05]  /*1cf0*/  BSYNC B6 ;  /* 0x0000000000067941 */ /* 0x000fea0003800000 */
.L_x_3117:
[----:B------:R-:W3:Y:S02]  /*1d00*/  S2R R16, SR_TID.X ;  /* 0x0000000000107919 */ /* 0x000ee40000002100 */
[----:B---3--:R-:W-:Y:S02]  /*1d10*/  IADD3 R16, R16, 0x80, RZ ;  /* 0x0000008010107810 */ /* 0x008fe40007ffe0ff */
.L_x_3089:
[----:B-1-3--:R-:W-:Y:S05]  /*1d20*/  BSYNC B7 ;  /* 0x0000000000077941 */ /* 0x00afea0003800000 */
.L_x_3088:
        /* <DEDUP_REMOVED lines=23> */
.L_x_3150:
[----:B------:R-:W3:Y:S02]  /*1ea0*/  LDG.E.U8 R4, [R4.64] ;  /* 0x0000002404047981 */ /* 0x000ee4000c1e1100 */
[----:B---3--:R0:W1:Y:S01]  /*1eb0*/  I2F.U16 R24, R4 ;  /* 0x0000000400187306 */ /* 0x0080620000101000 */
[----:B------:R-:W-:Y:S05]  /*1ec0*/  BRA `(.L_x_3152) ;  /* 0x00000ca000007947 */ /* 0x000fea0003800000 */
.L_x_3149:
        /* <DEDUP_REMOVED lines=9> */
.L_x_3154:
[----:B------:R-:W3:Y:S02]  /*1f60*/  LDG.E R4, [R4.64] ;  /* 0x0000002404047981 */ /* 0x000ee4000c1e1900 */
[----:B---3--:R0:W1:Y:S01]  /*1f70*/  I2F R24, R4 ;  /* 0x0000000400187306 */ /* 0x0080620000201400 */
[----:B------:R-:W-:Y:S05]  /*1f80*/  BRA `(.L_x_3152) ;  /* 0x00000be000007947 */ /* 0x000fea0003800000 */
.L_x_3153:
[----:B------:R-:W3:Y:S02]  /*1f90*/  LDG.E.U16 R4, [R4.64] ;  /* 0x0000002404047981 */ /* 0x000ee4000c1e1500 */
[----:B---3--:R0:W1:Y:S01]  /*1fa0*/  I2F.S16 R24, R4 ;  /* 0x0000000400187306 */ /* 0x0080620000101400 */
[----:B------:R-:W-:Y:S05]  /*1fb0*/  BRA `(.L_x_3152) ;  /* 0x00000bb000007947 */ /* 0x000fea0003800000 */
.L_x_3148:
        /* <DEDUP_REMOVED lines=8> */
.L_x_3156:
[----:B------:R-:W3:Y:S02]  /*2040*/  LDG.E.U16 R4, [R4.64] ;  /* 0x0000002404047981 */ /* 0x000ee4000c1e1500 */
[----:B---3--:R-:W-:Y:S01]  /*2050*/  HADD2.F32 R24, -RZ, R4.H0_H0 ;  /* 0x20000004ff187230 */ /* 0x008fe20000004100 */
[----:B------:R-:W-:Y:S05]  /*2060*/  BRA `(.L_x_3152) ;  /* 0x00000b0000007947 */ /* 0x000fea0003800000 */
.L_x_3155:
        /* <DEDUP_REMOVED lines=8> */
.L_x_3158:
[----:B------:R-:W3:Y:S02]  /*20f0*/  LDG.E.U16 R4, [R4.64] ;  /* 0x0000002404047981 */ /* 0x000ee4000c1e1500 */
[----:B---3--:R-:W-:Y:S01]  /*2100*/  HADD2.F32 R24, -RZ, R4.H0_H0 ;  /* 0x20000004ff187230 */ /* 0x008fe20000004100 */
[----:B------:R-:W-:Y:S05]  /*2110*/  BRA `(.L_x_3152) ;  /* 0x00000a5000007947 */ /* 0x000fea0003800000 */
.L_x_3157:
[----:B------:R-:W3:Y:S02]  /*2120*/  LDG.E.64 R4, [R4.64] ;  /* 0x0000002404047981 */ /* 0x000ee4000c1e1b00 */
[----:B---3--:R-:W0:Y:S01]  /*2130*/  F2F.F32.F64 R24, R4 ;  /* 0x0000000400187310 */ /* 0x008e220000301000 */
[----:B------:R-:W0:-:S14]  /*2140*/  DSETP.GEU.AND P0, PT, |R4|, c[0x2][0x0], PT ;  /* 0x008000000400762a */ /* 0x000e1c0003f0e200 */
[----:B0-----:R-:W-:Y:S01]  /*2150*/  @!P0 FMUL R24, R24, 1.175494350822287508e-38 ;  /* 0x0080000018188820 */ /* 0x001fe20000400000 */
[----:B------:R-:W-:Y:S05]  /*2160*/  BRA `(.L_x_3152) ;  /* 0x00000a0000007947 */ /* 0x000fea0003800000 */
.L_x_3147:
        /* <DEDUP_REMOVED lines=12> */
.L_x_3161:
[----:B------:R-:W3:Y:S02]  /*2230*/  LDG.E.64 R4, [R4.64] ;  /* 0x0000002404047981 */ /* 0x000ee4000c1e1b00 */
[----:B---3--:R-:W0:Y:S01]  /*2240*/  F2F.F32.F64 R24, R4 ;  /* 0x0000000400187310 */ /* 0x008e220000301000 */
[----:B------:R-:W0:-:S14]  /*2250*/  DSETP.GEU.AND P0, PT, |R4|, c[0x2][0x0], PT ;  /* 0x008000000400762a */ /* 0x000e1c0003f0e200 */
[----:B0-----:R-:W-:Y:S01]  /*2260*/  @!P0 FMUL R24, R24, 1.175494350822287508e-38 ;  /* 0x0080000018188820 */ /* 0x001fe20000400000 */
[----:B------:R-:W-:Y:S05]  /*2270*/  BRA `(.L_x_3152) ;  /* 0x000008f000007947 */ /* 0x000fea0003800000 */
.L_x_3160:
        /* <DEDUP_REMOVED lines=26> */
.L_x_3163:
        /* <DEDUP_REMOVED lines=13> */
.L_x_3162:
[----:B------:R-:W3:Y:S02]  /*24f0*/  LDG.E.U16 R4, [R4.64] ;  /* 0x0000002404047981 */ /* 0x000ee4000c1e1500 */
[----:B---3--:R-:W-:Y:S01]  /*2500*/  PRMT R24, RZ, 0x5410, R4 ;  /* 0x00005410ff187816 */ /* 0x008fe20000000004 */
[----:B------:R-:W-:Y:S05]  /*2510*/  BRA `(.L_x_3152) ;  /* 0x0000065000007947 */ /* 0x000fea0003800000 */
.L_x_3159:
        /* <DEDUP_REMOVED lines=11> */
.L_x_3166:
        /* <DEDUP_REMOVED lines=20> */
.L_x_3168:
[----:B------:R-:W-:Y:S05]  /*2710*/  BSYNC B0 ;  /* 0x0000000000007941 */ /* 0x000fea0003800000 */
.L_x_3167:
[----:B------:R-:W-:Y:S01]  /*2720*/  IMAD.SHL.U32 R3, R3, 0x100000, RZ ;  /* 0x0010000003037824 */ /* 0x000fe200078e00ff */
[----:B------:R-:W-:-:S04]  /*2730*/  LEA R5, R0, 0x3b800000, 0x17 ;  /* 0x3b80000000057811 */ /* 0x000fc800078eb8ff */
[----:B------:R-:W-:Y:S01]  /*2740*/  LOP3.LUT R24, R5, R3, R24, 0xfe, !PT ;  /* 0x0000000305187212 */ /* 0x000fe200078efe18 */
[----:B------:R-:W-:Y:S05]  /*2750*/  BRA `(.L_x_3152) ;  /* 0x0000041000007947 */ /* 0x000fea0003800000 */
.L_x_3165:
        /* <DEDUP_REMOVED lines=20> */
.L_x_3170:
[----:B------:R-:W-:Y:S05]  /*28a0*/  BSYNC B0 ;  /* 0x0000000000007941 */ /* 0x000fea0003800000 */
.L_x_3169:
[----:B------:R-:W-:Y:S01]  /*28b0*/  IMAD.SHL.U32 R3, R3, 0x200000, RZ ;  /* 0x0020000003037824 */ /* 0x000fe200078e00ff */
[----:B------:R-:W-:-:S04]  /*28c0*/  LEA R5, R0, 0x37800000, 0x17 ;  /* 0x3780000000057811 */ /* 0x000fc800078eb8ff */
[----:B------:R-:W-:Y:S01]  /*28d0*/  LOP3.LUT R24, R5, R3, R24, 0xfe, !PT ;  /* 0x0000000305187212 */ /* 0x000fe200078efe18 */
[----:B------:R-:W-:Y:S05]  /*28e0*/  BRA `(.L_x_3152) ;  /* 0x0000028000007947 */ /* 0x000fea0003800000 */
.L_x_3164:
        /* <DEDUP_REMOVED lines=14> */
.L_x_3151:
        /* <DEDUP_REMOVED lines=21> */
.L_x_3172:
[----:B------:R-:W3:Y:S02]  /*2b20*/  LDG.E.64 R24, [R4.64] ;  /* 0x0000002404187981 */ /* 0x000ee4000c1e1b00 */
[----:B---3--:R0:W1:Y:S01]  /*2b30*/  I2F.U64 R24, R24 ;  /* 0x0000001800187312 */ /* 0x0080620000301000 */
[----:B------:R-:W-:Y:S05]  /*2b40*/  BRA `(.L_x_3152) ;  /* 0x0000002000007947 */ /* 0x000fea0003800000 */
.L_x_3171:
[----:B------:R-:W3:Y:S02]  /*2b50*/  LDG.E R4, [R4.64] ;  /* 0x0000002404047981 */ /* 0x000ee4000c1e1900 */
[----:B---3--:R0:W1:Y:S02]  /*2b60*/  I2F.U32 R24, R4 ;  /* 0x0000000400187306 */ /* 0x0080640000201000 */
.L_x_3152:
[----:B------:R-:W-:Y:S05]  /*2b70*/  BSYNC B6 ;  /* 0x0000000000067941 */ /* 0x000fea0003800000 */
.L_x_3146:
        /* <DEDUP_REMOVED lines=18> */
.L_x_3177:
[----:B------:R-:W3:Y:S02]  /*2ca0*/  LDG.E.U8 R4, [R4.64] ;  /* 0x0000002404047981 */ /* 0x000ee4000c1e1100 */
[----:B---3--:R0:W3:Y:S01]  /*2cb0*/  I2F.U16 R25, R4 ;  /* 0x0000000400197306 */ /* 0x0080e20000101000 */
[----:B------:R-:W-:Y:S05]  /*2cc0*/  BRA `(.L_x_3179) ;  /* 0x00000ca000007947 */ /* 0x000fea0003800000 */
.L_x_3176:
        /* <DEDUP_REMOVED lines=9> */
.L_x_3181:
[----:B------:R-:W3:Y:S02]  /*2d60*/  LDG.E R4, [R4.64] ;  /* 0x0000002404047981 */ /* 0x000ee4000c1e1900 */
[----:B---3--:R0:W3:Y:S01]  /*2d70*/  I2F R25, R4 ;  /* 0x0000000400197306 */ /* 0x0080e20000201400 */
[----:B------:R-:W-:Y:S05]  /*2d80*/  BRA `(.L_x_3179) ;  /* 0x00000be000007947 */ /* 0x000fea0003800000 */
.L_x_3180:
[----:B------:R-:W3:Y:S02]  /*2d90*/  LDG.E.U16 R4, [R4.64] ;  /* 0x0000002404047981 */ /* 0x000ee4000c1e1500 */
[----:B---3--:R0:W3:Y:S01]  /*2da0*/  I2F.S16 R25, R4 ;  /* 0x0000000400197306 */ /* 0x0080e20000101400 */
[----:B------:R-:W-:Y:S05]  /*2db0*/  BRA `(.L_x_3179) ;  /* 0x00000bb000007947 */ /* 0x000fea0003800000 */
.L_x_3175:
        /* <DEDUP_REMOVED lines=8> */
.L_x_3183:
[----:B------:R-:W3:Y:S02]  /*2e40*/  LDG.E.U16 R4, [R4.64] ;  /* 0x0000002404047981 */ /* 0x000ee4000c1e1500 */
[----:B---3--:R-:W-:Y:S01]  /*2e50*/  HADD2.F32 R25, -RZ, R4.H0_H0 ;  /* 0x20000004ff197230 */ /* 0x008fe20000004100 */
[----:B------:R-:W-:Y:S05]  /*2e60*/  BRA `(.L_x_3179) ;  /* 0x00000b0000007947 */ /* 0x000fea0003800000 */
.L_x_3182:
        /* <DEDUP_REMOVED lines=8> */
.L_x_3185:
[----:B------:R-:W3:Y:S02]  /*2ef0*/  LDG.E.U16 R4, [R4.64] ;  /* 0x0000002404047981 */ /* 0x000ee4000c1e1500 */
[----:B---3--:R-:W-:Y:S01]  /*2f00*/  HADD2.F32 R25, -RZ, R4.H0_H0 ;  /* 0x20000004ff197230 */ /* 0x008fe20000004100 */
[----:B------:R-:W-:Y:S05]  /*2f10*/  BRA `(.L_x_3179) ;  /* 0x00000a5000007947 */ /* 0x000fea0003800000 */
.L_x_3184:
[----:B------:R-:W3:Y:S02]  /*2f20*/  LDG.E.64 R4, [R4.64] ;  /* 0x0000002404047981 */ /* 0x000ee4000c1e1b00 */
[----:B---3--:R-:W0:Y:S01]  /*2f30*/  F2F.F32.F64 R25, R4 ;  /* 0x0000000400197310 */ /* 0x008e220000301000 */
[----:B------:R-:W0:-:S14]  /*2f40*/  DSETP.GEU.AND P0, PT, |R4|, c[0x2][0x0], PT ;  /* 0x008000000400762a */ /* 0x000e1c0003f0e200 */
[----:B0-----:R-:W-:Y:S01]  /*2f50*/  @!P0 FMUL R25, R25, 1.175494350822287508e-38 ;  /* 0x0080000019198820 */ /* 0x001fe20000400000 */
[----:B------:R-:W-:Y:S05]  /*2f60*/  BRA `(.L_x_3179) ;  /* 0x00000a0000007947 */ /* 0x000fea0003800000 */
.L_x_3174:
        /* <DEDUP_REMOVED lines=12> */
.L_x_3188:
[----:B------:R-:W3:Y:S02]  /*3030*/  LDG.E.64 R4, [R4.64] ;  /* 0x0000002404047981 */ /* 0x000ee4000c1e1b00 */
[----:B---3--:R-:W0:Y:S01]  /*3040*/  F2F.F32.F64 R25, R4 ;  /* 0x0000000400197310 */ /* 0x008e220000301000 */
[----:B------:R-:W0:-:S14]  /*3050*/  DSETP.GEU.AND P0, PT, |R4|, c[0x2][0x0], PT ;  /* 0x008000000400762a */ /* 0x000e1c0003f0e200 */
[----:B0-----:R-:W-:Y:S01]  /*3060*/  @!P0 FMUL R25, R25, 1.175494350822287508e-38 ;  /* 0x0080000019198820 */ /* 0x001fe20000400000 */
[----:B------:R-:W-:Y:S05]  /*3070*/  BRA `(.L_x_3179) ;  /* 0x000008f000007947 */ /* 0x000fea0003800000 */
.L_x_3187:
        /* <DEDUP_REMOVED lines=26> */
.L_x_3190:
        /* <DEDUP_REMOVED lines=13> */
.L_x_3189:
[----:B------:R-:W3:Y:S02]  /*32f0*/  LDG.E.U16 R4, [R4.64] ;  /* 0x0000002404047981 */ /* 0x000ee4000c1e1500 */
[----:B---3--:R-:W-:Y:S01]  /*3300*/  PRMT R25, RZ, 0x5410, R4 ;  /* 0x00005410ff197816 */ /* 0x008fe20000000004 */
[----:B------:R-:W-:Y:S05]  /*3310*/  BRA `(.L_x_3179) ;  /* 0x0000065000007947 */ /* 0x000fea0003800000 */
.L_x_3186:
        /* <DEDUP_REMOVED lines=11> */
.L_x_3193:
        /* <DEDUP_REMOVED lines=20> */
.L_x_3195:
[----:B------:R-:W-:Y:S05]  /*3510*/  BSYNC B0 ;  /* 0x0000000000007941 */ /* 0x000fea0003800000 */
.L_x_3194:
[----:B------:R-:W-:Y:S01]  /*3520*/  IMAD.SHL.U32 R3, R3, 0x100000, RZ ;  /* 0x0010000003037824 */ /* 0x000fe200078e00ff */
[----:B------:R-:W-:-:S04]  /*3530*/  LEA R0, R0, 0x3b800000, 0x17 ;  /* 0x3b80000000007811 */ /* 0x000fc800078eb8ff */
[----:B------:R-:W-:Y:S01]  /*3540*/  LOP3.LUT R25, R0, R3, R25, 0xfe, !PT ;  /* 0x0000000300197212 */ /* 0x000fe200078efe19 */
[----:B------:R-:W-:Y:S05]  /*3550*/  BRA `(.L_x_3179) ;  /* 0x0000041000007947 */ /* 0x000fea0003800000 */
.L_x_3192:
        /* <DEDUP_REMOVED lines=20> */
.L_x_3197:
[----:B------:R-:W-:Y:S05]  /*36a0*/  BSYNC B0 ;  /* 0x0000000000007941 */ /* 0x000fea0003800000 */
.L_x_3196:
[----:B------:R-:W-:Y:S01]  /*36b0*/  IMAD.SHL.U32 R3, R3, 0x200000, RZ ;  /* 0x0020000003037824 */ /* 0x000fe200078e00ff */
[----:B------:R-:W-:-:S04]  /*36c0*/  LEA R0, R0, 0x37800000, 0x17 ;  /* 0x3780000000007811 */ /* 0x000fc800078eb8ff */
[----:B------:R-:W-:Y:S01]  /*36d0*/  LOP3.LUT R25, R0, R3, R25, 0xfe, !PT ;  /* 0x0000000300197212 */ /* 0x000fe200078efe19 */
[----:B------:R-:W-:Y:S05]  /*36e0*/  BRA `(.L_x_3179) ;  /* 0x0000028000007947 */ /* 0x000fea0003800000 */
.L_x_3191:
        /* <DEDUP_REMOVED lines=14> */
.L_x_3178:
        /* <DEDUP_REMOVED lines=21> */
.L_x_3199:
[----:B------:R-:W3:Y:S02]  /*3920*/  LDG.E.64 R4, [R4.64] ;  /* 0x0000002404047981 */ /* 0x000ee4000c1e1b00 */
[----:B---3--:R0:W3:Y:S01]  /*3930*/  I2F.U64 R25, R4 ;  /* 0x0000000400197312 */ /* 0x0080e20000301000 */
[----:B------:R-:W-:Y:S05]  /*3940*/  BRA `(.L_x_3179) ;  /* 0x0000002000007947 */ /* 0x000fea0003800000 */
.L_x_3198:
[----:B------:R-:W3:Y:S02]  /*3950*/  LDG.E R4, [R4.64] ;  /* 0x0000002404047981 */ /* 0x000ee4000c1e1900 */
[----:B---3--:R0:W3:Y:S02]  /*3960*/  I2F.U32 R25, R4 ;  /* 0x0000000400197306 */ /* 0x0080e40000201000 */
.L_x_3179:
[----:B------:R-:W-:Y:S05]  /*3970*/  BSYNC B6 ;  /* 0x0000000000067941 */ /* 0x000fea0003800000 */
.L_x_3173:
[----:B------:R-:W-:Y:S02]  /*3980*/  IADD3 R16, R16, 0x80, RZ ;  /* 0x0000008010107810 */ /* 0x000fe40007ffe0ff */
.L_x_3145:
[----:B------:R-:W-:Y:S05]  /*3990*/  BSYNC B7 ;  /* 0x0000000000077941 */ /* 0x000fea0003800000 */
.L_x_3144:
[----:B------:R-:W-:Y:S01]  /*39a0*/  ISETP.GE.AND P0, PT, R16, R17, PT ;  /* 0x000000111000720c */ /* 0x000fe20003f06270 */
[----:B------:R-:W-:Y:S01]  /*39b0*/  BSSY B7, `(.L_x_3200) ;  /* 0x00001c6000077945 */ /* 0x000fe20003800000 */
[----:B------:R-:W-:Y:S01]  /*39c0*/  IMAD.MOV.U32 R23, RZ, RZ, RZ ;  /* 0x000000ffff177224 */ /* 0x000fe200078e00ff */
[----:B------:R-:W-:-:S10]  /*39d0*/  CS2R R18, SRZ ;  /* 0x0000000000127805 */ /* 0x000fd4000001ff00 */
        /* <DEDUP_REMOVED lines=20> */
.L_x_3206:
[----:B------:R-:W4:Y:S02]  /*3b20*/  LDG.E.U8 R4, [R4.64] ;  /* 0x0000002404047981 */ /* 0x000f24000c1e1100 */
[----:B----4-:R0:W4:Y:S01]  /*3b30*/  I2F.U16 R18, R4 ;  /* 0x0000000400127306 */ /* 0x0101220000101000 */
[----:B------:R-:W-:Y:S05]  /*3b40*/  BRA `(.L_x_3208) ;  /* 0x00000ca000007947 */ /* 0x000fea0003800000 */
.L_x_3205:
        /* <DEDUP_REMOVED lines=9> */
.L_x_3210:
[----:B------:R-:W4:Y:S02]  /*3be0*/  LDG.E R4, [R4.64] ;  /* 0x0000002404047981 */ /* 0x000f24000c1e1900 */
[----:B----4-:R0:W4:Y:S01]  /*3bf0*/  I2F R18, R4 ;  /* 0x0000000400127306 */ /* 0x0101220000201400 */
[----:B------:R-:W-:Y:S05]  /*3c00*/  BRA `(.L_x_3208) ;  /* 0x00000be000007947 */ /* 0x000fea0003800000 */
.L_x_3209:
[----:B------:R-:W4:Y:S02]  /*3c10*/  LDG.E.U16 R4, [R4.64] ;  /* 0x0000002404047981 */ /* 0x000f24000c1e1500 */
[----:B----4-:R0:W4:Y:S01]  /*3c20*/  I2F.S16 R18, R4 ;  /* 0x0000000400127306 */ /* 0x0101220000101400 */
[----:B------:R-:W-:Y:S05]  /*3c30*/  BRA `(.L_x_3208) ;  /* 0x00000bb000007947 */ /* 0x000fea0003800000 */
.L_x_3204:
        /* <DEDUP_REMOVED lines=8> */
.L_x_3212:
[----:B------:R-:W4:Y:S02]  /*3cc0*/  LDG.E.U16 R4, [R4.64] ;  /* 0x0000002404047981 */ /* 0x000f24000c1e1500 */
[----:B----4-:R-:W-:Y:S01]  /*3cd0*/  HADD2.F32 R18, -RZ, R4.H0_H0 ;  /* 0x20000004ff127230 */ /* 0x010fe20000004100 */
[----:B------:R-:W-:Y:S05]  /*3ce0*/  BRA `(.L_x_3208) ;  /* 0x00000b0000007947 */ /* 0x000fea0003800000 */
.L_x_3211:
        /* <DEDUP_REMOVED lines=8> */
.L_x_3214:
[----:B------:R-:W4:Y:S02]  /*3d70*/  LDG.E.U16 R4, [R4.64] ;  /* 0x0000002404047981 */ /* 0x000f24000c1e1500 */
[----:B----4-:R-:W-:Y:S01]  /*3d80*/  HADD2.F32 R18, -RZ, R4.H0_H0 ;  /* 0x20000004ff127230 */ /* 0x010fe20000004100 */
[----:B------:R-:W-:Y:S05]  /*3d90*/  BRA `(.L_x_3208) ;  /* 0x00000a5000007947 */ /* 0x000fea0003800000 */
.L_x_3213:
[----:B------:R-:W4:Y:S02]  /*3da0*/  LDG.E.64 R4, [R4.64] ;  /* 0x0000002404047981 */ /* 0x000f24000c1e1b00 */
[----:B----4-:R-:W0:Y:S01]  /*3db0*/  F2F.F32.F64 R18, R4 ;  /* 0x0000000400127310 */ /* 0x010e220000301000 */
[----:B------:R-:W0:-:S14]  /*3dc0*/  DSETP.GEU.AND P0, PT, |R4|, c[0x2][0x0], PT ;  /* 0x008000000400762a */ /* 0x000e1c0003f0e200 */
[----:B0-----:R-:W-:Y:S01]  /*3dd0*/  @!P0 FMUL R18, R18, 1.175494350822287508e-38 ;  /* 0x0080000012128820 */ /* 0x001fe20000400000 */
[----:B------:R-:W-:Y:S05]  /*3de0*/  BRA `(.L_x_3208) ;  /* 0x00000a0000007947 */ /* 0x000fea0003800000 */
.L_x_3203:
        /* <DEDUP_REMOVED lines=12> */
.L_x_3217:
[----:B------:R-:W4:Y:S02]  /*3eb0*/  LDG.E.64 R4, [R4.64] ;  /* 0x0000002404047981 */ /* 0x000f24000c1e1b00 */
[----:B----4-:R-:W0:Y:S01]  /*3ec0*/  F2F.F32.F64 R18, R4 ;  /* 0x0000000400127310 */ /* 0x010e220000301000 */
[----:B------:R-:W0:-:S14]  /*3ed0*/  DSETP.GEU.AND P0, PT, |R4|, c[0x2][0x0], PT ;  /* 0x008000000400762a */ /* 0x000e1c0003f0e200 */
[----:B0-----:R-:W-:Y:S01]  /*3ee0*/  @!P0 FMUL R18, R18, 1.175494350822287508e-38 ;  /* 0x0080000012128820 */ /* 0x001fe20000400000 */
[----:B------:R-:W-:Y:S05]  /*3ef0*/  BRA `(.L_x_3208) ;  /* 0x000008f000007947 */ /* 0x000fea0003800000 */
.L_x_3216:
        /* <DEDUP_REMOVED lines=26> */
.L_x_3219:
        /* <DEDUP_REMOVED lines=13> */
.L_x_3218:
[----:B------:R-:W4:Y:S02]  /*4170*/  LDG.E.U16 R4, [R4.64] ;  /* 0x0000002404047981 */ /* 0x000f24000c1e1500 */
[----:B----4-:R-:W-:Y:S01]  /*4180*/  PRMT R18, RZ, 0x5410, R4 ;  /* 0x00005410ff127816 */ /* 0x010fe20000000004 */
[----:B------:R-:W-:Y:S05]  /*4190*/  BRA `(.L_x_3208) ;  /* 0x0000065000007947 */ /* 0x000fea0003800000 */
.L_x_3215:
        /* <DEDUP_REMOVED lines=11> */
.L_x_3222:
        /* <DEDUP_REMOVED lines=20> */
.L_x_3224:
[----:B------:R-:W-:Y:S05]  /*4390*/  BSYNC B0 ;  /* 0x0000000000007941 */ /* 0x000fea0003800000 */
.L_x_3223:
[----:B------:R-:W-:Y:S01]  /*43a0*/  IMAD.SHL.U32 R3, R3, 0x100000, RZ ;  /* 0x0010000003037824 */ /* 0x000fe200078e00ff */
[----:B------:R-:W-:-:S04]  /*43b0*/  LEA R5, R0, 0x3b800000, 0x17 ;  /* 0x3b80000000057811 */ /* 0x000fc800078eb8ff */
[----:B------:R-:W-:Y:S01]  /*43c0*/  LOP3.LUT R18, R5, R3, R18, 0xfe, !PT ;  /* 0x0000000305127212 */ /* 0x000fe200078efe12 */
[----:B------:R-:W-:Y:S05]  /*43d0*/  BRA `(.L_x_3208) ;  /* 0x0000041000007947 */ /* 0x000fea0003800000 */
.L_x_3221:
        /* <DEDUP_REMOVED lines=20> */
.L_x_3226:
[----:B------:R-:W-:Y:S05]  /*4520*/  BSYNC B0 ;  /* 0x0000000000007941 */ /* 0x000fea0003800000 */
.L_x_3225:
[----:B------:R-:W-:Y:S01]  /*4530*/  IMAD.SHL.U32 R3, R3, 0x200000, RZ ;  /* 0x0020000003037824 */ /* 0x000fe200078e00ff */
[----:B------:R-:W-:-:S04]  /*4540*/  LEA R5, R0, 0x37800000, 0x17 ;  /* 0x3780000000057811 */ /* 0x000fc800078eb8ff */
[----:B------:R-:W-:Y:S01]  /*4550*/  LOP3.LUT R18, R5, R3, R18, 0xfe, !PT ;  /* 0x0000000305127212 */ /* 0x000fe200078efe12 */
[----:B------:R-:W-:Y:S05]  /*4560*/  BRA `(.L_x_3208) ;  /* 0x0000028000007947 */ /* 0x000fea0003800000 */
.L_x_3220:
        /* <DEDUP_REMOVED lines=14> */
.L_x_3207:
        /* <DEDUP_REMOVED lines=18> */
[----:B0123-5:R-:W-:Y:S05]  /*4770*/  CALL.ABS.NOINC R14 ;  /* 0x000000000e007343 */ /* 0x02ffea0003c00000 */
[----:B------:R-:W-:Y:S01]  /*4780*/  IMAD.MOV.U32 R18, RZ, RZ, RZ ;  /* 0x000000ffff127224 */ /* 0x000fe200078e00ff */
[----:B------:R-:W-:Y:S05]  /*4790*/  BRA `(.L_x_3208) ;  /* 0x0000005000007947 */ /* 0x000fea0003800000 */
.L_x_3228:
[----:B------:R-:W4:Y:S02]  /*47a0*/  LDG.E.64 R4, [R4.64] ;  /* 0x0000002404047981 */ /* 0x000f24000c1e1b00 */
[----:B----4-:R0:W4:Y:S01]  /*47b0*/  I2F.U64 R18, R4 ;  /* 0x0000000400127312 */ /* 0x0101220000301000 */
[----:B------:R-:W-:Y:S05]  /*47c0*/  BRA `(.L_x_3208) ;  /* 0x0000002000007947 */ /* 0x000fea0003800000 */
.L_x_3227:
[----:B------:R-:W4:Y:S02]  /*47d0*/  LDG.E R4, [R4.64] ;  /* 0x0000002404047981 */ /* 0x000f24000c1e1900 */
[----:B----4-:R0:W4:Y:S02]  /*47e0*/  I2F.U32 R18, R4 ;  /* 0x0000000400127306 */ /* 0x0101240000201000 */
.L_x_3208:
[----:B------:R-:W-:Y:S05]  /*47f0*/  BSYNC B6 ;  /* 0x0000000000067941 */ /* 0x000fea0003800000 */
.L_x_3202:
        /* <DEDUP_REMOVED lines=18> */
.L_x_3233:
[----:B----4-:R-:W4:Y:S02]  /*4920*/  LDG.E.U8 R4, [R4.64] ;  /* 0x0000002404047981 */ /* 0x010f24000c1e1100 */
[----:B----4-:R0:W4:Y:S01]  /*4930*/  I2F.U16 R19, R4 ;  /* 0x0000000400137306 */ /* 0x0101220000101000 */
[----:B------:R-:W-:Y:S05]  /*4940*/  BRA `(.L_x_3235) ;  /* 0x00000ca000007947 */ /* 0x000fea0003800000 */
.L_x_3232:
        /* <DEDUP_REMOVED lines=9> */
.L_x_3237:
[----:B----4-:R-:W4:Y:S02]  /*49e0*/  LDG.E R4, [R4.64] ;  /* 0x0000002404047981 */ /* 0x010f24000c1e1900 */
[----:B----4-:R0:W4:Y:S01]  /*49f0*/  I2F R19, R4 ;  /* 0x0000000400137306 */ /* 0x0101220000201400 */
[----:B------:R-:W-:Y:S05]  /*4a00*/  BRA `(.L_x_3235) ;  /* 0x00000be000007947 */ /* 0x000fea0003800000 */
.L_x_3236:
[----:B----4-:R-:W4:Y:S02]  /*4a10*/  LDG.E.U16 R4, [R4.64] ;  /* 0x0000002404047981 */ /* 0x010f24000c1e1500 */
[----:B----4-:R0:W4:Y:S01]  /*4a20*/  I2F.S16 R19, R4 ;  /* 0x0000000400137306 */ /* 0x0101220000101400 */
[----:B------:R-:W-:Y:S05]  /*4a30*/  BRA `(.L_x_3235) ;  /* 0x00000bb000007947 */ /* 0x000fea0003800000 */
.L_x_3231:
        /* <DEDUP_REMOVED lines=8> */
.L_x_3239:
[----:B----4-:R-:W4:Y:S02]  /*4ac0*/  LDG.E.U16 R4, [R4.64] ;  /* 0x0000002404047981 */ /* 0x010f24000c1e1500 */
[----:B----4-:R-:W-:Y:S01]  /*4ad0*/  HADD2.F32 R19, -RZ, R4.H0_H0 ;  /* 0x20000004ff137230 */ /* 0x010fe20000004100 */
[----:B------:R-:W-:Y:S05]  /*4ae0*/  BRA `(.L_x_3235) ;  /* 0x00000b0000007947 */ /* 0x000fea0003800000 */
.L_x_3238:
        /* <DEDUP_REMOVED lines=8> */
.L_x_3241:
[----:B----4-:R-:W4:Y:S02]  /*4b70*/  LDG.E.U16 R4, [R4.64] ;  /* 0x0000002404047981 */ /* 0x010f24000c1e1500 */
[----:B----4-:R-:W-:Y:S01]  /*4b80*/  HADD2.F32 R19, -RZ, R4.H0_H0 ;  /* 0x20000004ff137230 */ /* 0x010fe20000004100 */
[----:B------:R-:W-:Y:S05]  /*4b90*/  BRA `(.L_x_3235) ;  /* 0x00000a5000007947 */ /* 0x000fea0003800000 */
.L_x_3240:
[----:B----4-:R-:W4:Y:S02]  /*4ba0*/  LDG.E.64 R4, [R4.64] ;  /* 0x0000002404047981 */ /* 0x010f24000c1e1b00 */
[----:B----4-:R-:W0:Y:S01]  /*4bb0*/  F2F.F32.F64 R19, R4 ;  /* 0x0000000400137310 */ /* 0x010e220000301000 */
[----:B------:R-:W0:-:S14]  /*4bc0*/  DSETP.GEU.AND P0, PT, |R4|, c[0x2][0x0], PT ;  /* 0x008000000400762a */ /* 0x000e1c0003f0e200 */
[----:B0-----:R-:W-:Y:S01]  /*4bd0*/  @!P0 FMUL R19, R19, 1.175494350822287508e-38 ;  /* 0x0080000013138820 */ /* 0x001fe20000400000 */
[----:B------:R-:W-:Y:S05]  /*4be0*/  BRA `(.L_x_3235) ;  /* 0x00000a0000007947 */ /* 0x000fea0003800000 */
.L_x_3230:
        /* <DEDUP_REMOVED lines=12> */
.L_x_3244:
[----:B----4-:R-:W4:Y:S02]  /*4cb0*/  LDG.E.64 R4, [R4.64] ;  /* 0x0000002404047981 */ /* 0x010f24000c1e1b00 */
[----:B----4-:R-:W0:Y:S01]  /*4cc0*/  F2F.F32.F64 R19, R4 ;  /* 0x0000000400137310 */ /* 0x010e220000301000 */
[----:B------:R-:W0:-:S14]  /*4cd0*/  DSETP.GEU.AND P0, PT, |R4|, c[0x2][0x0], PT ;  /* 0x008000000400762a */ /* 0x000e1c0003f0e200 */
[----:B0-----:R-:W-:Y:S01]  /*4ce0*/  @!P0 FMUL R19, R19, 1.175494350822287508e-38 ;  /* 0x0080000013138820 */ /* 0x001fe20000400000 */
[----:B------:R-:W-:Y:S05]  /*4cf0*/  BRA `(.L_x_3235) ;  /* 0x000008f000007947 */ /* 0x000fea0003800000 */
.L_x_3243:
        /* <DEDUP_REMOVED lines=26> */
.L_x_3246:
        /* <DEDUP_REMOVED lines=13> */
.L_x_3245:
[----:B----4-:R-:W4:Y:S02]  /*4f70*/  LDG.E.U16 R4, [R4.64] ;  /* 0x0000002404047981 */ /* 0x010f24000c1e1500 */
[----:B----4-:R-:W-:Y:S01]  /*4f80*/  PRMT R19, RZ, 0x5410, R4 ;  /* 0x00005410ff137816 */ /* 0x010fe20000000004 */
[----:B------:R-:W-:Y:S05]  /*4f90*/  BRA `(.L_x_3235) ;  /* 0x0000065000007947 */ /* 0x000fea0003800000 */
.L_x_3242:
        /* <DEDUP_REMOVED lines=11> */
.L_x_3249:
        /* <DEDUP_REMOVED lines=20> */
.L_x_3251:
[----:B------:R-:W-:Y:S05]  /*5190*/  BSYNC B0 ;  /* 0x0000000000007941 */ /* 0x000fea0003800000 */
.L_x_3250:
[----:B------:R-:W-:Y:S01]  /*51a0*/  IMAD.SHL.U32 R3, R3, 0x100000, RZ ;  /* 0x0010000003037824 */ /* 0x000fe200078e00ff */
[----:B------:R-:W-:-:S04]  /*51b0*/  LEA R0, R0, 0x3b800000, 0x17 ;  /* 0x3b80000000007811 */ /* 0x000fc800078eb8ff */
[----:B------:R-:W-:Y:S01]  /*51c0*/  LOP3.LUT R19, R0, R3, R19, 0xfe, !PT ;  /* 0x0000000300137212 */ /* 0x000fe200078efe13 */
[----:B------:R-:W-:Y:S05]  /*51d0*/  BRA `(.L_x_3235) ;  /* 0x0000041000007947 */ /* 0x000fea0003800000 */
.L_x_3248:
        /* <DEDUP_REMOVED lines=20> */
.L_x_3253:
[----:B------:R-:W-:Y:S05]  /*5320*/  BSYNC B0 ;  /* 0x0000000000007941 */ /* 0x000fea0003800000 */
.L_x_3252:
[----:B------:R-:W-:Y:S01]  /*5330*/  IMAD.SHL.U32 R3, R3, 0x200000, RZ ;  /* 0x0020000003037824 */ /* 0x000fe200078e00ff */
[----:B------:R-:W-:-:S04]  /*5340*/  LEA R0, R0, 0x37800000, 0x17 ;  /* 0x3780000000007811 */ /* 0x000fc800078eb8ff */
[----:B------:R-:W-:Y:S01]  /*5350*/  LOP3.LUT R19, R0, R3, R19, 0xfe, !PT ;  /* 0x0000000300137212 */ /* 0x000fe200078efe13 */
[----:B------:R-:W-:Y:S05]  /*5360*/  BRA `(.L_x_3235) ;  /* 0x0000028000007947 */ /* 0x000fea0003800000 */
.L_x_3247:
        /* <DEDUP_REMOVED lines=14> */
.L_x_3234:
        /* <DEDUP_REMOVED lines=19> */
[----:B------:R-:W-:Y:S01]  /*5580*/  IMAD.MOV.U32 R19, RZ, RZ, RZ ;  /* 0x000000ffff137224 */ /* 0x000fe200078e00ff */
[----:B------:R-:W-:Y:S05]  /*5590*/  BRA `(.L_x_3235) ;  /* 0x0000005000007947 */ /* 0x000fea0003800000 */
.L_x_3255:
[----:B----4-:R-:W4:Y:S02]  /*55a0*/  LDG.E.64 R4, [R4.64] ;  /* 0x0000002404047981 */ /* 0x010f24000c1e1b00 */
[----:B----4-:R0:W4:Y:S01]  /*55b0*/  I2F.U64 R19, R4 ;  /* 0x0000000400137312 */ /* 0x0101220000301000 */
[----:B------:R-:W-:Y:S05]  /*55c0*/  BRA `(.L_x_3235) ;  /* 0x0000002000007947 */ /* 0x000fea0003800000 */
.L_x_3254:
[----:B----4-:R-:W4:Y:S02]  /*55d0*/  LDG.E R4, [R4.64] ;  /* 0x0000002404047981 */ /* 0x010f24000c1e1900 */
[----:B----4-:R0:W4:Y:S02]  /*55e0*/  I2F.U32 R19, R4 ;  /* 0x0000000400137306 */ /* 0x0101240000201000 */
.L_x_3235:
[----:B------:R-:W-:Y:S05]  /*55f0*/  BSYNC B6 ;  /* 0x0000000000067941 */ /* 0x000fea0003800000 */
.L_x_3229:
[----:B------:R-:W-:Y:S02]  /*5600*/  IADD3 R16, R16, 0x80, RZ ;  /* 0x0000008010107810 */ /* 0x000fe40007ffe0ff */
.L_x_3201:
[----:B------:R-:W-:Y:S05]  /*5610*/  BSYNC B7 ;  /* 0x0000000000077941 */ /* 0x000fea0003800000 */
.L_x_3200:
        /* <DEDUP_REMOVED lines=23> */
.L_x_3262:
[----:B----4-:R-:W4:Y:S02]  /*5790*/  LDG.E.U8 R4, [R4.64] ;  /* 0x0000002404047981 */ /* 0x010f24000c1e1100 */
[----:B----4-:R0:W4:Y:S01]  /*57a0*/  I2F.U16 R22, R4 ;  /* 0x0000000400167306 */ /* 0x0101220000101000 */
[----:B------:R-:W-:Y:S05]  /*57b0*/  BRA `(.L_x_3264) ;  /* 0x00000ca000007947 */ /* 0x000fea0003800000 */
.L_x_3261:
        /* <DEDUP_REMOVED lines=9> */
.L_x_3266:
[----:B----4-:R-:W4:Y:S02]  /*5850*/  LDG.E R4, [R4.64] ;  /* 0x0000002404047981 */ /* 0x010f24000c1e1900 */
[----:B----4-:R0:W4:Y:S01]  /*5860*/  I2F R22, R4 ;  /* 0x0000000400167306 */ /* 0x0101220000201400 */
[----:B------:R-:W-:Y:S05]  /*5870*/  BRA `(.L_x_3264) ;  /* 0x00000be000007947 */ /* 0x000fea0003800000 */
.L_x_3265:
[----:B----4-:R-:W4:Y:S02]  /*5880*/  LDG.E.U16 R4, [R4.64] ;  /* 0x0000002404047981 */ /* 0x010f24000c1e1500 */
[----:B----4-:R0:W4:Y:S01]  /*5890*/  I2F.S16 R22, R4 ;  /* 0x0000000400167306 */ /* 0x0101220000101400 */
[----:B------:R-:W-:Y:S05]  /*58a0*/  BRA `(.L_x_3264) ;  /* 0x00000bb000007947 */ /* 0x000fea0003800000 */
.L_x_3260:
        /* <DEDUP_REMOVED lines=8> */
.L_x_3268:
[----:B----4-:R-:W4:Y:S02]  /*5930*/  LDG.E.U16 R4, [R4.64] ;  /* 0x0000002404047981 */ /* 0x010f24000c1e1500 */
[----:B----4-:R-:W-:Y:S01]  /*5940*/  HADD2.F32 R22, -RZ, R4.H0_H0 ;  /* 0x20000004ff167230 */ /* 0x010fe20000004100 */
[----:B------:R-:W-:Y:S05]  /*5950*/  BRA `(.L_x_3264) ;  /* 0x00000b0000007947 */ /* 0x000fea0003800000 */
.L_x_3267:
        /* <DEDUP_REMOVED lines=8> */
.L_x_3270:
[----:B----4-:R-:W4:Y:S02]  /*59e0*/  LDG.E.U16 R4, [R4.64] ;  /* 0x0000002404047981 */ /* 0x010f24000c1e1500 */
[----:B----4-:R-:W-:Y:S01]  /*59f0*/  HADD2.F32 R22, -RZ, R4.H0_H0 ;  /* 0x20000004ff167230 */ /* 0x010fe20000004100 */
[----:B------:R-:W-:Y:S05]  /*5a00*/  BRA `(.L_x_3264) ;  /* 0x00000a5000007947 */ /* 0x000fea0003800000 */
.L_x_3269:
[----:B----4-:R-:W4:Y:S02]  /*5a10*/  LDG.E.64 R4, [R4.64] ;  /* 0x0000002404047981 */ /* 0x010f24000c1e1b00 */
[----:B----4-:R-:W0:Y:S01]  /*5a20*/  F2F.F32.F64 R22, R4 ;  /* 0x0000000400167310 */ /* 0x010e220000301000 */
[----:B------:R-:W0:-:S14]  /*5a30*/  DSETP.GEU.AND P0, PT, |R4|, c[0x2][0x0], PT ;  /* 0x008000000400762a */ /* 0x000e1c0003f0e200 */
[----:B0-----:R-:W-:Y:S01]  /*5a40*/  @!P0 FMUL R22, R22, 1.175494350822287508e-38 ;  /* 0x0080000016168820 */ /* 0x001fe20000400000 */
[----:B------:R-:W-:Y:S05]  /*5a50*/  BRA `(.L_x_3264) ;  /* 0x00000a0000007947 */ /* 0x000fea0003800000 */
.L_x_3259:
        /* <DEDUP_REMOVED lines=12> */
.L_x_3273:
[----:B----4-:R-:W4:Y:S02]  /*5b20*/  LDG.E.64 R4, [R4.64] ;  /* 0x0000002404047981 */ /* 0x010f24000c1e1b00 */
[----:B----4-:R-:W0:Y:S01]  /*5b30*/  F2F.F32.F64 R22, R4 ;  /* 0x0000000400167310 */ /* 0x010e220000301000 */
[----:B------:R-:W0:-:S14]  /*5b40*/  DSETP.GEU.AND P0, PT, |R4|, c[0x2][0x0], PT ;  /* 0x008000000400762a */ /* 0x000e1c0003f0e200 */
[----:B0-----:R-:W-:Y:S01]  /*5b50*/  @!P0 FMUL R22, R22, 1.175494350822287508e-38 ;  /* 0x0080000016168820 */ /* 0x001fe20000400000 */
[----:B------:R-:W-:Y:S05]  /*5b60*/  BRA `(.L_x_3264) ;  /* 0x000008f000007947 */ /* 0x000fea0003800000 */
.L_x_3272:
        /* <DEDUP_REMOVED lines=26> */
.L_x_3275:
        /* <DEDUP_REMOVED lines=13> */
.L_x_3274:
[----:B----4-:R-:W4:Y:S02]  /*5de0*/  LDG.E.U16 R4, [R4.64] ;  /* 0x0000002404047981 */ /* 0x010f24000c1e1500 */
[----:B----4-:R-:W-:Y:S01]  /*5df0*/  PRMT R22, RZ, 0x5410, R4 ;  /* 0x00005410ff167816 */ /* 0x010fe20000000004 */
[----:B------:R-:W-:Y:S05]  /*5e00*/  BRA `(.L_x_3264) ;  /* 0x0000065000007947 */ /* 0x000fea0003800000 */
.L_x_3271:
        /* <DEDUP_REMOVED lines=11> */
.L_x_3278:
        /* <DEDUP_REMOVED lines=20> */
.L_x_3280:
[----:B------:R-:W-:Y:S05]  /*6000*/  BSYNC B0 ;  /* 0x0000000000007941 */ /* 0x000fea0003800000 */
.L_x_3279:
[----:B------:R-:W-:Y:S01]  /*6010*/  IMAD.SHL.U32 R3, R3, 0x100000, RZ ;  /* 0x0010000003037824 */ /* 0x000fe200078e00ff */
[----:B------:R-:W-:-:S04]  /*6020*/  LEA R5, R0, 0x3b800000, 0x17 ;  /* 0x3b80000000057811 */ /* 0x000fc800078eb8ff */
[----:B------:R-:W-:Y:S01]  /*6030*/  LOP3.LUT R22, R5, R3, R22, 0xfe, !PT ;  /* 0x0000000305167212 */ /* 0x000fe200078efe16 */
[----:B------:R-:W-:Y:S05]  /*6040*/  BRA `(.L_x_3264) ;  /* 0x0000041000007947 */ /* 0x000fea0003800000 */
.L_x_3277:
        /* <DEDUP_REMOVED lines=20> */
.L_x_3282:
[----:B------:R-:W-:Y:S05]  /*6190*/  BSYNC B0 ;  /* 0x0000000000007941 */ /* 0x000fea0003800000 */
.L_x_3281:
[----:B------:R-:W-:Y:S01]  /*61a0*/  IMAD.SHL.U32 R3, R3, 0x200000, RZ ;  /* 0x0020000003037824 */ /* 0x000fe200078e00ff */
[----:B------:R-:W-:-:S04]  /*61b0*/  LEA R5, R0, 0x37800000, 0x17 ;  /* 0x3780000000057811 */ /* 0x000fc800078eb8ff */
[----:B------:R-:W-:Y:S01]  /*61c0*/  LOP3.LUT R22, R5, R3, R22, 0xfe, !PT ;  /* 0x0000000305167212 */ /* 0x000fe200078efe16 */
[----:B------:R-:W-:Y:S05]  /*61d0*/  BRA `(.L_x_3264) ;  /* 0x0000028000007947 */ /* 0x000fea0003800000 */
.L_x_3276:
        /* <DEDUP_REMOVED lines=14> */
.L_x_3263:
        /* <DEDUP_REMOVED lines=21> */
.L_x_3284:
[----:B----4-:R-:W4:Y:S02]  /*6410*/  LDG.E.64 R4, [R4.64] ;  /* 0x0000002404047981 */ /* 0x010f24000c1e1b00 */
[----:B----4-:R0:W4:Y:S01]  /*6420*/  I2F.U64 R22, R4 ;  /* 0x0000000400167312 */ /* 0x0101220000301000 */
[----:B------:R-:W-:Y:S05]  /*6430*/  BRA `(.L_x_3264) ;  /* 0x0000002000007947 */ /* 0x000fea0003800000 */
.L_x_3283:
[----:B----4-:R-:W4:Y:S02]  /*6440*/  LDG.E R4, [R4.64] ;  /* 0x0000002404047981 */ /* 0x010f24000c1e1900 */
[----:B----4-:R0:W4:Y:S02]  /*6450*/  I2F.U32 R22, R4 ;  /* 0x0000000400167306 */ /* 0x0101240000201000 */
.L_x_3264:
[----:B------:R-:W-:Y:S05]  /*6460*/  BSYNC B6 ;  /* 0x0000000000067941 */ /* 0x000fea0003800000 */
.L_x_3258:
        /* <DEDUP_REMOVED lines=17> */
.L_x_3288:
[----:B----4-:R-:W4:Y:S02]  /*6580*/  LDG.E.U8 R4, [R4.64] ;  /* 0x0000002404047981 */ /* 0x010f24000c1e1100 */
[----:B----4-:R0:W4:Y:S01]  /*6590*/  I2F.U16 R23, R4 ;  /* 0x0000000400177306 */ /* 0x0101220000101000 */
[----:B------:R-:W-:Y:S05]  /*65a0*/  BRA `(.L_x_3257) ;  /* 0x00000c7000007947 */ /* 0x000fea0003800000 */
.L_x_3287:
        /* <DEDUP_REMOVED lines=9> */
.L_x_3291:
[----:B----4-:R-:W4:Y:S02]  /*6640*/  LDG.E R4, [R4.64] ;  /* 0x0000002404047981 */ /* 0x010f24000c1e1900 */
[----:B----4-:R0:W4:Y:S01]  /*6650*/  I2F R23, R4 ;  /* 0x0000000400177306 */ /* 0x0101220000201400 */
[----:B------:R-:W-:Y:S05]  /*6660*/  BRA `(.L_x_3257) ;  /* 0x00000bb000007947 */ /* 0x000fea0003800000 */
.L_x_3290:
[----:B----4-:R-:W4:Y:S02]  /*6670*/  LDG.E.U16 R4, [R4.64] ;  /* 0x0000002404047981 */ /* 0x010f24000c1e1500 */
[----:B----4-:R0:W4:Y:S01]  /*6680*/  I2F.S16 R23, R4 ;  /* 0x0000000400177306 */ /* 0x0101220000101400 */
[----:B------:R-:W-:Y:S05]  /*6690*/  BRA `(.L_x_3257) ;  /* 0x00000b8000007947 */ /* 0x000fea0003800000 */
.L_x_3286:
        /* <DEDUP_REMOVED lines=8> */
.L_x_3293:
[----:B----4-:R-:W4:Y:S02]  /*6720*/  LDG.E.U16 R4, [R4.64] ;  /* 0x0000002404047981 */ /* 0x010f24000c1e1500 */
[----:B----4-:R-:W-:Y:S01]  /*6730*/  HADD2.F32 R23, -RZ, R4.H0_H0 ;  /* 0x20000004ff177230 */ /* 0x010fe20000004100 */
[----:B------:R-:W-:Y:S05]  /*6740*/  BRA `(.L_x_3257) ;  /* 0x00000ad000007947 */ /* 0x000fea0003800000 */
.L_x_3292:
        /* <DEDUP_REMOVED lines=8> */
.L_x_3295:
[----:B----4-:R-:W4:Y:S02]  /*67d0*/  LDG.E.U16 R4, [R4.64] ;  /* 0x0000002404047981 */ /* 0x010f24000c1e1500 */
[----:B----4-:R-:W-:Y:S01]  /*67e0*/  HADD2.F32 R23, -RZ, R4.H0_H0 ;  /* 0x20000004ff177230 */ /* 0x010fe20000004100 */
[----:B------:R-:W-:Y:S05]  /*67f0*/  BRA `(.L_x_3257) ;  /* 0x00000a2000007947 */ /* 0x000fea0003800000 */
.L_x_3294:
[----:B----4-:R-:W4:Y:S02]  /*6800*/  LDG.E.64 R4, [R4.64] ;  /* 0x0000002404047981 */ /* 0x010f24000c1e1b00 */
[----:B----4-:R-:W0:Y:S01]  /*6810*/  F2F.F32.F64 R23, R4 ;  /* 0x0000000400177310 */ /* 0x010e220000301000 */
[----:B------:R-:W0:-:S14]  /*6820*/  DSETP.GEU.AND P0, PT, |R4|, c[0x2][0x0], PT ;  /* 0x008000000400762a */ /* 0x000e1c0003f0e200 */
[----:B0-----:R-:W-:Y:S01]  /*6830*/  @!P0 FMUL R23, R23, 1.175494350822287508e-38 ;  /* 0x0080000017178820 */ /* 0x001fe20000400000 */
[----:B------:R-:W-:Y:S05]  /*6840*/  BRA `(.L_x_3257) ;  /* 0x000009d000007947 */ /* 0x000fea0003800000 */
.L_x_3285:
        /* <DEDUP_REMOVED lines=12> */
.L_x_3298:
[----:B----4-:R-:W4:Y:S02]  /*6910*/  LDG.E.64 R4, [R4.64] ;  /* 0x0000002404047981 */ /* 0x010f24000c1e1b00 */
[----:B----4-:R-:W0:Y:S01]  /*6920*/  F2F.F32.F64 R23, R4 ;  /* 0x0000000400177310 */ /* 0x010e220000301000 */
[----:B------:R-:W0:-:S14]  /*6930*/  DSETP.GEU.AND P0, PT, |R4|, c[0x2][0x0], PT ;  /* 0x008000000400762a */ /* 0x000e1c0003f0e200 */
[----:B0-----:R-:W-:Y:S01]  /*6940*/  @!P0 FMUL R23, R23, 1.175494350822287508e-38 ;  /* 0x0080000017178820 */ /* 0x001fe20000400000 */
[----:B------:R-:W-:Y:S05]  /*6950*/  BRA `(.L_x_3257) ;  /* 0x000008c000007947 */ /* 0x000fea0003800000 */
.L_x_3297:
        /* <DEDUP_REMOVED lines=26> */
.L_x_3300:
        /* <DEDUP_REMOVED lines=13> */
.L_x_3299:
[----:B----4-:R-:W4:Y:S02]  /*6bd0*/  LDG.E.U16 R4, [R4.64] ;  /* 0x0000002404047981 */ /* 0x010f24000c1e1500 */
[----:B----4-:R-:W-:Y:S01]  /*6be0*/  PRMT R23, RZ, 0x5410, R4 ;  /* 0x00005410ff177816 */ /* 0x010fe20000000004 */
[----:B------:R-:W-:Y:S05]  /*6bf0*/  BRA `(.L_x_3257) ;  /* 0x0000062000007947 */ /* 0x000fea0003800000 */
.L_x_3296:
        /* <DEDUP_REMOVED lines=11> */
.L_x_3303:
        /* <DEDUP_REMOVED lines=19> */
.L_x_3305:
[----:B------:R-:W-:Y:S05]  /*6de0*/  BSYNC B0 ;  /* 0x0000000000007941 */ /* 0x000fea0003800000 */
.L_x_3304:
[----:B------:R-:W-:Y:S01]  /*6df0*/  IMAD.SHL.U32 R3, R3, 0x100000, RZ ;  /* 0x0010000003037824 */ /* 0x000fe200078e00ff */
[----:B------:R-:W-:-:S04]  /*6e00*/  LEA R0, R0, 0x3b800000, 0x17 ;  /* 0x3b80000000007811 */ /* 0x000fc800078eb8ff */
[----:B------:R-:W-:Y:S01]  /*6e10*/  LOP3.LUT R23, R0, R3, R23, 0xfe, !PT ;  /* 0x0000000300177212 */ /* 0x000fe200078efe17 */
[----:B------:R-:W-:Y:S05]  /*6e20*/  BRA `(.L_x_3257) ;  /* 0x000003f000007947 */ /* 0x000fea0003800000 */
.L_x_3302:
        /* <DEDUP_REMOVED lines=19> */
.L_x_3307:
[----:B------:R-:W-:Y:S05]  /*6f60*/  BSYNC B0 ;  /* 0x0000000000007941 */ /* 0x000fea0003800000 */
.L_x_3306:
[----:B------:R-:W-:Y:S01]  /*6f70*/  IMAD.SHL.U32 R3, R3, 0x200000, RZ ;  /* 0x0020000003037824 */ /* 0x000fe200078e00ff */
[----:B------:R-:W-:-:S04]  /*6f80*/  LEA R0, R0, 0x37800000, 0x17 ;  /* 0x3780000000007811 */ /* 0x000fc800078eb8ff */
[----:B------:R-:W-:Y:S01]  /*6f90*/  LOP3.LUT R23, R0, R3, R23, 0xfe, !PT ;  /* 0x0000000300177212 */ /* 0x000fe200078efe17 */
[----:B------:R-:W-:Y:S05]  /*6fa0*/  BRA `(.L_x_3257) ;  /* 0x0000027000007947 */ /* 0x000fea0003800000 */
.L_x_3301:
        /* <DEDUP_REMOVED lines=14> */
.L_x_3289:
        /* <DEDUP_REMOVED lines=20> */
.L_x_3309:
[----:B----4-:R-:W4:Y:S02]  /*71d0*/  LDG.E.64 R4, [R4.64] ;  /* 0x0000002404047981 */ /* 0x010f24000c1e1b00 */
[----:B----4-:R0:W4:Y:S01]  /*71e0*/  I2F.U64 R23, R4 ;  /* 0x0000000400177312 */ /* 0x0101220000301000 */
[----:B------:R-:W-:Y:S05]  /*71f0*/  BRA `(.L_x_3257) ;  /* 0x0000002000007947 */ /* 0x000fea0003800000 */
.L_x_3308:
[----:B----4-:R-:W4:Y:S02]  /*7200*/  LDG.E R4, [R4.64] ;  /* 0x0000002404047981 */ /* 0x010f24000c1e1900 */
[----:B----4-:R0:W4:Y:S02]  /*7210*/  I2F.U32 R23, R4 ;  /* 0x0000000400177306 */ /* 0x0101240000201000 */
.L_x_3257:
[----:B------:R-:W-:Y:S05]  /*7220*/  BSYNC B7 ;  /* 0x0000000000077941 */ /* 0x000fea0003800000 */
.L_x_3256:
[----:B------:R-:W0:Y:S01]  /*7230*/  S2R R26, SR_TID.X ;  /* 0x00000000001a7919 */ /* 0x000e220000002100 */
[----:B------:R-:W4:Y:S01]  /*7240*/  LDC.U8 R16, c[0x0][0x190] ;  /* 0x00006400ff107b82 */ /* 0x000f220000000000 */
[----:B------:R-:W-:Y:S01]  /*7250*/  BSSY B6, `(.L_x_3310) ;  /* 0x0000113000067945 */ /* 0x000fe20003800000 */
[C---:B0-----:R-:W-:Y:S02]  /*7260*/  ISETP.GE.AND P4, PT, R26.reuse, R17, PT ;  /* 0x000000111a00720c */ /* 0x041fe40003f86270 */
[----:B------:R-:W-:-:S02]  /*7270*/  IADD3 R0, R26, 0x100, RZ ;  /* 0x000001001a007810 */ /* 0x000fc40007ffe0ff */
[C---:B------:R-:W-:Y:S02]  /*7280*/  IADD3 R4, R26.reuse, 0x180, RZ ;  /* 0x000001801a047810 */ /* 0x040fe40007ffe0ff */
[----:B------:R-:W-:Y:S02]  /*7290*/  IADD3 R28, R26, 0x80, RZ ;  /* 0x000000801a1c7810 */ /* 0x000fe40007ffe0ff */
[-C--:B------:R-:W-:Y:S02]  /*72a0*/  ISETP.GE.AND P2, PT, R0, R17.reuse, PT ;  /* 0x000000110000720c */ /* 0x080fe40003f46270 */
[-C--:B------:R-:W-:Y:S02]  /*72b0*/  ISETP.GE.AND P3, PT, R4, R17.reuse, PT ;  /* 0x000000110400720c */ /* 0x080fe40003f66270 */
[-C--:B------:R-:W-:Y:S02]  /*72c0*/  ISETP.GE.AND P0, PT, R26, R17.reuse, PT ;  /* 0x000000111a00720c */ /* 0x080fe40003f06270 */
[----:B------:R-:W-:-:S02]  /*72d0*/  ISETP.GE.AND P1, PT, R28, R17, PT ;  /* 0x000000111c00720c */ /* 0x000fc40003f26270 */
[----:B--2--5:R-:W-:Y:S02]  /*72e0*/  FSEL R5, R29, RZ, !P0 ;  /* 0x000000ff1d057208 */ /* 0x024fe40004000000 */
[----:B------:R-:W-:Y:S02]  /*72f0*/  FSEL R4, R27, RZ, !P0 ;  /* 0x000000ff1b047208 */ /* 0x000fe40004000000 */
[----:B----4-:R-:W-:Y:S02]  /*7300*/  FSEL R19, R19, RZ, !P2 ;  /* 0x000000ff13137208 */ /* 0x010fe40005000000 */
[----:B------:R-:W-:Y:S02]  /*7310*/  FSEL R18, R18, RZ, !P2 ;  /* 0x000000ff12127208 */ /* 0x000fe40005000000 */
[----:B------:R-:W-:Y:S02]  /*7320*/  FSEL R23, R23, RZ, !P3 ;  /* 0x000000ff17177208 */ /* 0x000fe40005800000 */
[----:B------:R-:W-:-:S02]  /*7330*/  FSEL R22, R22, RZ, !P3 ;  /* 0x000000ff16167208 */ /* 0x000fc40005800000 */
[----:B---3--:R-:W-:Y:S02]  /*7340*/  FSEL R25, R25, RZ, !P1 ;  /* 0x000000ff19197208 */ /* 0x008fe40004800000 */
[----:B-1----:R-:W-:Y:S01]  /*7350*/  FSEL R24, R24, RZ, !P1 ;  /* 0x000000ff18187208 */ /* 0x002fe20004800000 */
[----:B------:R-:W-:Y:S05]  /*7360*/  @P4 BRA `(.L_x_3311) ;  /* 0x0000101000004947 */ /* 0x000fea0003800000 */
[----:B------:R-:W-:Y:S01]  /*7370*/  IMAD R0, R2, 0x200, R26 ;  /* 0x0000020002007824 */ /* 0x000fe200078e021a */
        /* <DEDUP_REMOVED lines=19> */
.L_x_3315:
[----:B------:R-:W0:Y:S01]  /*74b0*/  F2I.S64.TRUNC R4, R4 ;  /* 0x0000000400047311 */ /* 0x000e22000020d900 */
[----:B------:R-:W-:Y:S02]  /*74c0*/  IMAD.MOV.U32 R26, RZ, RZ, R28 ;  /* 0x000000ffff1a7224 */ /* 0x000fe400078e001c */
[----:B0-----:R-:W-:-:S05]  /*74d0*/  IMAD.MOV.U32 R3, RZ, RZ, R4 ;  /* 0x000000ffff037224 */ /* 0x001fca00078e0004 */
[----:B------:R0:W-:Y:S01]  /*74e0*/  STG.E.U8 [R8.64], R3 ;  /* 0x0000000308007986 */ /* 0x0001e2000c101124 */
[----:B------:R-:W-:Y:S05]  /*74f0*/  BRA `(.L_x_3311) ;  /* 0x00000e8000007947 */ /* 0x000fea0003800000 */
.L_x_3314:
        /* <DEDUP_REMOVED lines=10> */
.L_x_3318:
[----:B------:R-:W0:Y:S01]  /*75a0*/  F2I.FTZ.TRUNC.NTZ R3, R4 ;  /* 0x0000000400037305 */ /* 0x000e22000021f100 */
[----:B------:R-:W-:Y:S01]  /*75b0*/  IMAD.MOV.U32 R26, RZ, RZ, R28 ;  /* 0x000000ffff1a7224 */ /* 0x000fe200078e001c */
[----:B0-----:R0:W-:Y:S01]  /*75c0*/  STG.E [R8.64], R3 ;  /* 0x0000000308007986 */ /* 0x0011e2000c101924 */
[----:B------:R-:W-:Y:S05]  /*75d0*/  BRA `(.L_x_3311) ;  /* 0x00000da000007947 */ /* 0x000fea0003800000 */
.L_x_3317:
[----:B------:R-:W0:Y:S01]  /*75e0*/  F2I.FTZ.TRUNC.NTZ R3, R4 ;  /* 0x0000000400037305 */ /* 0x000e22000021f100 */
[----:B------:R-:W-:Y:S01]  /*75f0*/  IMAD.MOV.U32 R26, RZ, RZ, R28 ;  /* 0x000000ffff1a7224 */ /* 0x000fe200078e001c */
[----:B0-----:R0:W-:Y:S01]  /*7600*/  STG.E.U16 [R8.64], R3 ;  /* 0x0000000308007986 */ /* 0x0011e2000c101524 */
[----:B------:R-:W-:Y:S05]  /*7610*/  BRA `(.L_x_3311) ;  /* 0x00000d6000007947 */ /* 0x000fea0003800000 */
.L_x_3313:
        /* <DEDUP_REMOVED lines=9> */
.L_x_3320:
[----:B------:R-:W-:Y:S01]  /*76b0*/  F2FP.PACK_AB R4, RZ, R4 ;  /* 0x00000004ff04723e */ /* 0x000fe200000000ff */
[----:B------:R-:W-:-:S04]  /*76c0*/  IMAD.MOV.U32 R26, RZ, RZ, R28 ;  /* 0x000000ffff1a7224 */ /* 0x000fc800078e001c */
[----:B------:R0:W-:Y:S01]  /*76d0*/  STG.E.U16 [R8.64], R4 ;  /* 0x0000000408007986 */ /* 0x0001e2000c101524 */
[----:B------:R-:W-:Y:S05]  /*76e0*/  BRA `(.L_x_3311) ;  /* 0x00000c9000007947 */ /* 0x000fea0003800000 */
.L_x_3319:
        /* <DEDUP_REMOVED lines=9> */
.L_x_3322:
[----:B------:R-:W-:Y:S01]  /*7780*/  F2FP.PACK_AB R5, R5, R4 ;  /* 0x000000040505723e */ /* 0x000fe200000000ff */
[----:B------:R-:W-:-:S04]  /*7790*/  IMAD.MOV.U32 R26, RZ, RZ, R28 ;  /* 0x000000ffff1a7224 */ /* 0x000fc800078e001c */
[----:B------:R0:W-:Y:S01]  /*77a0*/  STG.E [R8.64], R5 ;  /* 0x0000000508007986 */ /* 0x0001e2000c101924 */
[----:B------:R-:W-:Y:S05]  /*77b0*/  BRA `(.L_x_3311) ;  /* 0x00000bc000007947 */ /* 0x000fea0003800000 */
.L_x_3321:
[----:B------:R-:W-:Y:S02]  /*77c0*/  FMUL.FTZ R4, R4, 1 ;  /* 0x3f80000004047820 */ /* 0x000fe40000410000 */
[----:B------:R-:W-:-:S04]  /*77d0*/  IMAD.MOV.U32 R26, RZ, RZ, R28 ;  /* 0x000000ffff1a7224 */ /* 0x000fc800078e001c */
[----:B------:R-:W0:Y:S02]  /*77e0*/  F2F.F64.F32 R4, R4 ;  /* 0x0000000400047310 */ /* 0x000e240000201800 */
[----:B0-----:R0:W-:Y:S01]  /*77f0*/  STG.E.64 [R8.64], R4 ;  /* 0x0000000408007986 */ /* 0x0011e2000c101b24 */
[----:B------:R-:W-:Y:S05]  /*7800*/  BRA `(.L_x_3311) ;  /* 0x00000b7000007947 */ /* 0x000fea0003800000 */
.L_x_3312:
        /* <DEDUP_REMOVED lines=15> */
.L_x_3325:
[----:B------:R-:W-:Y:S02]  /*7900*/  FMUL.FTZ R6, R5, 1 ;  /* 0x3f80000005067820 */ /* 0x000fe40000410000 */
[----:B------:R-:W-:Y:S02]  /*7910*/  FMUL.FTZ R4, R4, 1 ;  /* 0x3f80000004047820 */ /* 0x000fe40000410000 */
[----:B------:R-:W-:Y:S02]  /*7920*/  IMAD.MOV.U32 R26, RZ, RZ, R28 ;  /* 0x000000ffff1a7224 */ /* 0x000fe400078e001c */
[----:B------:R-:W-:Y:S08]  /*7930*/  F2F.F64.F32 R6, R6 ;  /* 0x0000000600067310 */ /* 0x000ff00000201800 */
[----:B------:R-:W0:Y:S02]  /*7940*/  F2F.F64.F32 R4, R4 ;  /* 0x0000000400047310 */ /* 0x000e240000201800 */
[----:B0-----:R0:W-:Y:S01]  /*7950*/  STG.E.128 [R8.64], R4 ;  /* 0x0000000408007986 */ /* 0x0011e2000c101d24 */
[----:B------:R-:W-:Y:S05]  /*7960*/  BRA `(.L_x_3311) ;  /* 0x00000a1000007947 */ /* 0x000fea0003800000 */
.L_x_3324:
        /* <DEDUP_REMOVED lines=20> */
.L_x_3329:
[----:B------:R-:W-:Y:S05]  /*7ab0*/  BSYNC B0 ;  /* 0x0000000000007941 */ /* 0x000fea0003800000 */
.L_x_3328:
[----:B------:R-:W-:Y:S01]  /*7ac0*/  LOP3.LUT R5, R0, R5, RZ, 0xfc, !PT ;  /* 0x0000000500057212 */ /* 0x000fe200078efcff */
[----:B------:R-:W-:-:S04]  /*7ad0*/  IMAD.MOV.U32 R26, RZ, RZ, R28 ;  /* 0x000000ffff1a7224 */ /* 0x000fc800078e001c */
[----:B------:R0:W-:Y:S01]  /*7ae0*/  STG.E.U8 [R8.64], R5 ;  /* 0x0000000508007986 */ /* 0x0001e2000c101124 */
[----:B------:R-:W-:Y:S05]  /*7af0*/  BRA `(.L_x_3311) ;  /* 0x0000088000007947 */ /* 0x000fea0003800000 */
.L_x_3327:
        /* <DEDUP_REMOVED lines=12> */
.L_x_3331:
[----:B------:R-:W-:Y:S01]  /*7bc0*/  IMAD.MOV.U32 R0, RZ, RZ, 0x7f ;  /* 0x0000007fff007424 */ /* 0x000fe200078e00ff */
[----:B------:R-:W-:-:S04]  /*7bd0*/  ISETP.GT.U32.AND P0, PT, R5, 0x7f800000, PT ;  /* 0x7f8000000500780c */ /* 0x000fc80003f04070 */
[----:B------:R-:W-:-:S04]  /*7be0*/  SEL R0, R0, 0x7c, P0 ;  /* 0x0000007c00007807 */ /* 0x000fc80000000000 */
.L_x_3332:
[----:B------:R-:W-:Y:S05]  /*7bf0*/  BSYNC B0 ;  /* 0x0000000000007941 */ /* 0x000fea0003800000 */
.L_x_3330:
[----:B------:R-:W-:Y:S01]  /*7c00*/  LOP3.LUT R4, R4, 0x80000000, RZ, 0xc0, !PT ;  /* 0x8000000004047812 */ /* 0x000fe200078ec0ff */
[----:B------:R-:W-:-:S03]  /*7c10*/  IMAD.MOV.U32 R26, RZ, RZ, R28 ;  /* 0x000000ffff1a7224 */ /* 0x000fc600078e001c */
[----:B------:R-:W-:-:S04]  /*7c20*/  SHF.R.U32.HI R3, RZ, 0x18, R4 ;  /* 0x00000018ff037819 */ /* 0x000fc80000011604 */
[----:B------:R-:W-:-:S05]  /*7c30*/  LOP3.LUT R3, R0, R3, RZ, 0xfc, !PT ;  /* 0x0000000300037212 */ /* 0x000fca00078efcff */
[----:B------:R0:W-:Y:S01]  /*7c40*/  STG.E.U8 [R8.64], R3 ;  /* 0x0000000308007986 */ /* 0x0001e2000c101124 */
[----:B------:R-:W-:Y:S05]  /*7c50*/  BRA `(.L_x_3311) ;  /* 0x0000072000007947 */ /* 0x000fea0003800000 */
.L_x_3326:
[----:B------:R-:W-:Y:S01]  /*7c60*/  F2FP.BF16.PACK_AB R4, RZ, R4 ;  /* 0x00000004ff04723e */ /* 0x000fe200000010ff */
[----:B------:R-:W-:-:S04]  /*7c70*/  IMAD.MOV.U32 R26, RZ, RZ, R28 ;  /* 0x000000ffff1a7224 */ /* 0x000fc800078e001c */
[----:B------:R0:W-:Y:S01]  /*7c80*/  STG.E.U16 [R8.64], R4 ;  /* 0x0000000408007986 */ /* 0x0001e2000c101524 */
[----:B------:R-:W-:Y:S05]  /*7c90*/  BRA `(.L_x_3311) ;  /* 0x000006e000007947 */ /* 0x000fea0003800000 */
.L_x_3323:
        /* <DEDUP_REMOVED lines=12> */
.L_x_3335:
        /* <DEDUP_REMOVED lines=16> */
.L_x_3338:
[----:B------:R-:W-:-:S04]  /*7e60*/  LOP3.LUT R4, R4, 0x80000000, RZ, 0xc0, !PT ;  /* 0x8000000004047812 */ /* 0x000fc800078ec0ff */
[----:B------:R-:W-:-:S04]  /*7e70*/  SHF.R.U32.HI R4, RZ, 0x18, R4 ;  /* 0x00000018ff047819 */ /* 0x000fc80000011604 */
[----:B------:R-:W-:-:S04]  /*7e80*/  LOP3.LUT R3, R3, R4, RZ, 0xfc, !PT ;  /* 0x0000000403037212 */ /* 0x000fc800078efcff */
[----:B------:R-:W-:Y:S02]  /*7e90*/  PRMT R0, R3, 0x7610, R0 ;  /* 0x0000761003007816 */ /* 0x000fe40000000000 */
.L_x_3337:
[----:B------:R-:W-:Y:S05]  /*7ea0*/  BSYNC B0 ;  /* 0x0000000000007941 */ /* 0x000fea0003800000 */
.L_x_3336:
[----:B------:R0:W-:Y:S01]  /*7eb0*/  STG.E.U8 [R8.64], R0 ;  /* 0x0000000008007986 */ /* 0x0001e2000c101124 */
[----:B------:R-:W-:Y:S01]  /*7ec0*/  IMAD.MOV.U32 R26, RZ, RZ, R28 ;  /* 0x000000ffff1a7224 */ /* 0x000fe200078e001c */
[----:B------:R-:W-:Y:S05]  /*7ed0*/  BRA `(.L_x_3311) ;  /* 0x000004a000007947 */ /* 0x000fea0003800000 */
.L_x_3334:
        /* <DEDUP_REMOVED lines=16> */
.L_x_3341:
[----:B------:R-:W-:-:S04]  /*7fe0*/  LOP3.LUT R4, R4, 0x80000000, RZ, 0xc0, !PT ;  /* 0x8000000004047812 */ /* 0x000fc800078ec0ff */
[----:B------:R-:W-:-:S04]  /*7ff0*/  SHF.R.U32.HI R4, RZ, 0x18, R4 ;  /* 0x00000018ff047819 */ /* 0x000fc80000011604 */
[----:B------:R-:W-:-:S04]  /*8000*/  LOP3.LUT R3, R3, R4, RZ, 0xfc, !PT ;  /* 0x0000000403037212 */ /* 0x000fc800078efcff */
[----:B------:R-:W-:Y:S02]  /*8010*/  PRMT R0, R3, 0x7610, R0 ;  /* 0x0000761003007816 */ /* 0x000fe40000000000 */
.L_x_3340:
[----:B------:R-:W-:Y:S05]  /*8020*/  BSYNC B0 ;  /* 0x0000000000007941 */ /* 0x000fea0003800000 */
.L_x_3339:
[----:B------:R0:W-:Y:S01]  /*8030*/  STG.E.U8 [R8.64], R0 ;  /* 0x0000000008007986 */ /* 0x0001e2000c101124 */
[----:B------:R-:W-:Y:S01]  /*8040*/  IMAD.MOV.U32 R26, RZ, RZ, R28 ;  /* 0x000000ffff1a7224 */ /* 0x000fe200078e001c */
[----:B------:R-:W-:Y:S05]  /*8050*/  BRA `(.L_x_3311) ;  /* 0x0000032000007947 */ /* 0x000fea0003800000 */
.L_x_3333:
        /* <DEDUP_REMOVED lines=22> */
.L_x_3316:
        /* <DEDUP_REMOVED lines=21> */
.L_x_3343:
[----:B------:R-:W0:Y:S01]  /*8310*/  F2I.U64.TRUNC R4, R4 ;  /* 0x0000000400047311 */ /* 0x000e22000020d800 */
[----:B------:R-:W-:Y:S01]  /*8320*/  IMAD.MOV.U32 R26, RZ, RZ, R28 ;  /* 0x000000ffff1a7224 */ /* 0x000fe200078e001c */
[----:B0-----:R0:W-:Y:S01]  /*8330*/  STG.E.64 [R8.64], R4 ;  /* 0x0000000408007986 */ /* 0x0011e2000c101b24 */
[----:B------:R-:W-:Y:S05]  /*8340*/  BRA `(.L_x_3311) ;  /* 0x0000003000007947 */ /* 0x000fea0003800000 */
.L_x_3342:
[----:B------:R-:W0:Y:S01]  /*8350*/  F2I.FTZ.U32.TRUNC.NTZ R3, R4 ;  /* 0x0000000400037305 */ /* 0x000e22000021f000 */
[----:B------:R-:W-:Y:S01]  /*8360*/  IMAD.MOV.U32 R26, RZ, RZ, R28 ;  /* 0x000000ffff1a7224 */ /* 0x000fe200078e001c */
[----:B0-----:R0:W-:Y:S06]  /*8370*/  STG.E [R8.64], R3 ;  /* 0x0000000308007986 */ /* 0x0011ec000c101924 */
.L_x_3311:
[----:B------:R-:W-:Y:S05]  /*8380*/  BSYNC B6 ;  /* 0x0000000000067941 */ /* 0x000fea0003800000 */
.L_x_3310:
[----:B------:R-:W-:Y:S01]  /*8390*/  ISETP.GE.AND P0, PT, R26, R17, PT ;  /* 0x000000111a00720c */ /* 0x000fe20003f06270 */
[----:B------:R-:W-:-:S12]  /*83a0*/  BSSY B6, `(.L_x_3344) ;  /* 0x00001dc000067945 */ /* 0x000fd80003800000 */
        /* <DEDUP_REMOVED lines=20> */
.L_x_3349:
[----:B------:R-:W0:Y:S02]  /*84f0*/  F2I.S64.TRUNC R24, R24 ;  /* 0x0000001800187311 */ /* 0x000e24000020d900 */
[----:B0-----:R-:W-:-:S05]  /*8500*/  IMAD.MOV.U32 R3, RZ, RZ, R24 ;  /* 0x000000ffff037224 */ /* 0x001fca00078e0018 */
[----:B------:R0:W-:Y:S01]  /*8510*/  STG.E.U8 [R8.64], R3 ;  /* 0x0000000308007986 */ /* 0x0001e2000c101124 */
[----:B------:R-:W-:Y:S05]  /*8520*/  BRA `(.L_x_3351) ;  /* 0x00000d4000007947 */ /* 0x000fea0003800000 */
.L_x_3348:
        /* <DEDUP_REMOVED lines=9> */
.L_x_3353:
[----:B------:R-:W0:Y:S02]  /*85c0*/  F2I.FTZ.TRUNC.NTZ R3, R24 ;  /* 0x0000001800037305 */ /* 0x000e24000021f100 */
[----:B0-----:R0:W-:Y:S01]  /*85d0*/  STG.E [R8.64], R3 ;  /* 0x0000000308007986 */ /* 0x0011e2000c101924 */
[----:B------:R-:W-:Y:S05]  /*85e0*/  BRA `(.L_x_3351) ;  /* 0x00000c8000007947 */ /* 0x000fea0003800000 */
.L_x_3352:
[----:B------:R-:W0:Y:S02]  /*85f0*/  F2I.FTZ.TRUNC.NTZ R3, R24 ;  /* 0x0000001800037305 */ /* 0x000e24000021f100 */
[----:B0-----:R0:W-:Y:S01]  /*8600*/  STG.E.U16 [R8.64], R3 ;  /* 0x0000000308007986 */ /* 0x0011e2000c101524 */
[----:B------:R-:W-:Y:S05]  /*8610*/  BRA `(.L_x_3351) ;  /* 0x00000c5000007947 */ /* 0x000fea0003800000 */
.L_x_3347:
        /* <DEDUP_REMOVED lines=8> */
.L_x_3355:
[----:B------:R-:W-:-:S05]  /*86a0*/  F2FP.PACK_AB R24, RZ, R24 ;  /* 0x00000018ff18723e */ /* 0x000fca00000000ff */
[----:B------:R0:W-:Y:S01]  /*86b0*/  STG.E.U16 [R8.64], R24 ;  /* 0x0000001808007986 */ /* 0x0001e2000c101524 */
[----:B------:R-:W-:Y:S05]  /*86c0*/  BRA `(.L_x_3351) ;  /* 0x00000ba000007947 */ /* 0x000fea0003800000 */
.L_x_3354:
        /* <DEDUP_REMOVED lines=8> */
.L_x_3357:
[----:B------:R-:W-:-:S05]  /*8750*/  F2FP.PACK_AB R25, R25, R24 ;  /* 0x000000181919723e */ /* 0x000fca00000000ff */
[----:B------:R0:W-:Y:S01]  /*8760*/  STG.E [R8.64], R25 ;  /* 0x0000001908007986 */ /* 0x0001e2000c101924 */
[----:B------:R-:W-:Y:S05]  /*8770*/  BRA `(.L_x_3351) ;  /* 0x00000af000007947 */ /* 0x000fea0003800000 */
.L_x_3356:
[----:B------:R-:W-:-:S06]  /*8780*/  FMUL.FTZ R4, R24, 1 ;  /* 0x3f80000018047820 */ /* 0x000fcc0000410000 */
[----:B------:R-:W0:Y:S02]  /*8790*/  F2F.F64.F32 R4, R4 ;  /* 0x0000000400047310 */ /* 0x000e240000201800 */
[----:B0-----:R0:W-:Y:S01]  /*87a0*/  STG.E.64 [R8.64], R4 ;  /* 0x0000000408007986 */ /* 0x0011e2000c101b24 */
[----:B------:R-:W-:Y:S05]  /*87b0*/  BRA `(.L_x_3351) ;  /* 0x00000ab000007947 */ /* 0x000fea0003800000 */
.L_x_3346:
        /* <DEDUP_REMOVED lines=14> */
.L_x_3360:
[----:B------:R-:W-:Y:S02]  /*88a0*/  FMUL.FTZ R6, R25, 1 ;  /* 0x3f80000019067820 */ /* 0x000fe40000410000 */
[----:B------:R-:W-:-:S04]  /*88b0*/  FMUL.FTZ R4, R24, 1 ;  /* 0x3f80000018047820 */ /* 0x000fc80000410000 */
[----:B------:R-:W-:Y:S08]  /*88c0*/  F2F.F64.F32 R6, R6 ;  /* 0x0000000600067310 */ /* 0x000ff00000201800 */
[----:B------:R-:W0:Y:S02]  /*88d0*/  F2F.F64.F32 R4, R4 ;  /* 0x0000000400047310 */ /* 0x000e240000201800 */
[----:B0-----:R0:W-:Y:S01]  /*88e0*/  STG.E.128 [R8.64], R4 ;  /* 0x0000000408007986 */ /* 0x0011e2000c101d24 */
[----:B------:R-:W-:Y:S05]  /*88f0*/  BRA `(.L_x_3351) ;  /* 0x0000097000007947 */ /* 0x000fea0003800000 */
.L_x_3359:
        /* <DEDUP_REMOVED lines=20> */
.L_x_3364:
[----:B------:R-:W-:Y:S05]  /*8a40*/  BSYNC B0 ;  /* 0x0000000000007941 */ /* 0x000fea0003800000 */
.L_x_3363:
[----:B------:R-:W-:-:S05]  /*8a50*/  LOP3.LUT R5, R0, R5, RZ, 0xfc, !PT ;  /* 0x0000000500057212 */ /* 0x000fca00078efcff */
[----:B------:R0:W-:Y:S01]  /*8a60*/  STG.E.U8 [R8.64], R5 ;  /* 0x0000000508007986 */ /* 0x0001e2000c101124 */
[----:B------:R-:W-:Y:S05]  /*8a70*/  BRA `(.L_x_3351) ;  /* 0x000007f000007947 */ /* 0x000fea0003800000 */
.L_x_3362:
        /* <DEDUP_REMOVED lines=12> */
.L_x_3366:
[----:B------:R-:W-:Y:S01]  /*8b40*/  IMAD.MOV.U32 R0, RZ, RZ, 0x7f ;  /* 0x0000007fff007424 */ /* 0x000fe200078e00ff */
[----:B------:R-:W-:-:S04]  /*8b50*/  ISETP.GT.U32.AND P0, PT, R4, 0x7f800000, PT ;  /* 0x7f8000000400780c */ /* 0x000fc80003f04070 */
[----:B------:R-:W-:-:S04]  /*8b60*/  SEL R0, R0, 0x7c, P0 ;  /* 0x0000007c00007807 */ /* 0x000fc80000000000 */
.L_x_3367:
[----:B------:R-:W-:Y:S05]  /*8b70*/  BSYNC B0 ;  /* 0x0000000000007941 */ /* 0x000fea0003800000 */
.L_x_3365:
[----:B------:R-:W-:-:S04]  /*8b80*/  LOP3.LUT R24, R24, 0x80000000, RZ, 0xc0, !PT ;  /* 0x8000000018187812 */ /* 0x000fc800078ec0ff */
[----:B------:R-:W-:-:S04]  /*8b90*/  SHF.R.U32.HI R3, RZ, 0x18, R24 ;  /* 0x00000018ff037819 */ /* 0x000fc80000011618 */
[----:B------:R-:W-:-:S05]  /*8ba0*/  LOP3.LUT R3, R0, R3, RZ, 0xfc, !PT ;  /* 0x0000000300037212 */ /* 0x000fca00078efcff */
[----:B------:R0:W-:Y:S01]  /*8bb0*/  STG.E.U8 [R8.64], R3 ;  /* 0x0000000308007986 */ /* 0x0001e2000c101124 */
[----:B------:R-:W-:Y:S05]  /*8bc0*/  BRA `(.L_x_3351) ;  /* 0x000006a000007947 */ /* 0x000fea0003800000 */
.L_x_3361:
[----:B------:R-:W-:-:S05]  /*8bd0*/  F2FP.BF16.PACK_AB R24, RZ, R24 ;  /* 0x00000018ff18723e */ /* 0x000fca00000010ff */
[----:B------:R0:W-:Y:S01]  /*8be0*/  STG.E.U16 [R8.64], R24 ;  /* 0x0000001808007986 */ /* 0x0001e2000c101524 */
[----:B------:R-:W-:Y:S05]  /*8bf0*/  BRA `(.L_x_3351) ;  /* 0x0000067000007947 */ /* 0x000fea0003800000 */
.L_x_3358:
        /* <DEDUP_REMOVED lines=11> */
.L_x_3370:
        /* <DEDUP_REMOVED lines=16> */
.L_x_3373:
[----:B------:R-:W-:-:S04]  /*8db0*/  LOP3.LUT R24, R24, 0x80000000, RZ, 0xc0, !PT ;  /* 0x8000000018187812 */ /* 0x000fc800078ec0ff */
[----:B------:R-:W-:-:S04]  /*8dc0*/  SHF.R.U32.HI R3, RZ, 0x18, R24 ;  /* 0x00000018ff037819 */ /* 0x000fc80000011618 */
[----:B------:R-:W-:-:S04]  /*8dd0*/  LOP3.LUT R0, R0, R3, RZ, 0xfc, !PT ;  /* 0x0000000300007212 */ /* 0x000fc800078efcff */
[----:B------:R-:W-:Y:S02]  /*8de0*/  PRMT R4, R0, 0x7610, R4 ;  /* 0x0000761000047816 */ /* 0x000fe40000000004 */
.L_x_3372:
[----:B------:R-:W-:Y:S05]  /*8df0*/  BSYNC B0 ;  /* 0x0000000000007941 */ /* 0x000fea0003800000 */
.L_x_3371:
[----:B------:R0:W-:Y:S01]  /*8e00*/  STG.E.U8 [R8.64], R4 ;  /* 0x0000000408007986 */ /* 0x0001e2000c101124 */
[----:B------:R-:W-:Y:S05]  /*8e10*/  BRA `(.L_x_3351) ;  /* 0x0000045000007947 */ /* 0x000fea0003800000 */
.L_x_3369:
        /* <DEDUP_REMOVED lines=16> */
.L_x_3376:
[----:B------:R-:W-:-:S04]  /*8f20*/  LOP3.LUT R24, R24, 0x80000000, RZ, 0xc0, !PT ;  /* 0x8000000018187812 */ /* 0x000fc800078ec0ff */
[----:B------:R-:W-:-:S04]  /*8f30*/  SHF.R.U32.HI R3, RZ, 0x18, R24 ;  /* 0x00000018ff037819 */ /* 0x000fc80000011618 */
[----:B------:R-:W-:-:S04]  /*8f40*/  LOP3.LUT R0, R0, R3, RZ, 0xfc, !PT ;  /* 0x0000000300007212 */ /* 0x000fc800078efcff */
[----:B------:R-:W-:Y:S02]  /*8f50*/  PRMT R4, R0, 0x7610, R4 ;  /* 0x0000761000047816 */ /* 0x000fe40000000004 */
.L_x_3375:
[----:B------:R-:W-:Y:S05]  /*8f60*/  BSYNC B0 ;  /* 0x0000000000007941 */ /* 0x000fea0003800000 */
.L_x_3374:
[----:B------:R0:W-:Y:S01]  /*8f70*/  STG.E.U8 [R8.64], R4 ;  /* 0x0000000408007986 */ /* 0x0001e2000c101124 */
[----:B------:R-:W-:Y:S05]  /*8f80*/  BRA `(.L_x_3351) ;  /* 0x000002e000007947 */ /* 0x000fea0003800000 */
.L_x_3368:
        /* <DEDUP_REMOVED lines=21> */
.L_x_3350:
        /* <DEDUP_REMOVED lines=20> */
.L_x_3378:
[----:B------:R-:W0:Y:S02]  /*9220*/  F2I.U64.TRUNC R24, R24 ;  /* 0x0000001800187311 */ /* 0x000e24000020d800 */
[----:B0-----:R0:W-:Y:S01]  /*9230*/  STG.E.64 [R8.64], R24 ;  /* 0x0000001808007986 */ /* 0x0011e2000c101b24 */
[----:B------:R-:W-:Y:S05]  /*9240*/  BRA `(.L_x_3351) ;  /* 0x0000002000007947 */ /* 0x000fea0003800000 */
.L_x_3377:
[----:B------:R-:W0:Y:S02]  /*9250*/  F2I.FTZ.U32.TRUNC.NTZ R3, R24 ;  /* 0x0000001800037305 */ /* 0x000e24000021f000 */
[----:B0-----:R0:W-:Y:S02]  /*9260*/  STG.E [R8.64], R3 ;  /* 0x0000000308007986 */ /* 0x0011e4000c101924 */
.L_x_3351:
[----:B------:R-:W-:-:S04]  /*9270*/  IADD3 R26, R26, 0x80, RZ ;  /* 0x000000801a1a7810 */ /* 0x000fc80007ffe0ff */
[----:B------:R-:W-:-:S13]  /*9280*/  ISETP.GE.AND P0, PT, R26, R17, PT ;  /* 0x000000111a00720c */ /* 0x000fda0003f06270 */
[----:B------:R-:W-:Y:S05]  /*9290*/  @P0 BRA `(.L_x_3345) ;  /* 0x00000ec000000947 */ /* 0x000fea0003800000 */
[----:B------:R-:W-:Y:S01]  /*92a0*/  IMAD R0, R2, 0x200, R26 ;  /* 0x0000020002007824 */ /* 0x000fe200078e021a */
        /* <DEDUP_REMOVED lines=18> */
.L_x_3382:
[----:B------:R-:W0:Y:S02]  /*93d0*/  F2I.S64.TRUNC R18, R18 ;  /* 0x0000001200127311 */ /* 0x000e24000020d900 */
[----:B0-----:R-:W-:-:S05]  /*93e0*/  IMAD.MOV.U32 R3, RZ, RZ, R18 ;  /* 0x000000ffff037224 */ /* 0x001fca00078e0012 */
[----:B------:R0:W-:Y:S01]  /*93f0*/  STG.E.U8 [R8.64], R3 ;  /* 0x0000000308007986 */ /* 0x0001e2000c101124 */
[----:B------:R-:W-:Y:S05]  /*9400*/  BRA `(.L_x_3384) ;  /* 0x00000d4000007947 */ /* 0x000fea0003800000 */
.L_x_3381:
        /* <DEDUP_REMOVED lines=9> */
.L_x_3386:
[----:B------:R-:W0:Y:S02]  /*94a0*/  F2I.FTZ.TRUNC.NTZ R3, R18 ;  /* 0x0000001200037305 */ /* 0x000e24000021f100 */
[----:B0-----:R0:W-:Y:S01]  /*94b0*/  STG.E [R8.64], R3 ;  /* 0x0000000308007986 */ /* 0x0011e2000c101924 */
[----:B------:R-:W-:Y:S05]  /*94c0*/  BRA `(.L_x_3384) ;  /* 0x00000c8000007947 */ /* 0x000fea0003800000 */
.L_x_3385:
[----:B------:R-:W0:Y:S02]  /*94d0*/  F2I.FTZ.TRUNC.NTZ R3, R18 ;  /* 0x0000001200037305 */ /* 0x000e24000021f100 */
[----:B0-----:R0:W-:Y:S01]  /*94e0*/  STG.E.U16 [R8.64], R3 ;  /* 0x0000000308007986 */ /* 0x0011e2000c101524 */
[----:B------:R-:W-:Y:S05]  /*94f0*/  BRA `(.L_x_3384) ;  /* 0x00000c5000007947 */ /* 0x000fea0003800000 */
.L_x_3380:
        /* <DEDUP_REMOVED lines=8> */
.L_x_3388:
[----:B------:R-:W-:-:S05]  /*9580*/  F2FP.PACK_AB R18, RZ, R18 ;  /* 0x00000012ff12723e */ /* 0x000fca00000000ff */
[----:B------:R0:W-:Y:S01]  /*9590*/  STG.E.U16 [R8.64], R18 ;  /* 0x0000001208007986 */ /* 0x0001e2000c101524 */
[----:B------:R-:W-:Y:S05]  /*95a0*/  BRA `(.L_x_3384) ;  /* 0x00000ba000007947 */ /* 0x000fea0003800000 */
.L_x_3387:
        /* <DEDUP_REMOVED lines=8> */
.L_x_3390:
[----:B------:R-:W-:-:S05]  /*9630*/  F2FP.PACK_AB R19, R19, R18 ;  /* 0x000000121313723e */ /* 0x000fca00000000ff */
[----:B------:R0:W-:Y:S01]  /*9640*/  STG.E [R8.64], R19 ;  /* 0x0000001308007986 */ /* 0x0001e2000c101924 */
[----:B------:R-:W-:Y:S05]  /*9650*/  BRA `(.L_x_3384) ;  /* 0x00000af000007947 */ /* 0x000fea0003800000 */
.L_x_3389:
[----:B------:R-:W-:-:S06]  /*9660*/  FMUL.FTZ R4, R18, 1 ;  /* 0x3f80000012047820 */ /* 0x000fcc0000410000 */
[----:B------:R-:W0:Y:S02]  /*9670*/  F2F.F64.F32 R4, R4 ;  /* 0x0000000400047310 */ /* 0x000e240000201800 */
[----:B0-----:R0:W-:Y:S01]  /*9680*/  STG.E.64 [R8.64], R4 ;  /* 0x0000000408007986 */ /* 0x0011e2000c101b24 */
[----:B------:R-:W-:Y:S05]  /*9690*/  BRA `(.L_x_3384) ;  /* 0x00000ab000007947 */ /* 0x000fea0003800000 */
.L_x_3379:
        /* <DEDUP_REMOVED lines=14> */
.L_x_3393:
[----:B------:R-:W-:Y:S02]  /*9780*/  FMUL.FTZ R6, R19, 1 ;  /* 0x3f80000013067820 */ /* 0x000fe40000410000 */
[----:B------:R-:W-:-:S04]  /*9790*/  FMUL.FTZ R4, R18, 1 ;  /* 0x3f80000012047820 */ /* 0x000fc80000410000 */
[----:B------:R-:W-:Y:S08]  /*97a0*/  F2F.F64.F32 R6, R6 ;  /* 0x0000000600067310 */ /* 0x000ff00000201800 */
[----:B------:R-:W0:Y:S02]  /*97b0*/  F2F.F64.F32 R4, R4 ;  /* 0x0000000400047310 */ /* 0x000e240000201800 */
[----:B0-----:R0:W-:Y:S01]  /*97c0*/  STG.E.128 [R8.64], R4 ;  /* 0x0000000408007986 */ /* 0x0011e2000c101d24 */
[----:B------:R-:W-:Y:S05]  /*97d0*/  BRA `(.L_x_3384) ;  /* 0x0000097000007947 */ /* 0x000fea0003800000 */
.L_x_3392:
        /* <DEDUP_REMOVED lines=20> */
.L_x_3397:
[----:B------:R-:W-:Y:S05]  /*9920*/  BSYNC B0 ;  /* 0x0000000000007941 */ /* 0x000fea0003800000 */
.L_x_3396:
[----:B------:R-:W-:-:S05]  /*9930*/  LOP3.LUT R5, R0, R5, RZ, 0xfc, !PT ;  /* 0x0000000500057212 */ /* 0x000fca00078efcff */
[----:B------:R0:W-:Y:S01]  /*9940*/  STG.E.U8 [R8.64], R5 ;  /* 0x0000000508007986 */ /* 0x0001e2000c101124 */
[----:B------:R-:W-:Y:S05]  /*9950*/  BRA `(.L_x_3384) ;  /* 0x000007f000007947 */ /* 0x000fea0003800000 */
.L_x_3395:
        /* <DEDUP_REMOVED lines=12> */
.L_x_3399:
[----:B------:R-:W-:Y:S01]  /*9a20*/  IMAD.MOV.U32 R0, RZ, RZ, 0x7f ;  /* 0x0000007fff007424 */ /* 0x000fe200078e00ff */
[----:B------:R-:W-:-:S04]  /*9a30*/  ISETP.GT.U32.AND P0, PT, R4, 0x7f800000, PT ;  /* 0x7f8000000400780c */ /* 0x000fc80003f04070 */
[----:B------:R-:W-:-:S04]  /*9a40*/  SEL R0, R0, 0x7c, P0 ;  /* 0x0000007c00007807 */ /* 0x000fc80000000000 */
.L_x_3400:
[----:B------:R-:W-:Y:S05]  /*9a50*/  BSYNC B0 ;  /* 0x0000000000007941 */ /* 0x000fea0003800000 */
.L_x_3398:
[----:B------:R-:W-:-:S04]  /*9a60*/  LOP3.LUT R18, R18, 0x80000000, RZ, 0xc0, !PT ;  /* 0x8000000012127812 */ /* 0x000fc800078ec0ff */
[----:B------:R-:W-:-:S04]  /*9a70*/  SHF.R.U32.HI R3, RZ, 0x18, R18 ;  /* 0x00000018ff037819 */ /* 0x000fc80000011612 */
[----:B------:R-:W-:-:S05]  /*9a80*/  LOP3.LUT R3, R0, R3, RZ, 0xfc, !PT ;  /* 0x0000000300037212 */ /* 0x000fca00078efcff */
[----:B------:R0:W-:Y:S01]  /*9a90*/  STG.E.U8 [R8.64], R3 ;  /* 0x0000000308007986 */ /* 0x0001e2000c101124 */
[----:B------:R-:W-:Y:S05]  /*9aa0*/  BRA `(.L_x_3384) ;  /* 0x000006a000007947 */ /* 0x000fea0003800000 */
.L_x_3394:
[----:B------:R-:W-:-:S05]  /*9ab0*/  F2FP.BF16.PACK_AB R18, RZ, R18 ;  /* 0x00000012ff12723e */ /* 0x000fca00000010ff */
[----:B------:R0:W-:Y:S01]  /*9ac0*/  STG.E.U16 [R8.64], R18 ;  /* 0x0000001208007986 */ /* 0x0001e2000c101524 */
[----:B------:R-:W-:Y:S05]  /*9ad0*/  BRA `(.L_x_3384) ;  /* 0x0000067000007947 */ /* 0x000fea0003800000 */
.L_x_3391:
        /* <DEDUP_REMOVED lines=11> */
.L_x_3403:
        /* <DEDUP_REMOVED lines=16> */
.L_x_3406:
[----:B------:R-:W-:-:S04]  /*9c90*/  LOP3.LUT R18, R18, 0x80000000, RZ, 0xc0, !PT ;  /* 0x8000000012127812 */ /* 0x000fc800078ec0ff */
[----:B------:R-:W-:-:S04]  /*9ca0*/  SHF.R.U32.HI R3, RZ, 0x18, R18 ;  /* 0x00000018ff037819 */ /* 0x000fc80000011612 */
[----:B------:R-:W-:-:S04]  /*9cb0*/  LOP3.LUT R0, R0, R3, RZ, 0xfc, !PT ;  /* 0x0000000300007212 */ /* 0x000fc800078efcff */
[----:B------:R-:W-:Y:S02]  /*9cc0*/  PRMT R4, R0, 0x7610, R4 ;  /* 0x0000761000047816 */ /* 0x000fe40000000004 */
.L_x_3405:
[----:B------:R-:W-:Y:S05]  /*9cd0*/  BSYNC B0 ;  /* 0x0000000000007941 */ /* 0x000fea0003800000 */
.L_x_3404:
[----:B------:R0:W-:Y:S01]  /*9ce0*/  STG.E.U8 [R8.64], R4 ;  /* 0x0000000408007986 */ /* 0x0001e2000c101124 */
[----:B------:R-:W-:Y:S05]  /*9cf0*/  BRA `(.L_x_3384) ;  /* 0x0000045000007947 */ /* 0x000fea0003800000 */
.L_x_3402:
        /* <DEDUP_REMOVED lines=16> */
.L_x_3409:
[----:B------:R-:W-:-:S04]  /*9e00*/  LOP3.LUT R18, R18, 0x80000000, RZ, 0xc0, !PT ;  /* 0x8000000012127812 */ /* 0x000fc800078ec0ff */
[----:B------:R-:W-:-:S04]  /*9e10*/  SHF.R.U32.HI R3, RZ, 0x18, R18 ;  /* 0x00000018ff037819 */ /* 0x000fc80000011612 */
[----:B------:R-:W-:-:S04]  /*9e20*/  LOP3.LUT R0, R0, R3, RZ, 0xfc, !PT ;  /* 0x0000000300007212 */ /* 0x000fc800078efcff */
[----:B------:R-:W-:Y:S02]  /*9e30*/  PRMT R4, R0, 0x7610, R4 ;  /* 0x0000761000047816 */ /* 0x000fe40000000004 */
.L_x_3408:
[----:B------:R-:W-:Y:S05]  /*9e40*/  BSYNC B0 ;  /* 0x0000000000007941 */ /* 0x000fea0003800000 */
.L_x_3407:
[----:B------:R0:W-:Y:S01]  /*9e50*/  STG.E.U8 [R8.64], R4 ;  /* 0x0000000408007986 */ /* 0x0001e2000c101124 */
[----:B------:R-:W-:Y:S05]  /*9e60*/  BRA `(.L_x_3384) ;  /* 0x000002e000007947 */ /* 0x000fea0003800000 */
.L_x_3401:
        /* <DEDUP_REMOVED lines=21> */
.L_x_3383:
        /* <DEDUP_REMOVED lines=20> */
.L_x_3411:
[----:B------:R-:W0:Y:S02]  /*a100*/  F2I.U64.TRUNC R18, R18 ;  /* 0x0000001200127311 */ /* 0x000e24000020d800 */
[----:B0-----:R0:W-:Y:S01]  /*a110*/  STG.E.64 [R8.64], R18 ;  /* 0x0000001208007986 */ /* 0x0011e2000c101b24 */
[----:B------:R-:W-:Y:S05]  /*a120*/  BRA `(.L_x_3384) ;  /* 0x0000002000007947 */ /* 0x000fea0003800000 */
.L_x_3410:
[----:B------:R-:W0:Y:S02]  /*a130*/  F2I.FTZ.U32.TRUNC.NTZ R3, R18 ;  /* 0x0000001200037305 */ /* 0x000e24000021f000 */
[----:B0-----:R0:W-:Y:S02]  /*a140*/  STG.E [R8.64], R3 ;  /* 0x0000000308007986 */ /* 0x0011e4000c101924 */
.L_x_3384:
[----:B------:R-:W-:Y:S02]  /*a150*/  IADD3 R26, R26, 0x80, RZ ;  /* 0x000000801a1a7810 */ /* 0x000fe40007ffe0ff */
.L_x_3345:
[----:B------:R-:W-:Y:S05]  /*a160*/  BSYNC B6 ;  /* 0x0000000000067941 */ /* 0x000fea0003800000 */
.L_x_3344:
[----:B------:R-:W-:-:S13]  /*a170*/  ISETP.GE.AND P0, PT, R26, R17, PT ;  /* 0x000000111a00720c */ /* 0x000fda0003f06270 */
[----:B------:R-:W-:Y:S05]  /*a180*/  @P0 EXIT ;  /* 0x000000000000094d */ /* 0x000fea0003800000 */
        /* <DEDUP_REMOVED lines=18> */
.L_x_3415:
[----:B------:R-:W0:Y:S02]  /*a2b0*/  F2I.S64.TRUNC R22, R22 ;  /* 0x0000001600167311 */ /* 0x000e24000020d900 */
[----:B0-----:R-:W-:-:S05]  /*a2c0*/  IMAD.MOV.U32 R5, RZ, RZ, R22 ;  /* 0x000000ffff057224 */ /* 0x001fca00078e0016 */
[----:B------:R-:W-:Y:S01]  /*a2d0*/  STG.E.U8 [R2.64], R5 ;  /* 0x0000000502007986 */ /* 0x000fe2000c101124 */
[----:B------:R-:W-:Y:S05]  /*a2e0*/  EXIT ;  /* 0x000000000000794d */ /* 0x000fea0003800000 */
.L_x_3414:
        /* <DEDUP_REMOVED lines=9> */
.L_x_3418:
[----:B------:R-:W0:Y:S02]  /*a380*/  F2I.FTZ.TRUNC.NTZ R5, R22 ;  /* 0x0000001600057305 */ /* 0x000e24000021f100 */
[----:B0-----:R-:W-:Y:S01]  /*a390*/  STG.E [R2.64], R5 ;  /* 0x0000000502007986 */ /* 0x001fe2000c101924 */
[----:B------:R-:W-:Y:S05]  /*a3a0*/  EXIT ;  /* 0x000000000000794d */ /* 0x000fea0003800000 */
.L_x_3417:
[----:B------:R-:W0:Y:S02]  /*a3b0*/  F2I.FTZ.TRUNC.NTZ R5, R22 ;  /* 0x0000001600057305 */ /* 0x000e24000021f100 */
[----:B0-----:R-:W-:Y:S01]  /*a3c0*/  STG.E.U16 [R2.64], R5 ;  /* 0x0000000502007986 */ /* 0x001fe2000c101524 */
[----:B------:R-:W-:Y:S05]  /*a3d0*/  EXIT ;  /* 0x000000000000794d */ /* 0x000fea0003800000 */
.L_x_3413:
        /* <DEDUP_REMOVED lines=8> */
.L_x_3420:
[----:B------:R-:W-:-:S05]  /*a460*/  F2FP.PACK_AB R22, RZ, R22 ;  /* 0x00000016ff16723e */ /* 0x000fca00000000ff */
[----:B------:R-:W-:Y:S01]  /*a470*/  STG.E.U16 [R2.64], R22 ;  /* 0x0000001602007986 */ /* 0x000fe2000c101524 */
[----:B------:R-:W-:Y:S05]  /*a480*/  EXIT ;  /* 0x000000000000794d */ /* 0x000fea0003800000 */
.L_x_3419:
        /* <DEDUP_REMOVED lines=8> */
.L_x_3422:
[----:B------:R-:W-:-:S05]  /*a510*/  F2FP.PACK_AB R23, R23, R22 ;  /* 0x000000161717723e */ /* 0x000fca00000000ff */
[----:B------:R-:W-:Y:S01]  /*a520*/  STG.E [R2.64], R23 ;  /* 0x0000001702007986 */ /* 0x000fe2000c101924 */
[----:B------:R-:W-:Y:S05]  /*a530*/  EXIT ;  /* 0x000000000000794d */ /* 0x000fea0003800000 */
.L_x_3421:
[----:B------:R-:W-:-:S06]  /*a540*/  FMUL.FTZ R4, R22, 1 ;  /* 0x3f80000016047820 */ /* 0x000fcc0000410000 */
[----:B------:R-:W0:Y:S02]  /*a550*/  F2F.F64.F32 R4, R4 ;  /* 0x0000000400047310 */ /* 0x000e240000201800 */
[----:B0-----:R-:W-:Y:S01]  /*a560*/  STG.E.64 [R2.64], R4 ;  /* 0x0000000402007986 */ /* 0x001fe2000c101b24 */
[----:B------:R-:W-:Y:S05]  /*a570*/  EXIT ;  /* 0x000000000000794d */ /* 0x000fea0003800000 */
.L_x_3412:
        /* <DEDUP_REMOVED lines=14> */
.L_x_3425:
[----:B------:R-:W-:Y:S02]  /*a660*/  FMUL.FTZ R6, R23, 1 ;  /* 0x3f80000017067820 */ /* 0x000fe40000410000 */
[----:B------:R-:W-:-:S04]  /*a670*/  FMUL.FTZ R4, R22, 1 ;  /* 0x3f80000016047820 */ /* 0x000fc80000410000 */
[----:B------:R-:W-:Y:S08]  /*a680*/  F2F.F64.F32 R6, R6 ;  /* 0x0000000600067310 */ /* 0x000ff00000201800 */
[----:B------:R-:W0:Y:S02]  /*a690*/  F2F.F64.F32 R4, R4 ;  /* 0x0000000400047310 */ /* 0x000e240000201800 */
[----:B0-----:R-:W-:Y:S01]  /*a6a0*/  STG.E.128 [R2.64], R4 ;  /* 0x0000000402007986 */ /* 0x001fe2000c101d24 */
[----:B------:R-:W-:Y:S05]  /*a6b0*/  EXIT ;  /* 0x000000000000794d */ /* 0x000fea0003800000 */
.L_x_3424:
        /* <DEDUP_REMOVED lines=20> */
.L_x_3429:
[----:B------:R-:W-:Y:S05]  /*a800*/  BSYNC B0 ;  /* 0x0000000000007941 */ /* 0x000fea0003800000 */
.L_x_3428:
[----:B------:R-:W-:-:S05]  /*a810*/  LOP3.LUT R7, R0, R7, RZ, 0xfc, !PT ;  /* 0x0000000700077212 */ /* 0x000fca00078efcff */
[----:B------:R-:W-:Y:S01]  /*a820*/  STG.E.U8 [R2.64], R7 ;  /* 0x0000000702007986 */ /* 0x000fe2000c101124 */
[----:B------:R-:W-:Y:S05]  /*a830*/  EXIT ;  /* 0x000000000000794d */ /* 0x000fea0003800000 */
.L_x_3427:
        /* <DEDUP_REMOVED lines=12> */
.L_x_3431:
[----:B------:R-:W-:Y:S01]  /*a900*/  IMAD.MOV.U32 R0, RZ, RZ, 0x7f ;  /* 0x0000007fff007424 */ /* 0x000fe200078e00ff */
[----:B------:R-:W-:-:S04]  /*a910*/  ISETP.GT.U32.AND P0, PT, R4, 0x7f800000, PT ;  /* 0x7f8000000400780c */ /* 0x000fc80003f04070 */
[----:B------:R-:W-:-:S04]  /*a920*/  SEL R0, R0, 0x7c, P0 ;  /* 0x0000007c00007807 */ /* 0x000fc80000000000 */
.L_x_3432:
[----:B------:R-:W-:Y:S05]  /*a930*/  BSYNC B0 ;  /* 0x0000000000007941 */ /* 0x000fea0003800000 */
.L_x_3430:
[----:B------:R-:W-:-:S04]  /*a940*/  LOP3.LUT R22, R22, 0x80000000, RZ, 0xc0, !PT ;  /* 0x8000000016167812 */ /* 0x000fc800078ec0ff */
[----:B------:R-:W-:-:S04]  /*a950*/  SHF.R.U32.HI R5, RZ, 0x18, R22 ;  /* 0x00000018ff057819 */ /* 0x000fc80000011616 */
[----:B------:R-:W-:-:S05]  /*a960*/  LOP3.LUT R5, R0, R5, RZ, 0xfc, !PT ;  /* 0x0000000500057212 */ /* 0x000fca00078efcff */
[----:B------:R-:W-:Y:S01]  /*a970*/  STG.E.U8 [R2.64], R5 ;  /* 0x0000000502007986 */ /* 0x000fe2000c101124 */
[----:B------:R-:W-:Y:S05]  /*a980*/  EXIT ;  /* 0x000000000000794d */ /* 0x000fea0003800000 */
.L_x_3426:
[----:B------:R-:W-:-:S05]  /*a990*/  F2FP.BF16.PACK_AB R22, RZ, R22 ;  /* 0x00000016ff16723e */ /* 0x000fca00000010ff */
[----:B------:R-:W-:Y:S01]  /*a9a0*/  STG.E.U16 [R2.64], R22 ;  /* 0x0000001602007986 */ /* 0x000fe2000c101524 */
[----:B------:R-:W-:Y:S05]  /*a9b0*/  EXIT ;  /* 0x000000000000794d */ /* 0x000fea0003800000 */
.L_x_3423:
        /* <DEDUP_REMOVED lines=11> */
.L_x_3435:
        /* <DEDUP_REMOVED lines=16> */
.L_x_3438:
[----:B------:R-:W-:-:S04]  /*ab70*/  LOP3.LUT R22, R22, 0x80000000, RZ, 0xc0, !PT ;  /* 0x8000000016167812 */ /* 0x000fc800078ec0ff */
[----:B------:R-:W-:-:S04]  /*ab80*/  SHF.R.U32.HI R5, RZ, 0x18, R22 ;  /* 0x00000018ff057819 */ /* 0x000fc80000011616 */
[----:B------:R-:W-:-:S04]  /*ab90*/  LOP3.LUT R4, R4, R5, RZ, 0xfc, !PT ;  /* 0x0000000504047212 */ /* 0x000fc800078efcff */
[----:B------:R-:W-:Y:S02]  /*aba0*/  PRMT R0, R4, 0x7610, R0 ;  /* 0x0000761004007816 */ /* 0x000fe40000000000 */
.L_x_3437:
[----:B------:R-:W-:Y:S05]  /*abb0*/  BSYNC B0 ;  /* 0x0000000000007941 */ /* 0x000fea0003800000 */
.L_x_3436:
[----:B------:R-:W-:Y:S01]  /*abc0*/  STG.E.U8 [R2.64], R0 ;  /* 0x0000000002007986 */ /* 0x000fe2000c101124 */
[----:B------:R-:W-:Y:S05]  /*abd0*/  EXIT ;  /* 0x000000000000794d */ /* 0x000fea0003800000 */
.L_x_3434:
        /* <DEDUP_REMOVED lines=16> */
.L_x_3441:
[----:B------:R-:W-:-:S04]  /*ace0*/  LOP3.LUT R22, R22, 0x80000000, RZ, 0xc0, !PT ;  /* 0x8000000016167812 */ /* 0x000fc800078ec0ff */
[----:B------:R-:W-:-:S04]  /*acf0*/  SHF.R.U32.HI R5, RZ, 0x18, R22 ;  /* 0x00000018ff057819 */ /* 0x000fc80000011616 */
[----:B------:R-:W-:-:S04]  /*ad00*/  LOP3.LUT R4, R4, R5, RZ, 0xfc, !PT ;  /* 0x0000000504047212 */ /* 0x000fc800078efcff */
[----:B------:R-:W-:Y:S02]  /*ad10*/  PRMT R0, R4, 0x7610, R0 ;  /* 0x0000761004007816 */ /* 0x000fe40000000000 */
.L_x_3440:
[----:B------:R-:W-:Y:S05]  /*ad20*/  BSYNC B0 ;  /* 0x0000000000007941 */ /* 0x000fea0003800000 */
.L_x_3439:
[----:B------:R-:W-:Y:S01]  /*ad30*/  STG.E.U8 [R2.64], R0 ;  /* 0x0000000002007986 */ /* 0x000fe2000c101124 */
[----:B------:R-:W-:Y:S05]  /*ad40*/  EXIT ;  /* 0x000000000000794d */ /* 0x000fea0003800000 */
.L_x_3433:
        /* <DEDUP_REMOVED lines=21> */
.L_x_3416:
        /* <DEDUP_REMOVED lines=20> */
.L_x_3443:
[----:B------:R-:W0:Y:S02]  /*afe0*/  F2I.U64.TRUNC R22, R22 ;  /* 0x0000001600167311 */ /* 0x000e24000020d800 */
[----:B0-----:R-:W-:Y:S01]  /*aff0*/  STG.E.64 [R2.64], R22 ;  /* 0x0000001602007986 */ /* 0x001fe2000c101b24 */
[----:B------:R-:W-:Y:S05]  /*b000*/  EXIT ;  /* 0x000000000000794d */ /* 0x000fea0003800000 */
.L_x_3442:
[----:B------:R-:W0:Y:S02]  /*b010*/  F2I.FTZ.U32.TRUNC.NTZ R5, R22 ;  /* 0x0000001600057305 */ /* 0x000e24000021f000 */
[----:B0-----:R-:W-:Y:S01]  /*b020*/  STG.E [R2.64], R5 ;  /* 0x0000000502007986 */ /* 0x001fe2000c101924 */
[----:B------:R-:W-:Y:S05]  /*b030*/  EXIT ;  /* 0x000000000000794d */ /* 0x000fea0003800000 */
.L_x_3444:
        /* <DEDUP_REMOVED lines=12> */
.L_x_4321:


//--------------------- .text._ZN2at6native18elementwise_kernelILi128ELi2EZNS0_22gpu_kernel_impl_nocastIZZZNS0_54_GLOBAL__N__7dbc7496_16_ComplexKernel_cu_b2145a98_310719complex_kernel_cudaERNS_14TensorIteratorEENKUlvE_clEvENKUlvE0_clEvEUlffE_EEvRNS_18TensorIteratorBaseERKT_EUliE_EEviT1_ --------------------------
	.section	.text._ZN2at6native18elementwise_kernelILi128ELi2EZNS0_22gpu_kernel_impl_nocastIZZZNS0_54_GLOBAL__N__7dbc7496_16_ComplexKernel_cu_b2145a98_310719complex_kernel_cudaERNS_14TensorIteratorEENKUlvE_clEvENKUlvE0_clEvEUlffE_EEvRNS_18TensorIteratorBaseERKT_EUliE_EEviT1_,"ax",@progbits
	.sectioninfo	@"SHI_REGISTERS=14"
	.align	128
        .global         _ZN2at6native18elementwise_kernelILi128ELi2EZNS0_22gpu_kernel_impl_nocastIZZZNS0_54_GLOBAL__N__7dbc7496_16_ComplexKernel_cu_b2145a98_310719complex_kernel_cudaERNS_14TensorIteratorEENKUlvE_clEvENKUlvE0_clEvEUlffE_EEvRNS_18TensorIteratorBaseERKT_EUliE_EEviT1_
        .type           _ZN2at6native18elementwise_kernelILi128ELi2EZNS0_22gpu_kernel_impl_nocastIZZZNS0_54_GLOBAL__N__7dbc7496_16_ComplexKernel_cu_b2145a98_310719complex_kernel_cudaERNS_14TensorIteratorEENKUlvE_clEvENKUlvE0_clEvEUlffE_EEvRNS_18TensorIteratorBaseERKT_EUliE_EEviT1_,@function
        .size           _ZN2at6native18elementwise_kernelILi128ELi2EZNS0_22gpu_kernel_impl_nocastIZZZNS0_54_GLOBAL__N__7dbc7496_16_ComplexKernel_cu_b2145a98_310719complex_kernel_cudaERNS_14TensorIteratorEENKUlvE_clEvENKUlvE0_clEvEUlffE_EEvRNS_18TensorIteratorBaseERKT_EUliE_EEviT1_,(.L_x_4322 - _ZN2at6native18elementwise_kernelILi128ELi2EZNS0_22gpu_kernel_impl_nocastIZZZNS0_54_GLOBAL__N__7dbc7496_16_ComplexKernel_cu_b2145a98_310719complex_kernel_cudaERNS_14TensorIteratorEENKUlvE_clEvENKUlvE0_clEvEUlffE_EEvRNS_18TensorIteratorBaseERKT_EUliE_EEviT1_)
        .other          _ZN2at6native18elementwise_kernelILi128ELi2EZNS0_22gpu_kernel_impl_nocastIZZZNS0_54_GLOBAL__N__7dbc7496_16_ComplexKernel_cu_b2145a98_310719complex_kernel_cudaERNS_14TensorIteratorEENKUlvE_clEvENKUlvE0_clEvEUlffE_EEvRNS_18TensorIteratorBaseERKT_EUliE_EEviT1_,@"STO_CUDA_ENTRY STV_DEFAULT"
_ZN2at6native18elementwise_kernelILi128ELi2EZNS0_22gpu_kernel_impl_nocastIZZZNS0_54_GLOBAL__N__7dbc7496_16_ComplexKernel_cu_b2145a98_310719complex_kernel_cudaERNS_14TensorIteratorEENKUlvE_clEvENKUlvE0_clEvEUlffE_EEvRNS_18TensorIteratorBaseERKT_EUliE_EEviT1_:
.text._ZN2at6native18elementwise_kernelILi128ELi2EZNS0_22gpu_kernel_impl_nocastIZZZNS0_54_GLOBAL__N__7dbc7496_16_ComplexKernel_cu_b2145a98_310719complex_kernel_cudaERNS_14TensorIteratorEENKUlvE_clEvENKUlvE0_clEvEUlffE_EEvRNS_18TensorIteratorBaseERKT_EUliE_EEviT1_:
        /* <DEDUP_REMOVED lines=262> */
.L_x_3447:
[----:B------:R-:W-:Y:S02]  /*1060*/  IADD3 R4, P1, R4, c[0x0][0x3d8], RZ ;  /* 0x0000f60004047a10 */ /* 0x000fe40007f3e0ff */
[----:B------:R-:W-:Y:S02]  /*1070*/  IADD3 R6, P0, R3, c[0x0][0x3d0], RZ ;  /* 0x0000f40003067a10 */ /* 0x000fe40007f1e0ff */
[----:B------:R-:W-:Y:S02]  /*1080*/  IADD3.X R5, RZ, c[0x0][0x3dc], RZ, P1, !PT ;  /* 0x0000f700ff057a10 */ /* 0x000fe40000ffe4ff */
[----:B------:R-:W-:-:S03]  /*1090*/  IADD3.X R7, RZ, c[0x0][0x3d4], RZ, P0, !PT ;  /* 0x0000f500ff077a10 */ /* 0x000fc600007fe4ff */
[----:B------:R-:W2:Y:S04]  /*10a0*/  LDG.E R11, [R4.64] ;  /* 0x00000004040b7981 */ /* 0x000ea8000c1e1900 */
[----:B------:R-:W2:Y:S01]  /*10b0*/  LDG.E R10, [R6.64] ;  /* 0x00000004060a7981 */ /* 0x000ea2000c1e1900 */
[----:B------:R-:W-:Y:S02]  /*10c0*/  IADD3 R2, P0, R2, c[0x0][0x3c8], RZ ;  /* 0x0000f20002027a10 */ /* 0x000fe40007f1e0ff */
[----:B------:R-:W-:Y:S02]  /*10d0*/  IADD3 R9, R0, 0x80, RZ ;  /* 0x0000008000097810 */ /* 0x000fe40007ffe0ff */
[----:B------:R-:W-:-:S05]  /*10e0*/  IADD3.X R3, RZ, c[0x0][0x3cc], RZ, P0, !PT ;  /* 0x0000f300ff037a10 */ /* 0x000fca00007fe4ff */
[----:B--2---:R0:W-:Y:S04]  /*10f0*/  STG.E.64 [R2.64], R10 ;  /* 0x0000000a02007986 */ /* 0x0041e8000c101b04 */
.L_x_3446:
[----:B------:R-:W-:Y:S05]  /*1100*/  BSYNC B0 ;  /* 0x0000000000007941 */ /* 0x000fea0003800000 */
.L_x_3445:
        /* <DEDUP_REMOVED lines=255> */
.L_x_3448:
[----:B------:R-:W-:Y:S02]  /*2100*/  IADD3 R4, P1, R3, c[0x0][0x3d8], RZ ;  /* 0x0000f60003047a10 */ /* 0x000fe40007f3e0ff */
[----:B------:R-:W-:Y:S02]  /*2110*/  IADD3 R2, P0, R2, c[0x0][0x3d0], RZ ;  /* 0x0000f40002027a10 */ /* 0x000fe40007f1e0ff */
[----:B------:R-:W-:Y:S02]  /*2120*/  IADD3.X R5, RZ, c[0x0][0x3dc], RZ, P1, !PT ;  /* 0x0000f700ff057a10 */ /* 0x000fe40000ffe4ff */
[----:B------:R-:W-:-:S03]  /*2130*/  IADD3.X R3, RZ, c[0x0][0x3d4], RZ, P0, !PT ;  /* 0x0000f500ff037a10 */ /* 0x000fc600007fe4ff */
[----:B------:R-:W2:Y:S04]  /*2140*/  LDG.E R9, [R4.64] ;  /* 0x0000000404097981 */ /* 0x000ea8000c1e1900 */
[----:B------:R-:W2:Y:S01]  /*2150*/  LDG.E R8, [R2.64] ;  /* 0x0000000402087981 */ /* 0x000ea2000c1e1900 */
[----:B------:R-:W-:-:S04]  /*2160*/  IADD3 R6, P0, R0, c[0x0][0x3c8], RZ ;  /* 0x0000f20000067a10 */ /* 0x000fc80007f1e0ff */
[----:B------:R-:W-:-:S05]  /*2170*/  IADD3.X R7, RZ, c[0x0][0x3cc], RZ, P0, !PT ;  /* 0x0000f300ff077a10 */ /* 0x000fca00007fe4ff */
[----:B--2---:R-:W-:Y:S01]  /*2180*/  STG.E.64 [R6.64], R8 ;  /* 0x0000000806007986 */ /* 0x004fe2000c101b04 */
[----:B------:R-:W-:Y:S05]  /*2190*/  EXIT ;  /* 0x000000000000794d */ /* 0x000fea0003800000 */
.L_x_3449:
        /* <DEDUP_REMOVED lines=14> */
.L_x_4322:


//--------------------- .text._ZN2at6native27unrolled_elementwise_kernelIZZZNS0_54_GLOBAL__N__7dbc7496_16_ComplexKernel_cu_b2145a98_310719complex_kernel_cudaERNS_14TensorIteratorEENKUlvE_clEvENKUlvE0_clEvEUlffE_St5arrayIPcLm3EELi4E23TrivialOffsetCalculatorILi2EjESB_ILi1EjENS0_6memory15LoadWithoutCastENSE_16StoreWithoutCastEEEviT_T0_T2_T3_T4_T5_ --------------------------
	.section	.text._ZN2at6native27unrolled_elementwise_kernelIZZZNS0_54_GLOBAL__N__7dbc7496_16_ComplexKernel_cu_b2145a98_310719complex_kernel_cudaERNS_14TensorIteratorEENKUlvE_clEvENKUlvE0_clEvEUlffE_St5arrayIPcLm3EELi4E23TrivialOffsetCalculatorILi2EjESB_ILi1EjENS0_6memory15LoadWithoutCastENSE_16StoreWithoutCastEEEviT_T0_T2_T3_T4_T5_,"ax",@progbits
	.sectioninfo	@"SHI_REGISTERS=28"
	.align	128
        .global         _ZN2at6native27unrolled_elementwise_kernelIZZZNS0_54_GLOBAL__N__7dbc7496_16_ComplexKernel_cu_b2145a98_310719complex_kernel_cudaERNS_14TensorIteratorEENKUlvE_clEvENKUlvE0_clEvEUlffE_St5arrayIPcLm3EELi4E23TrivialOffsetCalculatorILi2EjESB_ILi1EjENS0_6memory15LoadWithoutCastENSE_16StoreWithoutCastEEEviT_T0_T2_T3_T4_T5_
        .type           _ZN2at6native27unrolled_elementwise_kernelIZZZNS0_54_GLOBAL__N__7dbc7496_16_ComplexKernel_cu_b2145a98_310719complex_kernel_cudaERNS_14TensorIteratorEENKUlvE_clEvENKUlvE0_clEvEUlffE_St5arrayIPcLm3EELi4E23TrivialOffsetCalculatorILi2EjESB_ILi1EjENS0_6memory15LoadWithoutCastENSE_16StoreWithoutCastEEEviT_T0_T2_T3_T4_T5_,@function
        .size           _ZN2at6native27unrolled_elementwise_kernelIZZZNS0_54_GLOBAL__N__7dbc7496_16_ComplexKernel_cu_b2145a98_310719complex_kernel_cudaERNS_14TensorIteratorEENKUlvE_clEvENKUlvE0_clEvEUlffE_St5arrayIPcLm3EELi4E23TrivialOffsetCalculatorILi2EjESB_ILi1EjENS0_6memory15LoadWithoutCastENSE_16StoreWithoutCastEEEviT_T0_T2_T3_T4_T5_,(.L_x_4323 - _ZN2at6native27unrolled_elementwise_kernelIZZZNS0_54_GLOBAL__N__7dbc7496_16_ComplexKernel_cu_b2145a98_310719complex_kernel_cudaERNS_14TensorIteratorEENKUlvE_clEvENKUlvE0_clEvEUlffE_St5arrayIPcLm3EELi4E23TrivialOffsetCalculatorILi2EjESB_ILi1EjENS0_6memory15LoadWithoutCastENSE_16StoreWithoutCastEEEviT_T0_T2_T3_T4_T5_)
        .other          _ZN2at6native27unrolled_elementwise_kernelIZZZNS0_54_GLOBAL__N__7dbc7496_16_ComplexKernel_cu_b2145a98_310719complex_kernel_cudaERNS_14TensorIteratorEENKUlvE_clEvENKUlvE0_clEvEUlffE_St5arrayIPcLm3EELi4E23TrivialOffsetCalculatorILi2EjESB_ILi1EjENS0_6memory15LoadWithoutCastENSE_16StoreWithoutCastEEEviT_T0_T2_T3_T4_T5_,@"STO_CUDA_ENTRY STV_DEFAULT"
_ZN2at6native27unrolled_elementwise_kernelIZZZNS0_54_GLOBAL__N__7dbc7496_16_ComplexKernel_cu_b2145a98_310719complex_kernel_cudaERNS_14TensorIteratorEENKUlvE_clEvENKUlvE0_clEvEUlffE_St5arrayIPcLm3EELi4E23TrivialOffsetCalculatorILi2EjESB_ILi1EjENS0_6memory15LoadWithoutCastENSE_16StoreWithoutCastEEEviT_T0_T2_T3_T4_T5_:
.text._ZN2at6native27unrolled_elementwise_kernelIZZZNS0_54_GLOBAL__N__7dbc7496_16_ComplexKernel_cu_b2145a98_310719complex_kernel_cudaERNS_14TensorIteratorEENKUlvE_clEvENKUlvE0_clEvEUlffE_St5arrayIPcLm3EELi4E23TrivialOffsetCalculatorILi2EjESB_ILi1EjENS0_6memory15LoadWithoutCastENSE_16StoreWithoutCastEEEviT_T0_T2_T3_T4_T5_:
[----:B------:R-:W-:Y:S02]  /*0000*/  IMAD.MOV.U32 R1, RZ, RZ, c[0x0][0x28] ;  /* 0x00000a00ff017624 */ /* 0x000fe400078e00ff */
[----:B------:R-:W0:Y:S01]  /*0010*/  S2R R0, SR_CTAID.X ;  /* 0x0000000000007919 */ /* 0x000e220000002500 */
[----:B------:R-:W-:Y:S01]  /*0020*/  IMAD.MOV.U32 R5, RZ, RZ, -0x200 ;  /* 0xfffffe00ff057424 */ /* 0x000fe200078e00ff */
[----:B------:R-:W-:Y:S01]  /*0030*/  CS2R R6, SRZ ;  /* 0x0000000000067805 */ /* 0x000fe2000001ff00 */
[----:B------:R-:W-:Y:S01]  /*0040*/  ULDC.64 UR4, c[0x0][0x118] ;  /* 0x0000460000047ab9 */ /* 0x000fe20000000a00 */
[----:B------:R-:W1:Y:S01]  /*0050*/  S2R R3, SR_TID.X ;  /* 0x0000000000037919 */ /* 0x000e620000002100 */
[----:B0-----:R-:W-:Y:S02]  /*0060*/  IMAD R2, R0, R5, c[0x0][0x160] ;  /* 0x0000580000027624 */ /* 0x001fe400078e0205 */
[----:B------:R-:W-:Y:S01]  /*0070*/  CS2R R4, SRZ ;  /* 0x0000000000047805 */ /* 0x000fe2000001ff00 */
[----:B-1----:R-:W-:Y:S02]  /*0080*/  IMAD.MOV.U32 R21, RZ, RZ, R3 ;  /* 0x000000ffff157224 */ /* 0x002fe400078e0003 */
[----:B------:R-:W-:-:S13]  /*0090*/  ISETP.GE.AND P0, PT, R3, R2, PT ;  /* 0x000000020300720c */ /* 0x000fda0003f06270 */
[----:B------:R-:W-:Y:S01]  /*00a0*/  @!P0 IMAD R18, R0, 0x200, R21 ;  /* 0x0000020000128824 */ /* 0x000fe200078e0215 */
[----:B------:R-:W-:Y:S02]  /*00b0*/  @!P0 IADD3 R21, R21, 0x80, RZ ;  /* 0x0000008015158810 */ /* 0x000fe40007ffe0ff */
[----:B------:R-:W-:Y:S02]  /*00c0*/  @!P0 MOV R19, 0x4 ;  /* 0x0000000400138802 */ /* 0x000fe40000000f00 */
[----:B------:R-:W-:-:S03]  /*00d0*/  ISETP.GE.AND P1, PT, R21, R2, PT ;  /* 0x000000021500720c */ /* 0x000fc60003f26270 */
[----:B------:R-:W-:-:S04]  /*00e0*/  @!P0 IMAD.WIDE.U32 R14, R18, R19, c[0x0][0x170] ;  /* 0x00005c00120e8625 */ /* 0x000fc800078e0013 */
[----:B------:R-:W-:Y:S01]  /*00f0*/  @!P0 IMAD.WIDE.U32 R18, R18, R19, c[0x0][0x178] ;  /* 0x00005e0012128625 */ /* 0x000fe200078e0013 */
[----:B------:R0:W2:Y:S04]  /*0100*/  @!P0 LDG.E R6, [R14.64] ;  /* 0x000000040e068981 */ /* 0x0000a8000c1e1900 */
[----:B------:R1:W3:Y:S01]  /*0110*/  @!P0 LDG.E R5, [R18.64] ;  /* 0x0000000412058981 */ /* 0x0002e2000c1e1900 */
[----:B------:R-:W-:Y:S01]  /*0120*/  @!P1 IMAD R12, R0, 0x200, R21 ;  /* 0x00000200000c9824 */ /* 0x000fe200078e0215 */
[----:B------:R-:W-:-:S04]  /*0130*/  @!P1 IADD3 R21, R21, 0x80, RZ ;  /* 0x0000008015159810 */ /* 0x000fc80007ffe0ff */
[----:B------:R-:W-:Y:S01]  /*0140*/  ISETP.GE.AND P2, PT, R21, R2, PT ;  /* 0x000000021500720c */ /* 0x000fe20003f46270 */
[----:B------:R-:W-:Y:S01]  /*0150*/  @!P1 IMAD.MOV.U32 R13, RZ, RZ, 0x4 ;  /* 0x00000004ff0d9424 */ /* 0x000fe200078e00ff */
[----:B------:R-:W-:-:S03]  /*0160*/  CS2R R8, SRZ ;  /* 0x0000000000087805 */ /* 0x000fc6000001ff00 */
[----:B------:R-:W-:-:S04]  /*0170*/  @!P1 IMAD.WIDE.U32 R10, R12, R13, c[0x0][0x170] ;  /* 0x00005c000c0a9625 */ /* 0x000fc800078e000d */
[----:B------:R-:W-:Y:S01]  /*0180*/  @!P1 IMAD.WIDE.U32 R12, R12, R13, c[0x0][0x178] ;  /* 0x00005e000c0c9625 */ /* 0x000fe200078e000d */
[----:B------:R4:W3:Y:S03]  /*0190*/  @!P1 LDG.E R9, [R10.64] ;  /* 0x000000040a099981 */ /* 0x0008e6000c1e1900 */
[----:B------:R-:W-:Y:S01]  /*01a0*/  @!P2 IMAD R22, R0, 0x200, R21 ;  /* 0x000002000016a824 */ /* 0x000fe200078e0215 */
[----:B------:R2:W3:Y:S01]  /*01b0*/  @!P1 LDG.E R8, [R12.64] ;  /* 0x000000040c089981 */ /* 0x0004e2000c1e1900 */
[----:B------:R-:W-:-:S04]  /*01c0*/  @!P2 IMAD.MOV.U32 R23, RZ, RZ, 0x4 ;  /* 0x00000004ff17a424 */ /* 0x000fc800078e00ff */
[----:B------:R-:W-:-:S04]  /*01d0*/  @!P2 IMAD.WIDE.U32 R16, R22, R23, c[0x0][0x170] ;  /* 0x00005c001610a625 */ /* 0x000fc800078e0017 */
[----:B------:R-:W-:Y:S01]  /*01e0*/  @!P2 IMAD.WIDE.U32 R22, R22, R23, c[0x0][0x178] ;  /* 0x00005e001616a625 */ /* 0x000fe200078e0017 */
[----:B------:R0:W3:Y:S04]  /*01f0*/  @!P2 LDG.E R4, [R16.64] ;  /* 0x000000041004a981 */ /* 0x0000e8000c1e1900 */
[----:B------:R1:W3:Y:S01]  /*0200*/  @!P2 LDG.E R7, [R22.64] ;  /* 0x000000041607a981 */ /* 0x0002e2000c1e1900 */
[----:B------:R-:W-:-:S04]  /*0210*/  @!P2 IADD3 R21, R21, 0x80, RZ ;  /* 0x000000801515a810 */ /* 0x000fc80007ffe0ff */
[----:B------:R-:W-:Y:S01]  /*0220*/  ISETP.GE.AND P1, PT, R21, R2, PT ;  /* 0x000000021500720c */ /* 0x000fe20003f26270 */
[----:B0-----:R-:W-:Y:S01]  /*0230*/  CS2R R14, SRZ ;  /* 0x00000000000e7805 */ /* 0x001fe2000001ff00 */
[----:B----4-:R-:W-:-:S11]  /*0240*/  @!P0 MOV R11, 0x8 ;  /* 0x00000008000b8802 */ /* 0x010fd60000000f00 */
[----:B------:R-:W-:Y:S01]  /*0250*/  @!P1 LEA R20, R0, R21, 0x9 ;  /* 0x0000001500149211 */ /* 0x000fe200078e48ff */
[----:B------:R-:W-:-:S04]  /*0260*/  @!P1 IMAD.MOV.U32 R21, RZ, RZ, 0x4 ;  /* 0x00000004ff159424 */ /* 0x000fc800078e00ff */
[----:B-1----:R-:W-:-:S04]  /*0270*/  @!P1 IMAD.WIDE.U32 R18, R20, R21, c[0x0][0x170] ;  /* 0x00005c0014129625 */ /* 0x002fc800078e0015 */
[----:B------:R-:W-:Y:S01]  /*0280*/  @!P1 IMAD.WIDE.U32 R20, R20, R21, c[0x0][0x178] ;  /* 0x00005e0014149625 */ /* 0x000fe200078e0015 */
[----:B------:R0:W5:Y:S03]  /*0290*/  @!P1 LDG.E R14, [R18.64] ;  /* 0x00000004120e9981 */ /* 0x000166000c1e1900 */
[----:B------:R-:W-:Y:S01]  /*02a0*/  @!P0 IMAD R10, R0, 0x200, R3 ;  /* 0x00000200000a8824 */ /* 0x000fe200078e0203 */
[----:B------:R1:W5:Y:S01]  /*02b0*/  @!P1 LDG.E R15, [R20.64] ;  /* 0x00000004140f9981 */ /* 0x000362000c1e1900 */
[C---:B------:R-:W-:Y:S02]  /*02c0*/  ISETP.GE.AND P1, PT, R3.reuse, R2, PT ;  /* 0x000000020300720c */ /* 0x040fe40003f26270 */
[----:B------:R-:W-:Y:S01]  /*02d0*/  IADD3 R25, R3, 0x80, RZ ;  /* 0x0000008003197810 */ /* 0x000fe20007ffe0ff */
[----:B------:R-:W-:-:S04]  /*02e0*/  @!P0 IMAD.WIDE.U32 R10, R10, R11, c[0x0][0x168] ;  /* 0x00005a000a0a8625 */ /* 0x000fc800078e000b */
[----:B------:R-:W-:Y:S02]  /*02f0*/  IMAD.MOV.U32 R17, RZ, RZ, R3 ;  /* 0x000000ffff117224 */ /* 0x000fe400078e0003 */
[----:B------:R-:W-:-:S05]  /*0300*/  @!P0 IMAD.MOV.U32 R17, RZ, RZ, R25 ;  /* 0x000000ffff118224 */ /* 0x000fca00078e0019 */
[-C--:B------:R-:W-:Y:S02]  /*0310*/  ISETP.GE.AND P3, PT, R17, R2.reuse, PT ;  /* 0x000000021100720c */ /* 0x080fe40003f66270 */
[----:B------:R-:W-:Y:S01]  /*0320*/  IADD3 R23, R3, 0x100, RZ ;  /* 0x0000010003177810 */ /* 0x000fe20007ffe0ff */
[----:B------:R-:W-:Y:S03]  /*0330*/  BSSY B0, `(.L_x_3450) ;  /* 0x0000015000007945 */ /* 0x000fe60003800000 */
[----:B------:R-:W-:Y:S02]  /*0340*/  ISETP.GE.AND P2, PT, R23, R2, PT ;  /* 0x000000021700720c */ /* 0x000fe40003f46270 */
[----:B--2---:R-:W-:Y:S02]  /*0350*/  FSEL R12, R6, RZ, !P1 ;  /* 0x000000ff060c7208 */ /* 0x004fe40004800000 */
[----:B---3--:R-:W-:-:S05]  /*0360*/  FSEL R13, R5, RZ, !P1 ;  /* 0x000000ff050d7208 */ /* 0x008fca0004800000 */
[----:B------:R1:W-:Y:S01]  /*0370*/  @!P0 STG.E.64 [R10.64], R12 ;  /* 0x0000000c0a008986 */ /* 0x0003e2000c101b04 */
[----:B------:R-:W-:-:S04]  /*0380*/  ISETP.GE.AND P1, PT, R25, R2, PT ;  /* 0x000000021900720c */ /* 0x000fc80003f26270 */
[----:B0-----:R-:W-:Y:S02]  /*0390*/  FSEL R18, R9, RZ, !P1 ;  /* 0x000000ff09127208 */ /* 0x001fe40004800000 */
[----:B------:R-:W-:Y:S02]  /*03a0*/  FSEL R19, R8, RZ, !P1 ;  /* 0x000000ff08137208 */ /* 0x000fe40004800000 */
[----:B------:R-:W-:Y:S02]  /*03b0*/  FSEL R8, R4, RZ, !P2 ;  /* 0x000000ff04087208 */ /* 0x000fe40005000000 */
[----:B------:R-:W-:Y:S01]  /*03c0*/  FSEL R9, R7, RZ, !P2 ;  /* 0x000000ff07097208 */ /* 0x000fe20005000000 */
[----:B------:R-:W-:Y:S05]  /*03d0*/  @P3 BRA `(.L_x_3451) ;  /* 0x000000a000003947 */ /* 0x000fea0003800000 */
[----:B-1----:R-:W-:Y:S01]  /*03e0*/  IMAD R4, R0, 0x200, R17 ;  /* 0x0000020000047824 */ /* 0x002fe200078e0211 */
[----:B------:R-:W-:Y:S01]  /*03f0*/  IADD3 R17, R17, 0x80, RZ ;  /* 0x0000008011117810 */ /* 0x000fe20007ffe0ff */
[----:B------:R-:W-:-:S03]  /*0400*/  IMAD.MOV.U32 R7, RZ, RZ, 0x8 ;  /* 0x00000008ff077424 */ /* 0x000fc600078e00ff */
[----:B------:R-:W-:Y:S01]  /*0410*/  ISETP.GE.AND P0, PT, R17, R2, PT ;  /* 0x000000021100720c */ /* 0x000fe20003f06270 */
[----:B------:R-:W-:-:S05]  /*0420*/  IMAD.WIDE.U32 R4, R4, R7, c[0x0][0x168] ;  /* 0x00005a0004047625 */ /* 0x000fca00078e0007 */
[----:B------:R0:W-:Y:S07]  /*0430*/  STG.E.64 [R4.64], R18 ;  /* 0x0000001204007986 */ /* 0x0001ee000c101b04 */
[----:B------:R-:W-:Y:S02]  /*0440*/  @!P0 LEA R6, R0, R17, 0x9 ;  /* 0x0000001100068211 */ /* 0x000fe400078e48ff */
[----:B------:R-:W-:-:S03]  /*0450*/  @!P0 IADD3 R17, R17, 0x80, RZ ;  /* 0x0000008011118810 */ /* 0x000fc60007ffe0ff */
[----:B------:R-:W-:-:S05]  /*0460*/  @!P0 IMAD.WIDE.U32 R6, R6, R7, c[0x0][0x168] ;  /* 0x00005a0006068625 */ /* 0x000fca00078e0007 */
[----:B------:R0:W-:Y:S02]  /*0470*/  @!P0 STG.E.64 [R6.64], R8 ;  /* 0x0000000806008986 */ /* 0x0001e4000c101b04 */
.L_x_3451:
[----:B-1----:R-:W-:Y:S05]  /*0480*/  BSYNC B0 ;  /* 0x0000000000007941 */ /* 0x002fea0003800000 */
.L_x_3450:
[----:B------:R-:W-:Y:S02]  /*0490*/  ISETP.GE.AND P1, PT, R17, R2, PT ;  /* 0x000000021100720c */ /* 0x000fe40003f26270 */
[----:B------:R-:W-:-:S04]  /*04a0*/  IADD3 R3, R3, 0x180, RZ ;  /* 0x0000018003037810 */ /* 0x000fc80007ffe0ff */
[----:B------:R-:W-:-:S07]  /*04b0*/  ISETP.GE.AND P0, PT, R3, R2, PT ;  /* 0x000000020300720c */ /* 0x000fce0003f06270 */
[----:B------:R-:W-:Y:S06]  /*04c0*/  @P1 EXIT ;  /* 0x000000000000194d */ /* 0x000fec0003800000 */
[----:B------:R-:W-:Y:S01]  /*04d0*/  IMAD R2, R0, 0x200, R17 ;  /* 0x0000020000027824 */ /* 0x000fe200078e0211 */
[----:B-----5:R-:W-:Y:S01]  /*04e0*/  FSEL R14, R14, RZ, !P0 ;  /* 0x000000ff0e0e7208 */ /* 0x020fe20004000000 */
[----:B------:R-:W-:Y:S01]  /*04f0*/  IMAD.MOV.U32 R3, RZ, RZ, 0x8 ;  /* 0x00000008ff037424 */ /* 0x000fe200078e00ff */
[----:B------:R-:W-:-:S03]  /*0500*/  FSEL R15, R15, RZ, !P0 ;  /* 0x000000ff0f0f7208 */ /* 0x000fc60004000000 */
[----:B------:R-:W-:-:S05]  /*0510*/  IMAD.WIDE.U32 R2, R2, R3, c[0x0][0x168] ;  /* 0x00005a0002027625 */ /* 0x000fca00078e0003 */
[----:B------:R-:W-:Y:S01]  /*0520*/  STG.E.64 [R2.64], R14 ;  /* 0x0000000e02007986 */ /* 0x000fe2000c101b04 */
[----:B------:R-:W-:Y:S05]  /*0530*/  EXIT ;  /* 0x000000000000794d */ /* 0x000fea0003800000 */
.L_x_3452:
        /* <DEDUP_REMOVED lines=12> */
.L_x_4323:


//--------------------- .text._ZN2at6native29vectorized_elementwise_kernelILi2EZZZNS0_54_GLOBAL__N__7dbc7496_16_ComplexKernel_cu_b2145a98_310719complex_kernel_cudaERNS_14TensorIteratorEENKUlvE_clEvENKUlvE0_clEvEUlffE_St5arrayIPcLm3EEEEviT0_T1_ --------------------------
	.section	.text._ZN2at6native29vectorized_elementwise_kernelILi2EZZZNS0_54_GLOBAL__N__7dbc7496_16_ComplexKernel_cu_b2145a98_310719complex_kernel_cudaERNS_14TensorIteratorEENKUlvE_clEvENKUlvE0_clEvEUlffE_St5arrayIPcLm3EEEEviT0_T1_,"ax",@progbits
	.sectioninfo	@"SHI_REGISTERS=32"
	.align	128
        .global         _ZN2at6native29vectorized_elementwise_kernelILi2EZZZNS0_54_GLOBAL__N__7dbc7496_16_ComplexKernel_cu_b2145a98_310719complex_kernel_cudaERNS_14TensorIteratorEENKUlvE_clEvENKUlvE0_clEvEUlffE_St5arrayIPcLm3EEEEviT0_T1_
        .type           _ZN2at6native29vectorized_elementwise_kernelILi2EZZZNS0_54_GLOBAL__N__7dbc7496_16_ComplexKernel_cu_b2145a98_310719complex_kernel_cudaERNS_14TensorIteratorEENKUlvE_clEvENKUlvE0_clEvEUlffE_St5arrayIPcLm3EEEEviT0_T1_,@function
        .size           _ZN2at6native29vectorized_elementwise_kernelILi2EZZZNS0_54_GLOBAL__N__7dbc7496_16_ComplexKernel_cu_b2145a98_310719complex_kernel_cudaERNS_14TensorIteratorEENKUlvE_clEvENKUlvE0_clEvEUlffE_St5arrayIPcLm3EEEEviT0_T1_,(.L_x_4324 - _ZN2at6native29vectorized_elementwise_kernelILi2EZZZNS0_54_GLOBAL__N__7dbc7496_16_ComplexKernel_cu_b2145a98_310719complex_kernel_cudaERNS_14TensorIteratorEENKUlvE_clEvENKUlvE0_clEvEUlffE_St5arrayIPcLm3EEEEviT0_T1_)
        .other          _ZN2at6native29vectorized_elementwise_kernelILi2EZZZNS0_54_GLOBAL__N__7dbc7496_16_ComplexKernel_cu_b2145a98_310719complex_kernel_cudaERNS_14TensorIteratorEENKUlvE_clEvENKUlvE0_clEvEUlffE_St5arrayIPcLm3EEEEviT0_T1_,@"STO_CUDA_ENTRY STV_DEFAULT"
_ZN2at6native29vectorized_elementwise_kernelILi2EZZZNS0_54_GLOBAL__N__7dbc7496_16_ComplexKernel_cu_b2145a98_310719complex_kernel_cudaERNS_14TensorIteratorEENKUlvE_clEvENKUlvE0_clEvEUlffE_St5arrayIPcLm3EEEEviT0_T1_:
.text._ZN2at6native29vectorized_elementwise_kernelILi2EZZZNS0_54_GLOBAL__N__7dbc7496_16_ComplexKernel_cu_b2145a98_310719complex_kernel_cudaERNS_14TensorIteratorEENKUlvE_clEvENKUlvE0_clEvEUlffE_St5arrayIPcLm3EEEEviT0_T1_:
        /* <DEDUP_REMOVED lines=12> */
[----:B------:R-:W2:Y:S04]  /*00c0*/  LDG.E.64 R8, [R10.64+0x800] ;  /* 0x000800040a087981 */ /* 0x000ea8000c1e1b00 */
[----:B------:R2:W3:Y:S01]  /*00d0*/  LDG.E.64 R4, [R10.64+0x400] ;  /* 0x000400040a047981 */ /* 0x0004e2000c1e1b00 */
[----:B------:R-:W-:-:S03]  /*00e0*/  IMAD.WIDE.U32 R18, R26, 0x8, R2 ;  /* 0x000000081a127825 */ /* 0x000fc600078e0002 */
[----:B------:R2:W4:Y:S04]  /*00f0*/  LDG.E.64 R12, [R10.64+0xc00] ;  /* 0x000c00040a0c7981 */ /* 0x000528000c1e1b00 */
[----:B------:R2:W5:Y:S04]  /*0100*/  LDG.E.64 R16, [R10.64] ;  /* 0x000000040a107981 */ /* 0x000568000c1e1b00 */
[----:B------:R5:W5:Y:S04]  /*0110*/  LDG.E.64 R2, [R18.64+0x400] ;  /* 0x0004000412027981 */ /* 0x000b68000c1e1b00 */
[----:B------:R5:W5:Y:S04]  /*0120*/  LDG.E.64 R20, [R18.64+0x800] ;  /* 0x0008000412147981 */ /* 0x000b68000c1e1b00 */
[----:B------:R5:W5:Y:S04]  /*0130*/  LDG.E.64 R22, [R18.64] ;  /* 0x0000000412167981 */ /* 0x000b68000c1e1b00 */
[----:B------:R5:W5:Y:S01]  /*0140*/  LDG.E.64 R24, [R18.64+0xc00] ;  /* 0x000c000412187981 */ /* 0x000b62000c1e1b00 */
[----:B------:R-:W-:-:S04]  /*0150*/  IMAD.MOV.U32 R7, RZ, RZ, 0x8 ;  /* 0x00000008ff077424 */ /* 0x000fc800078e00ff */
[----:B------:R-:W-:-:S06]  /*0160*/  IMAD.WIDE.U32 R6, R0, R7, c[0x0][0x168] ;  /* 0x00005a0000067625 */ /* 0x000fcc00078e0007 */
[----:B------:R-:W-:-:S04]  /*0170*/  IMAD.WIDE R26, R26, 0x10, R6 ;  /* 0x000000101a1a7825 */ /* 0x000fc800078e0206 */
[----:B--2---:R-:W-:Y:S01]  /*0180*/  IMAD.MOV.U32 R10, RZ, RZ, R9 ;  /* 0x000000ffff0a7224 */ /* 0x004fe200078e0009 */
[----:B---3--:R-:W-:Y:S01]  /*0190*/  MOV R6, R5 ;  /* 0x0000000500067202 */ /* 0x008fe20000000f00 */
[----:B----4-:R-:W-:Y:S02]  /*01a0*/  IMAD.MOV.U32 R14, RZ, RZ, R13 ;  /* 0x000000ffff0e7224 */ /* 0x010fe400078e000d */
[----:B-----5:R-:W-:Y:S01]  /*01b0*/  IMAD.MOV.U32 R18, RZ, RZ, R17 ;  /* 0x000000ffff127224 */ /* 0x020fe200078e0011 */
[----:B------:R-:W-:Y:S01]  /*01c0*/  MOV R5, R2 ;  /* 0x0000000200057202 */ /* 0x000fe20000000f00 */
[----:B------:R-:W-:Y:S02]  /*01d0*/  IMAD.MOV.U32 R7, RZ, RZ, R3 ;  /* 0x000000ffff077224 */ /* 0x000fe400078e0003 */
[----:B------:R-:W-:Y:S02]  /*01e0*/  IMAD.MOV.U32 R9, RZ, RZ, R20 ;  /* 0x000000ffff097224 */ /* 0x000fe400078e0014 */
[----:B------:R-:W-:-:S02]  /*01f0*/  IMAD.MOV.U32 R11, RZ, RZ, R21 ;  /* 0x000000ffff0b7224 */ /* 0x000fc400078e0015 */
[----:B------:R-:W-:Y:S01]  /*0200*/  IMAD.MOV.U32 R17, RZ, RZ, R22 ;  /* 0x000000ffff117224 */ /* 0x000fe200078e0016 */
[----:B------:R-:W-:Y:S01]  /*0210*/  MOV R19, R23 ;  /* 0x0000001700137202 */ /* 0x000fe20000000f00 */
[----:B------:R-:W-:Y:S02]  /*0220*/  IMAD.MOV.U32 R13, RZ, RZ, R24 ;  /* 0x000000ffff0d7224 */ /* 0x000fe400078e0018 */
[----:B------:R-:W-:Y:S02]  /*0230*/  IMAD.MOV.U32 R15, RZ, RZ, R25 ;  /* 0x000000ffff0f7224 */ /* 0x000fe400078e0019 */
[----:B------:R-:W-:Y:S04]  /*0240*/  STG.E.128 [R26.64], R16 ;  /* 0x000000101a007986 */ /* 0x000fe8000c101d04 */
[----:B------:R-:W-:Y:S04]  /*0250*/  STG.E.128 [R26.64+0x800], R4 ;  /* 0x000800041a007986 */ /* 0x000fe8000c101d04 */
[----:B------:R-:W-:Y:S04]  /*0260*/  STG.E.128 [R26.64+0x1000], R8 ;  /* 0x001000081a007986 */ /* 0x000fe8000c101d04 */
[----:B------:R-:W-:Y:S01]  /*0270*/  STG.E.128 [R26.64+0x1800], R12 ;  /* 0x0018000c1a007986 */ /* 0x000fe2000c101d04 */
[----:B------:R-:W-:Y:S05]  /*0280*/  EXIT ;  /* 0x000000000000794d */ /* 0x000fea0003800000 */
.L_x_3453:
[----:B------:R-:W0:Y:S01]  /*0290*/  S2R R25, SR_TID.X ;  /* 0x0000000000197919 */ /* 0x000e220000002100 */
[----:B------:R-:W-:Y:S01]  /*02a0*/  CS2R R26, SRZ ;  /* 0x00000000001a7805 */ /* 0x000fe2000001ff00 */
[----:B------:R-:W-:Y:S01]  /*02b0*/  IMAD.MOV.U32 R19, RZ, RZ, RZ ;  /* 0x000000ffff137224 */ /* 0x000fe200078e00ff */
[----:B------:R-:W-:Y:S01]  /*02c0*/  CS2R R22, SRZ ;  /* 0x0000000000167805 */ /* 0x000fe2000001ff00 */
[----:B0-----:R-:W-:-:S02]  /*02d0*/  ISETP.GE.AND P0, PT, R25, R2, PT ;  /* 0x000000021900720c */ /* 0x001fc40003f06270 */
[----:B------:R-:W-:-:S11]  /*02e0*/  MOV R17, R25 ;  /* 0x0000001900117202 */ /* 0x000fd60000000f00 */
[----:B------:R-:W-:Y:S01]  /*02f0*/  @!P0 IMAD.IADD R8, R0, 0x1, R17 ;  /* 0x0000000100088824 */ /* 0x000fe200078e0211 */
[----:B------:R-:W-:Y:S01]  /*0300*/  @!P0 IADD3 R17, R17, 0x80, RZ ;  /* 0x0000008011118810 */ /* 0x000fe20007ffe0ff */
[----:B------:R-:W-:-:S03]  /*0310*/  @!P0 IMAD.MOV.U32 R9, RZ, RZ, 0x4 ;  /* 0x00000004ff098424 */ /* 0x000fc600078e00ff */
[----:B------:R-:W-:Y:S01]  /*0320*/  ISETP.GE.AND P3, PT, R17, R2, PT ;  /* 0x000000021100720c */ /* 0x000fe20003f66270 */
[----:B------:R-:W-:-:S04]  /*0330*/  @!P0 IMAD.WIDE.U32 R4, R8, R9, c[0x0][0x170] ;  /* 0x00005c0008048625 */ /* 0x000fc800078e0009 */
[----:B------:R-:W-:Y:S01]  /*0340*/  @!P0 IMAD.WIDE.U32 R8, R8, R9, c[0x0][0x178] ;  /* 0x00005e0008088625 */ /* 0x000fe200078e0009 */
[----:B------:R0:W2:Y:S03]  /*0350*/  @!P0 LDG.E R27, [R4.64] ;  /* 0x00000004041b8981 */ /* 0x0000a6000c1e1900 */
[----:B------:R-:W-:Y:S01]  /*0360*/  IMAD.MOV.U32 R24, RZ, RZ, RZ ;  /* 0x000000ffff187224 */ /* 0x000fe200078e00ff */
[----:B------:R1:W3:Y:S03]  /*0370*/  @!P0 LDG.E R26, [R8.64] ;  /* 0x00000004081a8981 */ /* 0x0002e6000c1e1900 */
[----:B------:R-:W-:Y:S01]  /*0380*/  @!P3 IMAD.IADD R20, R0, 0x1, R17 ;  /* 0x000000010014b824 */ /* 0x000fe200078e0211 */
[----:B------:R-:W-:Y:S02]  /*0390*/  @!P3 IADD3 R17, R17, 0x80, RZ ;  /* 0x000000801111b810 */ /* 0x000fe40007ffe0ff */
[----:B------:R-:W-:-:S02]  /*03a0*/  @!P3 MOV R21, 0x4 ;  /* 0x000000040015b802 */ /* 0x000fc40000000f00 */
[----:B------:R-:W-:-:S03]  /*03b0*/  ISETP.GE.AND P4, PT, R17, R2, PT ;  /* 0x000000021100720c */ /* 0x000fc60003f86270 */
[----:B------:R-:W-:-:S04]  /*03c0*/  @!P3 IMAD.WIDE.U32 R14, R20, R21, c[0x0][0x170] ;  /* 0x00005c00140eb625 */ /* 0x000fc800078e0015 */
[----:B------:R-:W-:Y:S01]  /*03d0*/  @!P3 IMAD.WIDE.U32 R20, R20, R21, c[0x0][0x178] ;  /* 0x00005e001414b625 */ /* 0x000fe200078e0015 */
[----:B------:R4:W5:Y:S01]  /*03e0*/  @!P3 LDG.E R19, [R14.64] ;  /* 0x000000040e13b981 */ /* 0x000962000c1e1900 */
[----:B0-----:R-:W-:-:S03]  /*03f0*/  CS2R R4, SRZ ;  /* 0x0000000000047805 */ /* 0x001fc6000001ff00 */
[----:B------:R0:W5:Y:S01]  /*0400*/  @!P3 LDG.E R22, [R20.64] ;  /* 0x000000041416b981 */ /* 0x000162000c1e1900 */
        /* <DEDUP_REMOVED lines=12> */
[----:B------:R-:W-:Y:S02]  /*04d0*/  @!P4 IMAD.MOV.U32 R13, RZ, RZ, 0x4 ;  /* 0x00000004ff0dc424 */ /* 0x000fe400078e00ff */
[----:B------:R-:W-:Y:S02]  /*04e0*/  @!P5 IMAD.MOV.U32 R29, RZ, RZ, 0x4 ;  /* 0x00000004ff1dd424 */ /* 0x000fe400078e00ff */
[----:B------:R-:W-:-:S08]  /*04f0*/  @!P4 IMAD.WIDE.U32 R10, R6, R13, c[0x0][0x170] ;  /* 0x00005c00060ac625 */ /* 0x000fd000078e000d */
[----:B------:R-:W-:Y:S01]  /*0500*/  @!P6 IMAD.IADD R16, R0, 0x1, R17 ;  /* 0x000000010010e824 */ /* 0x000fe200078e0211 */
[----:B------:R-:W-:Y:S01]  /*0510*/  @!P6 IADD3 R17, R17, 0x80, RZ ;  /* 0x000000801111e810 */ /* 0x000fe20007ffe0ff */
[----:B0-----:R-:W-:Y:S01]  /*0520*/  @!P4 IMAD.WIDE.U32 R20, R6, R13, c[0x0][0x178] ;  /* 0x00005e000614c625 */ /* 0x001fe200078e000d */
[----:B------:R-:W-:Y:S01]  /*0530*/  HFMA2.MMA R3, -RZ, RZ, 0, 0 ;  /* 0x00000000ff037435 */ /* 0x000fe200000001ff */
[----:B------:R0:W5:Y:S01]  /*0540*/  @!P4 LDG.E R24, [R10.64] ;  /* 0x000000040a18c981 */ /* 0x000162000c1e1900 */
[----:B------:R-:W-:Y:S01]  /*0550*/  ISETP.GE.AND P3, PT, R17, R2, PT ;  /* 0x000000021100720c */ /* 0x000fe20003f66270 */
[CC--:B-1----:R-:W-:Y:S02]  /*0560*/  @!P5 IMAD.WIDE.U32 R8, R12.reuse, R29.reuse, c[0x0][0x170] ;  /* 0x00005c000c08d625 */ /* 0x0c2fe400078e001d */
[----:B------:R1:W5:Y:S02]  /*0570*/  @!P4 LDG.E R23, [R20.64] ;  /* 0x000000041417c981 */ /* 0x000364000c1e1900 */
[----:B------:R-:W-:Y:S01]  /*0580*/  @!P5 IMAD.WIDE.U32 R12, R12, R29, c[0x0][0x178] ;  /* 0x00005e000c0cd625 */ /* 0x000fe200078e001d */
[----:B------:R-:W-:-:S02]  /*0590*/  @!P2 MOV R29, 0x4 ;  /* 0x00000004001da802 */ /* 0x000fc40000000f00 */
[----:B------:R1:W5:Y:S01]  /*05a0*/  @!P5 LDG.E R3, [R8.64] ;  /* 0x000000040803d981 */ /* 0x000362000c1e1900 */
[----:B------:R-:W-:-:S03]  /*05b0*/  @!P1 IMAD.MOV.U32 R18, RZ, RZ, 0x4 ;  /* 0x00000004ff129424 */ /* 0x000fc600078e00ff */
[----:B------:R1:W5:Y:S01]  /*05c0*/  @!P5 LDG.E R4, [R12.64] ;  /* 0x000000040c04d981 */ /* 0x000362000c1e1900 */
[----:B----4-:R-:W-:-:S04]  /*05d0*/  @!P1 IMAD.WIDE.U32 R14, R7, R18, c[0x0][0x170] ;  /* 0x00005c00070e9625 */ /* 0x010fc800078e0012 */
[----:B0-----:R-:W-:Y:S01]  /*05e0*/  @!P1 IMAD.WIDE.U32 R10, R7, R18, c[0x0][0x178] ;  /* 0x00005e00070a9625 */ /* 0x001fe200078e0012 */
[----:B-1----:R-:W-:Y:S01]  /*05f0*/  CS2R R8, SRZ ;  /* 0x0000000000087805 */ /* 0x002fe2000001ff00 */
[----:B------:R-:W-:Y:S01]  /*0600*/  CS2R R6, SRZ ;  /* 0x0000000000067805 */ /* 0x000fe2000001ff00 */
[----:B------:R0:W4:Y:S01]  /*0610*/  @!P1 LDG.E R5, [R14.64] ;  /* 0x000000040e059981 */ /* 0x000122000c1e1900 */
[----:B------:R-:W-:-:S04]  /*0620*/  @!P2 IMAD.WIDE.U32 R12, R28, R29, c[0x0][0x170] ;  /* 0x00005c001c0ca625 */ /* 0x000fc800078e001d */
[----:B------:R1:W4:Y:S01]  /*0630*/  @!P1 LDG.E R6, [R10.64] ;  /* 0x000000040a069981 */ /* 0x000322000c1e1900 */
[----:B------:R-:W-:-:S03]  /*0640*/  @!P6 IMAD.MOV.U32 R18, RZ, RZ, 0x4 ;  /* 0x00000004ff12e424 */ /* 0x000fc600078e00ff */
[----:B------:R0:W4:Y:S01]  /*0650*/  @!P2 LDG.E R7, [R12.64] ;  /* 0x000000040c07a981 */ /* 0x000122000c1e1900 */
[----:B------:R-:W-:-:S04]  /*0660*/  @!P6 IMAD.WIDE.U32 R20, R16, R18, c[0x0][0x170] ;  /* 0x00005c001014e625 */ /* 0x000fc800078e0012 */
[----:B------:R-:W-:Y:S01]  /*0670*/  @!P2 IMAD.WIDE.U32 R28, R28, R29, c[0x0][0x178] ;  /* 0x00005e001c1ca625 */ /* 0x000fe200078e001d */
[----:B-1----:R-:W-:Y:S01]  /*0680*/  CS2R R10, SRZ ;  /* 0x00000000000a7805 */ /* 0x002fe2000001ff00 */
[----:B------:R1:W4:Y:S02]  /*0690*/  @!P6 LDG.E R9, [R20.64] ;  /* 0x000000041409e981 */ /* 0x000324000c1e1900 */
[----:B0-----:R-:W-:Y:S02]  /*06a0*/  @!P3 IMAD.IADD R12, R0, 0x1, R17 ;  /* 0x00000001000cb824 */ /* 0x001fe400078e0211 */
[----:B------:R0:W4:Y:S01]  /*06b0*/  @!P2 LDG.E R8, [R28.64] ;  /* 0x000000041c08a981 */ /* 0x000122000c1e1900 */
[----:B------:R-:W-:Y:S01]  /*06c0*/  @!P6 IMAD.WIDE.U32 R16, R16, R18, c[0x0][0x178] ;  /* 0x00005e001010e625 */ /* 0x000fe200078e0012 */
[----:B------:R-:W-:-:S03]  /*06d0*/  HFMA2.MMA R18, -RZ, RZ, 0, 0 ;  /* 0x00000000ff127435 */ /* 0x000fc600000001ff */
[----:B------:R-:W-:Y:S01]  /*06e0*/  @!P3 IMAD.MOV.U32 R13, RZ, RZ, 0x4 ;  /* 0x00000004ff0db424 */ /* 0x000fe200078e00ff */
[----:B------:R0:W4:Y:S03]  /*06f0*/  @!P6 LDG.E R10, [R16.64] ;  /* 0x00000004100ae981 */ /* 0x000126000c1e1900 */
[----:B------:R-:W-:-:S04]  /*0700*/  @!P3 IMAD.WIDE.U32 R14, R12, R13, c[0x0][0x170] ;  /* 0x00005c000c0eb625 */ /* 0x000fc800078e000d */
[----:B------:R-:W-:Y:S01]  /*0710*/  @!P3 IMAD.WIDE.U32 R12, R12, R13, c[0x0][0x178] ;  /* 0x00005e000c0cb625 */ /* 0x000fe200078e000d */
[----:B------:R0:W4:Y:S04]  /*0720*/  @!P3 LDG.E R11, [R14.64] ;  /* 0x000000040e0bb981 */ /* 0x000128000c1e1900 */
[----:B------:R0:W4:Y:S01]  /*0730*/  @!P3 LDG.E R18, [R12.64] ;  /* 0x000000040c12b981 */ /* 0x000122000c1e1900 */
[C---:B-1----:R-:W-:Y:S01]  /*0740*/  IADD3 R21, R25.reuse, 0x180, RZ ;  /* 0x0000018019157810 */ /* 0x042fe20007ffe0ff */
[----:B------:R-:W-:Y:S01]  /*0750*/  @!P0 IMAD.IADD R20, R0, 0x1, R25 ;  /* 0x0000000100148824 */ /* 0x000fe200078e0219 */
[----:B0-----:R-:W-:Y:S02]  /*0760*/  IADD3 R29, R25, 0x100, RZ ;  /* 0x00000100191d7810 */ /* 0x001fe40007ffe0ff */
[----:B------:R-:W-:Y:S01]  /*0770*/  ISETP.GE.AND P1, PT, R21, R2, PT ;  /* 0x000000021500720c */ /* 0x000fe20003f26270 */
[----:B------:R-:W-:Y:S01]  /*0780*/  @!P0 IMAD.MOV.U32 R21, RZ, RZ, 0x8 ;  /* 0x00000008ff158424 */ /* 0x000fe200078e00ff */
[----:B------:R-:W-:-:S02]  /*0790*/  IADD3 R13, R25, 0x300, RZ ;  /* 0x00000300190d7810 */ /* 0x000fc40007ffe0ff */
[-C--:B------:R-:W-:Y:S02]  /*07a0*/  ISETP.GE.AND P4, PT, R25, R2.reuse, PT ;  /* 0x000000021900720c */ /* 0x080fe40003f86270 */
[-C--:B------:R-:W-:Y:S02]  /*07b0*/  ISETP.GE.AND P5, PT, R13, R2.reuse, PT ;  /* 0x000000020d00720c */ /* 0x080fe40003fa6270 */
[----:B------:R-:W-:Y:S01]  /*07c0*/  IADD3 R13, R25, 0x80, RZ ;  /* 0x00000080190d7810 */ /* 0x000fe20007ffe0ff */
[----:B------:R-:W-:Y:S01]  /*07d0*/  @!P0 IMAD.WIDE.U32 R16, R20, R21, c[0x0][0x168] ;  /* 0x00005a0014108625 */ /* 0x000fe200078e0015 */
[----:B------:R-:W-:Y:S02]  /*07e0*/  ISETP.GE.AND P2, PT, R29, R2, PT ;  /* 0x000000021d00720c */ /* 0x000fe40003f46270 */
[C---:B------:R-:W-:Y:S02]  /*07f0*/  IADD3 R29, R25.reuse, 0x200, RZ ;  /* 0x00000200191d7810 */ /* 0x040fe40007ffe0ff */
[----:B------:R-:W-:-:S04]  /*0800*/  IADD3 R15, R25, 0x280, RZ ;  /* 0x00000280190f7810 */ /* 0x000fc80007ffe0ff */
[-C--:B------:R-:W-:Y:S02]  /*0810*/  ISETP.GE.AND P6, PT, R15, R2.reuse, PT ;  /* 0x000000020f00720c */ /* 0x080fe40003fc6270 */
[-C--:B------:R-:W-:Y:S01]  /*0820*/  ISETP.GE.AND P3, PT, R29, R2.reuse, PT ;  /* 0x000000021d00720c */ /* 0x080fe20003f66270 */
[----:B------:R-:W-:Y:S01]  /*0830*/  BSSY B0, `(.L_x_3454) ;  /* 0x0000042000007945 */ /* 0x000fe20003800000 */
[----:B------:R-:W-:Y:S01]  /*0840*/  BSSY B1, `(.L_x_3455) ;  /* 0x000003a000017945 */ /* 0x000fe20003800000 */
[----:B--2---:R-:W-:Y:S02]  /*0850*/  FSEL R20, R27, RZ, !P4 ;  /* 0x000000ff1b147208 */ /* 0x004fe40006000000 */
[----:B------:R-:W-:Y:S01]  /*0860*/  IADD3 R27, R25, 0x380, RZ ;  /* 0x00000380191b7810 */ /* 0x000fe20007ffe0ff */
[----:B------:R-:W-:Y:S01]  /*0870*/  @!P0 IMAD.MOV.U32 R25, RZ, RZ, R13 ;  /* 0x000000ffff198224 */ /* 0x000fe200078e000d */
[----:B---3--:R-:W-:Y:S02]  /*0880*/  FSEL R21, R26, RZ, !P4 ;  /* 0x000000ff1a157208 */ /* 0x008fe40006000000 */
[----:B------:R-:W-:-:S03]  /*0890*/  ISETP.GE.AND P4, PT, R13, R2, PT ;  /* 0x000000020d00720c */ /* 0x000fc60003f86270 */
[----:B------:R0:W-:Y:S01]  /*08a0*/  @!P0 STG.E.64 [R16.64], R20 ;  /* 0x0000001410008986 */ /* 0x0001e2000c101b04 */
[-C--:B------:R-:W-:Y:S02]  /*08b0*/  ISETP.GE.AND P0, PT, R27, R2.reuse, PT ;  /* 0x000000021b00720c */ /* 0x080fe40003f06270 */
[----:B-----5:R-:W-:Y:S02]  /*08c0*/  FSEL R12, R19, RZ, !P4 ;  /* 0x000000ff130c7208 */ /* 0x020fe40006000000 */
[----:B------:R-:W-:Y:S02]  /*08d0*/  FSEL R13, R22, RZ, !P4 ;  /* 0x000000ff160d7208 */ /* 0x000fe40006000000 */
[----:B------:R-:W-:Y:S02]  /*08e0*/  FSEL R14, R24, RZ, !P2 ;  /* 0x000000ff180e7208 */ /* 0x000fe40005000000 */
[----:B------:R-:W-:Y:S02]  /*08f0*/  FSEL R15, R23, RZ, !P2 ;  /* 0x000000ff170f7208 */ /* 0x000fe40005000000 */
[----:B------:R-:W-:-:S02]  /*0900*/  ISETP.GE.AND P2, PT, R25, R2, PT ;  /* 0x000000021900720c */ /* 0x000fc40003f46270 */
[----:B------:R-:W-:Y:S02]  /*0910*/  FSEL R23, R4, RZ, !P1 ;  /* 0x000000ff04177208 */ /* 0x000fe40004800000 */
[----:B----4-:R-:W-:Y:S02]  /*0920*/  FSEL R4, R5, RZ, !P3 ;  /* 0x000000ff05047208 */ /* 0x010fe40005800000 */
[----:B------:R-:W-:Y:S02]  /*0930*/  FSEL R5, R6, RZ, !P3 ;  /* 0x000000ff06057208 */ /* 0x000fe40005800000 */
[----:B------:R-:W-:Y:S02]  /*0940*/  FSEL R6, R7, RZ, !P6 ;  /* 0x000000ff07067208 */ /* 0x000fe40007000000 */
[----:B------:R-:W-:Y:S02]  /*0950*/  FSEL R22, R3, RZ, !P1 ;  /* 0x000000ff03167208 */ /* 0x000fe40004800000 */
[----:B------:R-:W-:-:S02]  /*0960*/  FSEL R7, R8, RZ, !P6 ;  /* 0x000000ff08077208 */ /* 0x000fc40007000000 */
[----:B------:R-:W-:Y:S02]  /*0970*/  FSEL R8, R9, RZ, !P5 ;  /* 0x000000ff09087208 */ /* 0x000fe40006800000 */
[----:B------:R-:W-:Y:S02]  /*0980*/  FSEL R9, R10, RZ, !P5 ;  /* 0x000000ff0a097208 */ /* 0x000fe40006800000 */
[----:B------:R-:W-:Y:S02]  /*0990*/  FSEL R10, R11, RZ, !P0 ;  /* 0x000000ff0b0a7208 */ /* 0x000fe40004000000 */
[----:B------:R-:W-:Y:S01]  /*09a0*/  FSEL R11, R18, RZ, !P0 ;  /* 0x000000ff120b7208 */ /* 0x000fe20004000000 */
[----:B------:R-:W-:Y:S05]  /*09b0*/  @P2 BRA `(.L_x_3456) ;  /* 0x000000c000002947 */ /* 0x000fea0003800000 */
[----:B0-----:R-:W-:Y:S01]  /*09c0*/  IADD3 R16, R0, R25, RZ ;  /* 0x0000001900107210 */ /* 0x001fe20007ffe0ff */
[----:B------:R-:W-:Y:S01]  /*09d0*/  IMAD.MOV.U32 R17, RZ, RZ, 0x8 ;  /* 0x00000008ff117424 */ /* 0x000fe200078e00ff */
[----:B------:R-:W-:-:S03]  /*09e0*/  IADD3 R25, R25, 0x80, RZ ;  /* 0x0000008019197810 */ /* 0x000fc60007ffe0ff */
[----:B------:R-:W-:Y:S01]  /*09f0*/  IMAD.WIDE.U32 R16, R16, R17, c[0x0][0x168] ;  /* 0x00005a0010107625 */ /* 0x000fe200078e0011 */
[----:B------:R-:W-:-:S04]  /*0a00*/  ISETP.GE.AND P0, PT, R25, R2, PT ;  /* 0x000000021900720c */ /* 0x000fc80003f06270 */
[----:B------:R0:W-:Y:S09]  /*0a10*/  STG.E.64 [R16.64], R12 ;  /* 0x0000000c10007986 */ /* 0x0001f2000c101b04 */
[----:B------:R-:W-:Y:S05]  /*0a20*/  @P0 BRA `(.L_x_3457) ;  /* 0x000000c000000947 */ /* 0x000fea0003800000 */
[----:B0-----:R-:W-:Y:S01]  /*0a30*/  IMAD.IADD R12, R0, 0x1, R25 ;  /* 0x00000001000c7824 */ /* 0x001fe200078e0219 */
[----:B------:R-:W-:Y:S01]  /*0a40*/  IADD3 R25, R25, 0x80, RZ ;  /* 0x0000008019197810 */ /* 0x000fe20007ffe0ff */
[----:B------:R-:W-:-:S04]  /*0a50*/  IMAD.MOV.U32 R13, RZ, RZ, 0x8 ;  /* 0x00000008ff0d7424 */ /* 0x000fc800078e00ff */
[----:B------:R-:W-:-:S05]  /*0a60*/  IMAD.WIDE.U32 R12, R12, R13, c[0x0][0x168] ;  /* 0x00005a000c0c7625 */ /* 0x000fca00078e000d */
[----:B------:R0:W-:Y:S02]  /*0a70*/  STG.E.64 [R12.64], R14 ;  /* 0x0000000e0c007986 */ /* 0x0001e4000c101b04 */
.L_x_3456:
[----:B0-----:R-:W-:-:S13]  /*0a80*/  ISETP.GE.AND P0, PT, R25, R2, PT ;  /* 0x000000021900720c */ /* 0x001fda0003f06270 */
[----:B------:R-:W-:Y:S05]  /*0a90*/  @P0 BRA `(.L_x_3458) ;  /* 0x000000c000000947 */ /* 0x000fea0003800000 */
[----:B------:R-:W-:Y:S01]  /*0aa0*/  IADD3 R12, R0, R25, RZ ;  /* 0x00000019000c7210 */ /* 0x000fe20007ffe0ff */
[----:B------:R-:W-:Y:S01]  /*0ab0*/  IMAD.MOV.U32 R13, RZ, RZ, 0x8 ;  /* 0x00000008ff0d7424 */ /* 0x000fe200078e00ff */
[----:B------:R-:W-:-:S03]  /*0ac0*/  IADD3 R25, R25, 0x80, RZ ;  /* 0x0000008019197810 */ /* 0x000fc60007ffe0ff */
[----:B------:R-:W-:-:S05]  /*0ad0*/  IMAD.WIDE.U32 R12, R12, R13, c[0x0][0x168] ;  /* 0x00005a000c0c7625 */ /* 0x000fca00078e000d */
[----:B------:R0:W-:Y:S02]  /*0ae0*/  STG.E.64 [R12.64], R22 ;  /* 0x000000160c007986 */ /* 0x0001e4000c101b04 */
.L_x_3457:
[----:B------:R-:W-:-:S13]  /*0af0*/  ISETP.GE.AND P0, PT, R25, R2, PT ;  /* 0x000000021900720c */ /* 0x000fda0003f06270 */
[----:B------:R-:W-:Y:S05]  /*0b00*/  @P0 BRA `(.L_x_3459) ;  /* 0x000000d000000947 */ /* 0x000fea0003800000 */
[----:B0-----:R-:W-:Y:S01]  /*0b10*/  IMAD.IADD R12, R0, 0x1, R25 ;  /* 0x00000001000c7824 */ /* 0x001fe200078e0219 */
[----:B------:R-:W-:Y:S01]  /*0b20*/  IADD3 R25, R25, 0x80, RZ ;  /* 0x0000008019197810 */ /* 0x000fe20007ffe0ff */
[----:B------:R-:W-:-:S04]  /*0b30*/  IMAD.MOV.U32 R13, RZ, RZ, 0x8 ;  /* 0x00000008ff0d7424 */ /* 0x000fc800078e00ff */
[----:B------:R-:W-:-:S05]  /*0b40*/  IMAD.WIDE.U32 R12, R12, R13, c[0x0][0x168] ;  /* 0x00005a000c0c7625 */ /* 0x000fca00078e000d */
[----:B------:R0:W-:Y:S02]  /*0b50*/  STG.E.64 [R12.64], R4 ;  /* 0x000000040c007986 */ /* 0x0001e4000c101b04 */
.L_x_3458:
[----:B------:R-:W-:-:S13]  /*0b60*/  ISETP.GE.AND P0, PT, R25, R2, PT ;  /* 0x000000021900720c */ /* 0x000fda0003f06270 */
[----:B------:R-:W-:Y:S01]  /*0b70*/  @P0 BREAK B1 ;  /* 0x0000000000010942 */ /* 0x000fe20003800000 */
[----:B------:R-:W-:Y:S05]  /*0b80*/  @P0 BRA `(.L_x_3460) ;  /* 0x000000c000000947 */ /* 0x000fea0003800000 */
[----:B0-----:R-:W-:Y:S01]  /*0b90*/  IADD3 R4, R0, R25, RZ ;  /* 0x0000001900047210 */ /* 0x001fe20007ffe0ff */
[----:B------:R-:W-:Y:S01]  /*0ba0*/  IMAD.MOV.U32 R5, RZ, RZ, 0x8 ;  /* 0x00000008ff057424 */ /* 0x000fe200078e00ff */
[----:B------:R-:W-:-:S03]  /*0bb0*/  IADD3 R25, R25, 0x80, RZ ;  /* 0x0000008019197810 */ /* 0x000fc60007ffe0ff */
[----:B------:R-:W-:-:S05]  /*0bc0*/  IMAD.WIDE.U32 R4, R4, R5, c[0x0][0x168] ;  /* 0x00005a0004047625 */ /* 0x000fca00078e0005 */
[----:B------:R0:W-:Y:S02]  /*0bd0*/  STG.E.64 [R4.64], R6 ;  /* 0x0000000604007986 */ /* 0x0001e4000c101b04 */
.L_x_3459:
[----:B------:R-:W-:Y:S05]  /*0be0*/  BSYNC B1 ;  /* 0x0000000000017941 */ /* 0x000fea0003800000 */
.L_x_3455:
[----:B------:R-:W-:-:S13]  /*0bf0*/  ISETP.GE.AND P0, PT, R25, R2, PT ;  /* 0x000000021900720c */ /* 0x000fda0003f06270 */
[----:B0-----:R-:W-:Y:S01]  /*0c00*/  @!P0 IMAD.IADD R4, R0, 0x1, R25 ;  /* 0x0000000100048824 */ /* 0x001fe200078e0219 */
[----:B------:R-:W-:Y:S01]  /*0c10*/  @!P0 IADD3 R25, R25, 0x80, RZ ;  /* 0x0000008019198810 */ /* 0x000fe20007ffe0ff */
[----:B------:R-:W-:-:S04]  /*0c20*/  @!P0 IMAD.MOV.U32 R5, RZ, RZ, 0x8 ;  /* 0x00000008ff058424 */ /* 0x000fc800078e00ff */
[----:B------:R-:W-:-:S05]  /*0c30*/  @!P0 IMAD.WIDE.U32 R4, R4, R5, c[0x0][0x168] ;  /* 0x00005a0004048625 */ /* 0x000fca00078e0005 */
[----:B------:R0:W-:Y:S02]  /*0c40*/  @!P0 STG.E.64 [R4.64], R8 ;  /* 0x0000000804008986 */ /* 0x0001e4000c101b04 */
.L_x_3460:
[----:B------:R-:W-:Y:S05]  /*0c50*/  BSYNC B0 ;  /* 0x0000000000007941 */ /* 0x000fea0003800000 */
.L_x_3454:
[----:B------:R-:W-:Y:S01]  /*0c60*/  WARPSYNC 0xffffffff ;  /* 0xffffffff00007948 */ /* 0x000fe20003800000 */
[----:B------:R-:W-:-:S13]  /*0c70*/  ISETP.GE.AND P0, PT, R25, R2, PT ;  /* 0x000000021900720c */ /* 0x000fda0003f06270 */
[----:B------:R-:W-:Y:S05]  /*0c80*/  @P0 EXIT ;  /* 0x000000000000094d */ /* 0x000fea0003800000 */
[----:B------:R-:W-:Y:S01]  /*0c90*/  IADD3 R2, R0, R25, RZ ;  /* 0x0000001900027210 */ /* 0x000fe20007ffe0ff */
[----:B------:R-:W-:-:S04]  /*0ca0*/  IMAD.MOV.U32 R3, RZ, RZ, 0x8 ;  /* 0x00000008ff037424 */ /* 0x000fc800078e00ff */
[----:B------:R-:W-:-:S05]  /*0cb0*/  IMAD.WIDE.U32 R2, R2, R3, c[0x0][0x168] ;  /* 0x00005a0002027625 */ /* 0x000fca00078e0003 */
[----:B------:R-:W-:Y:S01]  /*0cc0*/  STG.E.64 [R2.64], R10 ;  /* 0x0000000a02007986 */ /* 0x000fe2000c101b04 */
[----:B------:R-:W-:Y:S05]  /*0cd0*/  EXIT ;  /* 0x000000000000794d */ /* 0x000fea0003800000 */
.L_x_3461:
        /* <DEDUP_REMOVED lines=10> */
.L_x_4324:


//--------------------- .text._ZN2at6native29vectorized_elementwise_kernelILi4EZZZNS0_54_GLOBAL__N__7dbc7496_16_ComplexKernel_cu_b2145a98_310719complex_kernel_cudaERNS_14TensorIteratorEENKUlvE_clEvENKUlvE0_clEvEUlffE_St5arrayIPcLm3EEEEviT0_T1_ --------------------------
	.section	.text._ZN2at6native29vectorized_elementwise_kernelILi4EZZZNS0_54_GLOBAL__N__7dbc7496_16_ComplexKernel_cu_b2145a98_310719complex_kernel_cudaERNS_14TensorIteratorEENKUlvE_clEvENKUlvE0_clEvEUlffE_St5arrayIPcLm3EEEEviT0_T1_,"ax",@progbits
	.sectioninfo	@"SHI_REGISTERS=32"
	.align	128
        .global         _ZN2at6native29vectorized_elementwise_kernelILi4EZZZNS0_54_GLOBAL__N__7dbc7496_16_ComplexKernel_cu_b2145a98_310719complex_kernel_cudaERNS_14TensorIteratorEENKUlvE_clEvENKUlvE0_clEvEUlffE_St5arrayIPcLm3EEEEviT0_T1_
        .type           _ZN2at6native29vectorized_elementwise_kernelILi4EZZZNS0_54_GLOBAL__N__7dbc7496_16_ComplexKernel_cu_b2145a98_310719complex_kernel_cudaERNS_14TensorIteratorEENKUlvE_clEvENKUlvE0_clEvEUlffE_St5arrayIPcLm3EEEEviT0_T1_,@function
        .size           _ZN2at6native29vectorized_elementwise_kernelILi4EZZZNS0_54_GLOBAL__N__7dbc7496_16_ComplexKernel_cu_b2145a98_310719complex_kernel_cudaERNS_14TensorIteratorEENKUlvE_clEvENKUlvE0_clEvEUlffE_St5arrayIPcLm3EEEEviT0_T1_,(.L_x_4325 - _ZN2at6native29vectorized_elementwise_kernelILi4EZZZNS0_54_GLOBAL__N__7dbc7496_16_ComplexKernel_cu_b2145a98_310719complex_kernel_cudaERNS_14TensorIteratorEENKUlvE_clEvENKUlvE0_clEvEUlffE_St5arrayIPcLm3EEEEviT0_T1_)
        .other          _ZN2at6native29vectorized_elementwise_kernelILi4EZZZNS0_54_GLOBAL__N__7dbc7496_16_ComplexKernel_cu_b2145a98_310719complex_kernel_cudaERNS_14TensorIteratorEENKUlvE_clEvENKUlvE0_clEvEUlffE_St5arrayIPcLm3EEEEviT0_T1_,@"STO_CUDA_ENTRY STV_DEFAULT"
_ZN2at6native29vectorized_elementwise_kernelILi4EZZZNS0_54_GLOBAL__N__7dbc7496_16_ComplexKernel_cu_b2145a98_310719complex_kernel_cudaERNS_14TensorIteratorEENKUlvE_clEvENKUlvE0_clEvEUlffE_St5arrayIPcLm3EEEEviT0_T1_:
.text._ZN2at6native29vectorized_elementwise_kernelILi4EZZZNS0_54_GLOBAL__N__7dbc7496_16_ComplexKernel_cu_b2145a98_310719complex_kernel_cudaERNS_14TensorIteratorEENKUlvE_clEvENKUlvE0_clEvEUlffE_St5arrayIPcLm3EEEEviT0_T1_:
        /* <DEDUP_REMOVED lines=13> */
[----:B------:R-:W2:Y:S04]  /*00d0*/  LDG.E.128 R12, [R24.64] ;  /* 0x00000004180c7981 */ /* 0x000ea8000c1e1d00 */
[----:B------:R2:W3:Y:S04]  /*00e0*/  LDG.E.128 R4, [R24.64+0x800] ;  /* 0x0008000418047981 */ /* 0x0004e8000c1e1d00 */
[----:B------:R0:W4:Y:S04]  /*00f0*/  LDG.E.128 R8, [R26.64+0x800] ;  /* 0x000800041a087981 */ /* 0x000128000c1e1d00 */
[----:B------:R0:W5:Y:S01]  /*0100*/  LDG.E.128 R16, [R26.64] ;  /* 0x000000041a107981 */ /* 0x000162000c1e1d00 */
[----:B------:R-:W-:-:S10]  /*0110*/  HFMA2.MMA R21, -RZ, RZ, 0, 4.76837158203125e-07 ;  /* 0x00000008ff157435 */ /* 0x000fd400000001ff */
[----:B------:R-:W-:-:S06]  /*0120*/  IMAD.WIDE.U32 R20, R0, R21, c[0x0][0x168] ;  /* 0x00005a0000147625 */ /* 0x000fcc00078e0015 */
[----:B------:R-:W-:-:S04]  /*0130*/  IMAD.WIDE R2, R2, 0x20, R20 ;  /* 0x0000002002027825 */ /* 0x000fc800078e0214 */
[----:B--2---:R-:W-:Y:S01]  /*0140*/  IMAD.MOV.U32 R24, RZ, RZ, R12 ;  /* 0x000000ffff187224 */ /* 0x004fe200078e000c */
[----:B0-----:R-:W-:Y:S01]  /*0150*/  MOV R26, R13 ;  /* 0x0000000d001a7202 */ /* 0x001fe20000000f00 */
[----:B------:R-:W-:Y:S02]  /*0160*/  IMAD.MOV.U32 R12, RZ, RZ, R14 ;  /* 0x000000ffff0c7224 */ /* 0x000fe400078e000e */
[----:B---3--:R-:W-:Y:S02]  /*0170*/  IMAD.MOV.U32 R20, RZ, RZ, R4 ;  /* 0x000000ffff147224 */ /* 0x008fe400078e0004 */
[----:B------:R-:W-:Y:S01]  /*0180*/  IMAD.MOV.U32 R4, RZ, RZ, R6 ;  /* 0x000000ffff047224 */ /* 0x000fe200078e0006 */
[----:B------:R-:W-:Y:S01]  /*0190*/  MOV R6, R7 ;  /* 0x0000000700067202 */ /* 0x000fe20000000f00 */
[----:B------:R-:W-:Y:S01]  /*01a0*/  IMAD.MOV.U32 R22, RZ, RZ, R5 ;  /* 0x000000ffff167224 */ /* 0x000fe200078e0005 */
[----:B----4-:R-:W-:Y:S01]  /*01b0*/  MOV R7, R11 ;  /* 0x0000000b00077202 */ /* 0x010fe20000000f00 */
[----:B------:R-:W-:-:S02]  /*01c0*/  IMAD.MOV.U32 R14, RZ, RZ, R15 ;  /* 0x000000ffff0e7224 */ /* 0x000fc400078e000f */
[----:B------:R-:W-:Y:S01]  /*01d0*/  IMAD.MOV.U32 R21, RZ, RZ, R8 ;  /* 0x000000ffff157224 */ /* 0x000fe200078e0008 */
[----:B-----5:R-:W-:Y:S01]  /*01e0*/  MOV R27, R17 ;  /* 0x00000011001b7202 */ /* 0x020fe20000000f00 */
[----:B------:R-:W-:Y:S02]  /*01f0*/  IMAD.MOV.U32 R23, RZ, RZ, R9 ;  /* 0x000000ffff177224 */ /* 0x000fe400078e0009 */
[----:B------:R-:W-:Y:S02]  /*0200*/  IMAD.MOV.U32 R25, RZ, RZ, R16 ;  /* 0x000000ffff197224 */ /* 0x000fe400078e0010 */
[----:B------:R-:W-:Y:S02]  /*0210*/  IMAD.MOV.U32 R13, RZ, RZ, R18 ;  /* 0x000000ffff0d7224 */ /* 0x000fe400078e0012 */
[----:B------:R-:W-:Y:S02]  /*0220*/  IMAD.MOV.U32 R15, RZ, RZ, R19 ;  /* 0x000000ffff0f7224 */ /* 0x000fe400078e0013 */
[----:B------:R-:W-:Y:S01]  /*0230*/  IMAD.MOV.U32 R5, RZ, RZ, R10 ;  /* 0x000000ffff057224 */ /* 0x000fe200078e000a */
[----:B------:R-:W-:Y:S04]  /*0240*/  STG.E.128 [R2.64], R24 ;  /* 0x0000001802007986 */ /* 0x000fe8000c101d04 */
[----:B------:R-:W-:Y:S04]  /*0250*/  STG.E.128 [R2.64+0x10], R12 ;  /* 0x0000100c02007986 */ /* 0x000fe8000c101d04 */
[----:B------:R-:W-:Y:S04]  /*0260*/  STG.E.128 [R2.64+0x1000], R20 ;  /* 0x0010001402007986 */ /* 0x000fe8000c101d04 */
[----:B------:R-:W-:Y:S01]  /*0270*/  STG.E.128 [R2.64+0x1010], R4 ;  /* 0x0010100402007986 */ /* 0x000fe2000c101d04 */
[----:B------:R-:W-:Y:S05]  /*0280*/  EXIT ;  /* 0x000000000000794d */ /* 0x000fea0003800000 */
.L_x_3462:
[----:B------:R-:W0:Y:S01]  /*0290*/  S2R R25, SR_TID.X ;  /* 0x0000000000197919 */ /* 0x000e220000002100 */
[----:B------:R-:W-:Y:S01]  /*02a0*/  HFMA2.MMA R19, -RZ, RZ, 0, 0 ;  /* 0x00000000ff137435 */ /* 0x000fe200000001ff */
[----:B------:R-:W-:Y:S01]  /*02b0*/  CS2R R26, SRZ ;  /* 0x00000000001a7805 */ /* 0x000fe2000001ff00 */
[----:B------:R-:W-:Y:S01]  /*02c0*/  CS2R R22, SRZ ;  /* 0x0000000000167805 */ /* 0x000fe2000001ff00 */
        /* <DEDUP_REMOVED lines=12> */
[----:B------:R-:W-:Y:S01]  /*0390*/  @!P3 IADD3 R17, R17, 0x80, RZ ;  /* 0x000000801111b810 */ /* 0x000fe20007ffe0ff */
[----:B------:R-:W-:-:S03]  /*03a0*/  @!P3 IMAD.MOV.U32 R21, RZ, RZ, 0x4 ;  /* 0x00000004ff15b424 */ /* 0x000fc600078e00ff */
[----:B------:R-:W-:Y:S01]  /*03b0*/  ISETP.GE.AND P4, PT, R17, R2, PT ;  /* 0x000000021100720c */ /* 0x000fe20003f86270 */
[----:B------:R-:W-:-:S04]  /*03c0*/  @!P3 IMAD.WIDE.U32 R14, R20, R21, c[0x0][0x170] ;  /* 0x00005c00140eb625 */ /* 0x000fc800078e0015 */
[----:B------:R-:W-:Y:S01]  /*03d0*/  @!P3 IMAD.WIDE.U32 R20, R20, R21, c[0x0][0x178] ;  /* 0x00005e001414b625 */ /* 0x000fe200078e0015 */
[----:B------:R4:W5:Y:S01]  /*03e0*/  @!P3 LDG.E R19, [R14.64] ;  /* 0x000000040e13b981 */ /* 0x000962000c1e1900 */
[----:B0-----:R-:W-:-:S03]  /*03f0*/  CS2R R4, SRZ ;  /* 0x0000000000047805 */ /* 0x001fc6000001ff00 */
[----:B------:R0:W5:Y:S03]  /*0400*/  @!P3 LDG.E R22, [R20.64] ;  /* 0x000000041416b981 */ /* 0x000166000c1e1900 */
        /* <DEDUP_REMOVED lines=9> */
[----:B------:R-:W-:Y:S02]  /*04a0*/  @!P2 IADD3 R28, R0, R17, RZ ;  /* 0x00000011001ca210 */ /* 0x000fe40007ffe0ff */
[----:B------:R-:W-:-:S04]  /*04b0*/  @!P2 IADD3 R17, R17, 0x80, RZ ;  /* 0x000000801111a810 */ /* 0x000fc80007ffe0ff */
[----:B------:R-:W-:Y:S01]  /*04c0*/  ISETP.GE.AND P6, PT, R17, R2, PT ;  /* 0x000000021100720c */ /* 0x000fe20003fc6270 */
[----:B------:R-:W-:Y:S02]  /*04d0*/  @!P4 IMAD.MOV.U32 R13, RZ, RZ, 0x4 ;  /* 0x00000004ff0dc424 */ /* 0x000fe400078e00ff */
[----:B------:R-:W-:Y:S02]  /*04e0*/  @!P5 IMAD.MOV.U32 R29, RZ, RZ, 0x4 ;  /* 0x00000004ff1dd424 */ /* 0x000fe400078e00ff */
[----:B------:R-:W-:-:S08]  /*04f0*/  @!P4 IMAD.WIDE.U32 R10, R6, R13, c[0x0][0x170] ;  /* 0x00005c00060ac625 */ /* 0x000fd000078e000d */
[----:B------:R-:W-:Y:S01]  /*0500*/  @!P6 IADD3 R16, R0, R17, RZ ;  /* 0x000000110010e210 */ /* 0x000fe20007ffe0ff */
[----:B0-----:R-:W-:Y:S01]  /*0510*/  @!P4 IMAD.WIDE.U32 R20, R6, R13, c[0x0][0x178] ;  /* 0x00005e000614c625 */ /* 0x001fe200078e000d */
[----:B------:R-:W-:Y:S01]  /*0520*/  @!P6 IADD3 R17, R17, 0x80, RZ ;  /* 0x000000801111e810 */ /* 0x000fe20007ffe0ff */
[----:B------:R0:W5:Y:S02]  /*0530*/  @!P4 LDG.E R24, [R10.64] ;  /* 0x000000040a18c981 */ /* 0x000164000c1e1900 */
[CC--:B-1----:R-:W-:Y:S01]  /*0540*/  @!P5 IMAD.WIDE.U32 R8, R12.reuse, R29.reuse, c[0x0][0x170] ;  /* 0x00005c000c08d625 */ /* 0x0c2fe200078e001d */
[----:B------:R-:W-:Y:S01]  /*0550*/  ISETP.GE.AND P3, PT, R17, R2, PT ;  /* 0x000000021100720c */ /* 0x000fe20003f66270 */
[----:B------:R1:W5:Y:S02]  /*0560*/  @!P4 LDG.E R23, [R20.64] ;  /* 0x000000041417c981 */ /* 0x000364000c1e1900 */
[----:B------:R-:W-:-:S04]  /*0570*/  @!P5 IMAD.WIDE.U32 R12, R12, R29, c[0x0][0x178] ;  /* 0x00005e000c0cd625 */ /* 0x000fc800078e001d */
[----:B------:R-:W-:Y:S01]  /*0580*/  @!P1 IMAD.MOV.U32 R18, RZ, RZ, 0x4 ;  /* 0x00000004ff129424 */ /* 0x000fe200078e00ff */
[----:B------:R1:W5:Y:S01]  /*0590*/  @!P5 LDG.E R4, [R12.64] ;  /* 0x000000040c04d981 */ /* 0x000362000c1e1900 */
[----:B------:R-:W-:Y:S02]  /*05a0*/  @!P2 IMAD.MOV.U32 R29, RZ, RZ, 0x4 ;  /* 0x00000004ff1da424 */ /* 0x000fe400078e00ff */
[----:B----4-:R-:W-:-:S04]  /*05b0*/  @!P1 IMAD.WIDE.U32 R14, R7, R18, c[0x0][0x170] ;  /* 0x00005c00070e9625 */ /* 0x010fc800078e0012 */
[----:B0-----:R-:W-:Y:S01]  /*05c0*/  @!P1 IMAD.WIDE.U32 R10, R7, R18, c[0x0][0x178] ;  /* 0x00005e00070a9625 */ /* 0x001fe200078e0012 */
[----:B------:R0:W4:Y:S01]  /*05d0*/  @!P1 LDG.E R5, [R14.64] ;  /* 0x000000040e059981 */ /* 0x000122000c1e1900 */
[----:B------:R-:W-:Y:S02]  /*05e0*/  CS2R R6, SRZ ;  /* 0x0000000000067805 */ /* 0x000fe4000001ff00 */
[----:B------:R-:W-:Y:S02]  /*05f0*/  IMAD.MOV.U32 R3, RZ, RZ, RZ ;  /* 0x000000ffff037224 */ /* 0x000fe400078e00ff */
[----:B-1----:R-:W-:Y:S02]  /*0600*/  @!P2 IMAD.WIDE.U32 R12, R28, R29, c[0x0][0x170] ;  /* 0x00005c001c0ca625 */ /* 0x002fe400078e001d */
[----:B------:R1:W4:Y:S02]  /*0610*/  @!P1 LDG.E R6, [R10.64] ;  /* 0x000000040a069981 */ /* 0x000324000c1e1900 */
[----:B------:R-:W-:-:S02]  /*0620*/  @!P6 IMAD.MOV.U32 R18, RZ, RZ, 0x4 ;  /* 0x00000004ff12e424 */ /* 0x000fc400078e00ff */
[----:B------:R0:W4:Y:S01]  /*0630*/  @!P2 LDG.E R7, [R12.64] ;  /* 0x000000040c07a981 */ /* 0x000122000c1e1900 */
[----:B------:R-:W-:-:S03]  /*0640*/  @!P2 IMAD.WIDE.U32 R28, R28, R29, c[0x0][0x178] ;  /* 0x00005e001c1ca625 */ /* 0x000fc600078e001d */
[----:B------:R0:W4:Y:S01]  /*0650*/  @!P5 LDG.E R3, [R8.64] ;  /* 0x000000040803d981 */ /* 0x000122000c1e1900 */
[-C--:B------:R-:W-:Y:S01]  /*0660*/  @!P6 IMAD.WIDE.U32 R20, R16, R18.reuse, c[0x0][0x170] ;  /* 0x00005c001014e625 */ /* 0x080fe200078e0012 */
[----:B-1----:R-:W-:Y:S01]  /*0670*/  CS2R R10, SRZ ;  /* 0x00000000000a7805 */ /* 0x002fe2000001ff00 */
[----:B0-----:R-:W-:Y:S02]  /*0680*/  @!P3 MOV R13, 0x4 ;  /* 0x00000004000db802 */ /* 0x001fe40000000f00 */
[----:B------:R-:W-:Y:S01]  /*0690*/  @!P3 IMAD.IADD R12, R0, 0x1, R17 ;  /* 0x00000001000cb824 */ /* 0x000fe200078e0211 */
[----:B------:R-:W-:Y:S01]  /*06a0*/  CS2R R8, SRZ ;  /* 0x0000000000087805 */ /* 0x000fe2000001ff00 */
[----:B------:R-:W-:-:S04]  /*06b0*/  @!P6 IMAD.WIDE.U32 R16, R16, R18, c[0x0][0x178] ;  /* 0x00005e001010e625 */ /* 0x000fc800078e0012 */
[CC--:B------:R-:W-:Y:S01]  /*06c0*/  @!P3 IMAD.WIDE.U32 R14, R12.reuse, R13.reuse, c[0x0][0x170] ;  /* 0x00005c000c0eb625 */ /* 0x0c0fe200078e000d */
[----:B------:R0:W4:Y:S03]  /*06d0*/  @!P2 LDG.E R8, [R28.64] ;  /* 0x000000041c08a981 */ /* 0x000126000c1e1900 */
[----:B------:R-:W-:Y:S01]  /*06e0*/  IMAD.MOV.U32 R18, RZ, RZ, RZ ;  /* 0x000000ffff127224 */ /* 0x000fe200078e00ff */
[----:B------:R1:W4:Y:S01]  /*06f0*/  @!P6 LDG.E R9, [R20.64] ;  /* 0x000000041409e981 */ /* 0x000322000c1e1900 */
[----:B------:R-:W-:-:S03]  /*0700*/  @!P3 IMAD.WIDE.U32 R12, R12, R13, c[0x0][0x178] ;  /* 0x00005e000c0cb625 */ /* 0x000fc600078e000d */
[----:B------:R0:W4:Y:S04]  /*0710*/  @!P6 LDG.E R10, [R16.64] ;  /* 0x00000004100ae981 */ /* 0x000128000c1e1900 */
[----:B------:R0:W4:Y:S04]  /*0720*/  @!P3 LDG.E R11, [R14.64] ;  /* 0x000000040e0bb981 */ /* 0x000128000c1e1900 */
[----:B------:R0:W4:Y:S01]  /*0730*/  @!P3 LDG.E R18, [R12.64] ;  /* 0x000000040c12b981 */ /* 0x000122000c1e1900 */
[C---:B-1----:R-:W-:Y:S01]  /*0740*/  IADD3 R21, R25.reuse, 0x180, RZ ;  /* 0x0000018019157810 */ /* 0x042fe20007ffe0ff */
[----:B------:R-:W-:Y:S01]  /*0750*/  @!P0 IMAD.IADD R20, R0, 0x1, R25 ;  /* 0x0000000100148824 */ /* 0x000fe200078e0219 */
[----:B0-----:R-:W-:-:S02]  /*0760*/  IADD3 R29, R25, 0x100, RZ ;  /* 0x00000100191d7810 */ /* 0x001fc40007ffe0ff */
[-C--:B------:R-:W-:Y:S01]  /*0770*/  ISETP.GE.AND P1, PT, R21, R2.reuse, PT ;  /* 0x000000021500720c */ /* 0x080fe20003f26270 */
[----:B------:R-:W-:Y:S01]  /*0780*/  @!P0 IMAD.MOV.U32 R21, RZ, RZ, 0x8 ;  /* 0x00000008ff158424 */ /* 0x000fe200078e00ff */
[C---:B------:R-:W-:Y:S02]  /*0790*/  ISETP.GE.AND P4, PT, R25.reuse, R2, PT ;  /* 0x000000021900720c */ /* 0x040fe40003f86270 */
[----:B------:R-:W-:Y:S01]  /*07a0*/  IADD3 R13, R25, 0x300, RZ ;  /* 0x00000300190d7810 */ /* 0x000fe20007ffe0ff */
[----:B------:R-:W-:-:S03]  /*07b0*/  @!P0 IMAD.WIDE.U32 R16, R20, R21, c[0x0][0x168] ;  /* 0x00005a0014108625 */ /* 0x000fc600078e0015 */
[-C--:B------:R-:W-:Y:S02]  /*07c0*/  ISETP.GE.AND P5, PT, R13, R2.reuse, PT ;  /* 0x000000020d00720c */ /* 0x080fe40003fa6270 */
[----:B------:R-:W-:Y:S02]  /*07d0*/  IADD3 R13, R25, 0x80, RZ ;  /* 0x00000080190d7810 */ /* 0x000fe40007ffe0ff */
[-C--:B------:R-:W-:Y:S02]  /*07e0*/  ISETP.GE.AND P2, PT, R29, R2.reuse, PT ;  /* 0x000000021d00720c */ /* 0x080fe40003f46270 */
[C---:B------:R-:W-:Y:S02]  /*07f0*/  IADD3 R15, R25.reuse, 0x280, RZ ;  /* 0x00000280190f7810 */ /* 0x040fe40007ffe0ff */
[----:B------:R-:W-:Y:S02]  /*0800*/  IADD3 R29, R25, 0x200, RZ ;  /* 0x00000200191d7810 */ /* 0x000fe40007ffe0ff */
[----:B------:R-:W-:-:S02]  /*0810*/  ISETP.GE.AND P6, PT, R15, R2, PT ;  /* 0x000000020f00720c */ /* 0x000fc40003fc6270 */
[-C--:B------:R-:W-:Y:S01]  /*0820*/  ISETP.GE.AND P3, PT, R29, R2.reuse, PT ;  /* 0x000000021d00720c */ /* 0x080fe20003f66270 */
[----:B------:R-:W-:Y:S01]  /*0830*/  BSSY B0, `(.L_x_3463) ;  /* 0x0000042000007945 */ /* 0x000fe20003800000 */
[----:B------:R-:W-:Y:S01]  /*0840*/  BSSY B1, `(.L_x_3464) ;  /* 0x000003a000017945 */ /* 0x000fe20003800000 */
[----:B--2---:R-:W-:Y:S02]  /*0850*/  FSEL R20, R27, RZ, !P4 ;  /* 0x000000ff1b147208 */ /* 0x004fe40006000000 */
[----:B------:R-:W-:Y:S02]  /*0860*/  IADD3 R27, R25, 0x380, RZ ;  /* 0x00000380191b7810 */ /* 0x000fe40007ffe0ff */
[----:B------:R-:W-:Y:S02]  /*0870*/  @!P0 MOV R25, R13 ;  /* 0x0000000d00198202 */ /* 0x000fe40000000f00 */
        /* <DEDUP_REMOVED lines=20> */
[----:B0-----:R-:W-:Y:S01]  /*09c0*/  IMAD.IADD R16, R0, 0x1, R25 ;  /* 0x0000000100107824 */ /* 0x001fe200078e0219 */
[----:B------:R-:W-:Y:S01]  /*09d0*/  IADD3 R25, R25, 0x80, RZ ;  /* 0x0000008019197810 */ /* 0x000fe20007ffe0ff */
[----:B------:R-:W-:-:S03]  /*09e0*/  IMAD.MOV.U32 R17, RZ, RZ, 0x8 ;  /* 0x00000008ff117424 */ /* 0x000fc600078e00ff */
[----:B------:R-:W-:Y:S01]  /*09f0*/  ISETP.GE.AND P0, PT, R25, R2, PT ;  /* 0x000000021900720c */ /* 0x000fe20003f06270 */
[----:B------:R-:W-:-:S05]  /*0a00*/  IMAD.WIDE.U32 R16, R16, R17, c[0x0][0x168] ;  /* 0x00005a0010107625 */ /* 0x000fca00078e0011 */
[----:B------:R0:W-:Y:S07]  /*0a10*/  STG.E.64 [R16.64], R12 ;  /* 0x0000000c10007986 */ /* 0x0001ee000c101b04 */
[----:B------:R-:W-:Y:S05]  /*0a20*/  @P0 BRA `(.L_x_3466) ;  /* 0x000000c000000947 */ /* 0x000fea0003800000 */
[----:B0-----:R-:W-:Y:S01]  /*0a30*/  HFMA2.MMA R13, -RZ, RZ, 0, 4.76837158203125e-07 ;  /* 0x00000008ff0d7435 */ /* 0x001fe200000001ff */
[----:B------:R-:W-:Y:S01]  /*0a40*/  IMAD.IADD R12, R0, 0x1, R25 ;  /* 0x00000001000c7824 */ /* 0x000fe200078e0219 */
[----:B------:R-:W-:-:S08]  /*0a50*/  IADD3 R25, R25, 0x80, RZ ;  /* 0x0000008019197810 */ /* 0x000fd00007ffe0ff */
[----:B------:R-:W-:-:S05]  /*0a60*/  IMAD.WIDE.U32 R12, R12, R13, c[0x0][0x168] ;  /* 0x00005a000c0c7625 */ /* 0x000fca00078e000d */
[----:B------:R0:W-:Y:S02]  /*0a70*/  STG.E.64 [R12.64], R14 ;  /* 0x0000000e0c007986 */ /* 0x0001e4000c101b04 */
.L_x_3465:
[----:B0-----:R-:W-:-:S13]  /*0a80*/  ISETP.GE.AND P0, PT, R25, R2, PT ;  /* 0x000000021900720c */ /* 0x001fda0003f06270 */
[----:B------:R-:W-:Y:S05]  /*0a90*/  @P0 BRA `(.L_x_3467) ;  /* 0x000000c000000947 */ /* 0x000fea0003800000 */
[----:B------:R-:W-:Y:S01]  /*0aa0*/  IMAD.IADD R12, R0, 0x1, R25 ;  /* 0x00000001000c7824 */ /* 0x000fe200078e0219 */
[----:B------:R-:W-:Y:S01]  /*0ab0*/  IADD3 R25, R25, 0x80, RZ ;  /* 0x0000008019197810 */ /* 0x000fe20007ffe0ff */
[----:B------:R-:W-:-:S04]  /*0ac0*/  IMAD.MOV.U32 R13, RZ, RZ, 0x8 ;  /* 0x00000008ff0d7424 */ /* 0x000fc800078e00ff */
[----:B------:R-:W-:-:S05]  /*0ad0*/  IMAD.WIDE.U32 R12, R12, R13, c[0x0][0x168] ;  /* 0x00005a000c0c7625 */ /* 0x000fca00078e000d */
[----:B------:R0:W-:Y:S02]  /*0ae0*/  STG.E.64 [R12.64], R22 ;  /* 0x000000160c007986 */ /* 0x0001e4000c101b04 */
.L_x_3466:
[----:B------:R-:W-:-:S13]  /*0af0*/  ISETP.GE.AND P0, PT, R25, R2, PT ;  /* 0x000000021900720c */ /* 0x000fda0003f06270 */
[----:B------:R-:W-:Y:S05]  /*0b00*/  @P0 BRA `(.L_x_3468) ;  /* 0x000000d000000947 */ /* 0x000fea0003800000 */
[----:B0-----:R-:W-:Y:S01]  /*0b10*/  IADD3 R12, R0, R25, RZ ;  /* 0x00000019000c7210 */ /* 0x001fe20007ffe0ff */
[----:B------:R-:W-:Y:S01]  /*0b20*/  IMAD.MOV.U32 R13, RZ, RZ, 0x8 ;  /* 0x00000008ff0d7424 */ /* 0x000fe200078e00ff */
[----:B------:R-:W-:-:S03]  /*0b30*/  IADD3 R25, R25, 0x80, RZ ;  /* 0x0000008019197810 */ /* 0x000fc60007ffe0ff */
[----:B------:R-:W-:-:S05]  /*0b40*/  IMAD.WIDE.U32 R12, R12, R13, c[0x0][0x168] ;  /* 0x00005a000c0c7625 */ /* 0x000fca00078e000d */
[----:B------:R0:W-:Y:S02]  /*0b50*/  STG.E.64 [R12.64], R4 ;  /* 0x000000040c007986 */ /* 0x0001e4000c101b04 */
.L_x_3467:
[----:B------:R-:W-:-:S13]  /*0b60*/  ISETP.GE.AND P0, PT, R25, R2, PT ;  /* 0x000000021900720c */ /* 0x000fda0003f06270 */
[----:B------:R-:W-:Y:S01]  /*0b70*/  @P0 BREAK B1 ;  /* 0x0000000000010942 */ /* 0x000fe20003800000 */
[----:B------:R-:W-:Y:S05]  /*0b80*/  @P0 BRA `(.L_x_3469) ;  /* 0x000000c000000947 */ /* 0x000fea0003800000 */
[----:B0-----:R-:W-:Y:S01]  /*0b90*/  MOV R5, 0x8 ;  /* 0x0000000800057802 */ /* 0x001fe20000000f00 */
[----:B------:R-:W-:Y:S01]  /*0ba0*/  IMAD.IADD R4, R0, 0x1, R25 ;  /* 0x0000000100047824 */ /* 0x000fe200078e0219 */
[----:B------:R-:W-:-:S03]  /*0bb0*/  IADD3 R25, R25, 0x80, RZ ;  /* 0x0000008019197810 */ /* 0x000fc60007ffe0ff */
[----:B------:R-:W-:-:S05]  /*0bc0*/  IMAD.WIDE.U32 R4, R4, R5, c[0x0][0x168] ;  /* 0x00005a0004047625 */ /* 0x000fca00078e0005 */
[----:B------:R0:W-:Y:S02]  /*0bd0*/  STG.E.64 [R4.64], R6 ;  /* 0x0000000604007986 */ /* 0x0001e4000c101b04 */
.L_x_3468:
[----:B------:R-:W-:Y:S05]  /*0be0*/  BSYNC B1 ;  /* 0x0000000000017941 */ /* 0x000fea0003800000 */
.L_x_3464:
[----:B------:R-:W-:-:S13]  /*0bf0*/  ISETP.GE.AND P0, PT, R25, R2, PT ;  /* 0x000000021900720c */ /* 0x000fda0003f06270 */
[----:B0-----:R-:W-:Y:S01]  /*0c00*/  @!P0 IMAD.IADD R4, R0, 0x1, R25 ;  /* 0x0000000100048824 */ /* 0x001fe200078e0219 */
[----:B------:R-:W-:Y:S01]  /*0c10*/  @!P0 IADD3 R25, R25, 0x80, RZ ;  /* 0x0000008019198810 */ /* 0x000fe20007ffe0ff */
[----:B------:R-:W-:-:S04]  /*0c20*/  @!P0 IMAD.MOV.U32 R5, RZ, RZ, 0x8 ;  /* 0x00000008ff058424 */ /* 0x000fc800078e00ff */
[----:B------:R-:W-:-:S05]  /*0c30*/  @!P0 IMAD.WIDE.U32 R4, R4, R5, c[0x0][0x168] ;  /* 0x00005a0004048625 */ /* 0x000fca00078e0005 */
[----:B------:R0:W-:Y:S02]  /*0c40*/  @!P0 STG.E.64 [R4.64], R8 ;  /* 0x0000000804008986 */ /* 0x0001e4000c101b04 */
.L_x_3469:
[----:B------:R-:W-:Y:S05]  /*0c50*/  BSYNC B0 ;  /* 0x0000000000007941 */ /* 0x000fea0003800000 */
.L_x_3463:
        /* <DEDUP_REMOVED lines=8> */
.L_x_3470:
        /* <DEDUP_REMOVED lines=10> */
.L_x_4325:


//--------------------- .text._ZN2at6native29vectorized_elementwise_kernelILi8EZZZNS0_54_GLOBAL__N__7dbc7496_16_ComplexKernel_cu_b2145a98_310719complex_kernel_cudaERNS_14TensorIteratorEENKUlvE_clEvENKUlvE0_clEvEUlffE_St5arrayIPcLm3EEEEviT0_T1_ --------------------------
	.section	.text._ZN2at6native29vectorized_elementwise_kernelILi8EZZZNS0_54_GLOBAL__N__7dbc7496_16_ComplexKernel_cu_b2145a98_310719complex_kernel_cudaERNS_14TensorIteratorEENKUlvE_clEvENKUlvE0_clEvEUlffE_St5arrayIPcLm3EEEEviT0_T1_,"ax",@progbits
	.sectioninfo	@"SHI_REGISTERS=4"
	.align	128
        .global         _ZN2at6native29vectorized_elementwise_kernelILi8EZZZNS0_54_GLOBAL__N__7dbc7496_16_ComplexKernel_cu_b2145a98_310719complex_kernel_cudaERNS_14TensorIteratorEENKUlvE_clEvENKUlvE0_clEvEUlffE_St5arrayIPcLm3EEEEviT0_T1_
        .type           _ZN2at6native29vectorized_elementwise_kernelILi8EZZZNS0_54_GLOBAL__N__7dbc7496_16_ComplexKernel_cu_b2145a98_310719complex_kernel_cudaERNS_14TensorIteratorEENKUlvE_clEvENKUlvE0_clEvEUlffE_St5arrayIPcLm3EEEEviT0_T1_,@function
        .size           _ZN2at6native29vectorized_elementwise_kernelILi8EZZZNS0_54_GLOBAL__N__7dbc7496_16_ComplexKernel_cu_b2145a98_310719complex_kernel_cudaERNS_14TensorIteratorEENKUlvE_clEvENKUlvE0_clEvEUlffE_St5arrayIPcLm3EEEEviT0_T1_,(.L_x_4326 - _ZN2at6native29vectorized_elementwise_kernelILi8EZZZNS0_54_GLOBAL__N__7dbc7496_16_ComplexKernel_cu_b2145a98_310719complex_kernel_cudaERNS_14TensorIteratorEENKUlvE_clEvENKUlvE0_clEvEUlffE_St5arrayIPcLm3EEEEviT0_T1_)
        .other          _ZN2at6native29vectorized_elementwise_kernelILi8EZZZNS0_54_GLOBAL__N__7dbc7496_16_ComplexKernel_cu_b2145a98_310719complex_kernel_cudaERNS_14TensorIteratorEENKUlvE_clEvENKUlvE0_clEvEUlffE_St5arrayIPcLm3EEEEviT0_T1_,@"STO_CUDA_ENTRY STV_DEFAULT"
_ZN2at6native29vectorized_elementwise_kernelILi8EZZZNS0_54_GLOBAL__N__7dbc7496_16_ComplexKernel_cu_b2145a98_310719complex_kernel_cudaERNS_14TensorIteratorEENKUlvE_clEvENKUlvE0_clEvEUlffE_St5arrayIPcLm3EEEEviT0_T1_:
.text._ZN2at6native29vectorized_elementwise_kernelILi8EZZZNS0_54_GLOBAL__N__7dbc7496_16_ComplexKernel_cu_b2145a98_310719complex_kernel_cudaERNS_14TensorIteratorEENKUlvE_clEvENKUlvE0_clEvEUlffE_St5arrayIPcLm3EEEEviT0_T1_:
[----:B------:R-:W-:Y:S02]  /*0000*/  MOV R1, c[0x0][0x28] ;  /* 0x00000a0000017a02 */ /* 0x000fe40000000f00 */
[----:B------:R-:W-:Y:S05]  /*0010*/  EXIT ;  /* 0x000000000000794d */ /* 0x000fea0003800000 */
.L_x_3471:
        /* <DEDUP_REMOVED lines=14> */
.L_x_4326:


//--------------------- .text._ZN2at6native18elementwise_kernelILi128ELi4EZNS0_15gpu_kernel_implIZZZNS0_54_GLOBAL__N__7dbc7496_16_ComplexKernel_cu_b2145a98_310719complex_kernel_cudaERNS_14TensorIteratorEENKUlvE_clEvENKUlvE_clEvEUlddE_EEvRNS_18TensorIteratorBaseERKT_EUliE_EEviT1_ --------------------------
	.section	.text._ZN2at6native18elementwise_kernelILi128ELi4EZNS0_15gpu_kernel_implIZZZNS0_54_GLOBAL__N__7dbc7496_16_ComplexKernel_cu_b2145a98_310719complex_kernel_cudaERNS_14TensorIteratorEENKUlvE_clEvENKUlvE_clEvEUlddE_EEvRNS_18TensorIteratorBaseERKT_EUliE_EEviT1_,"ax",@progbits
	.sectioninfo	@"SHI_REGISTERS=30"
	.align	128
        .global         _ZN2at6native18elementwise_kernelILi128ELi4EZNS0_15gpu_kernel_implIZZZNS0_54_GLOBAL__N__7dbc7496_16_ComplexKernel_cu_b2145a98_310719complex_kernel_cudaERNS_14TensorIteratorEENKUlvE_clEvENKUlvE_clEvEUlddE_EEvRNS_18TensorIteratorBaseERKT_EUliE_EEviT1_
        .type           _ZN2at6native18elementwise_kernelILi128ELi4EZNS0_15gpu_kernel_implIZZZNS0_54_GLOBAL__N__7dbc7496_16_ComplexKernel_cu_b2145a98_310719complex_kernel_cudaERNS_14TensorIteratorEENKUlvE_clEvENKUlvE_clEvEUlddE_EEvRNS_18TensorIteratorBaseERKT_EUliE_EEviT1_,@function
        .size           _ZN2at6native18elementwise_kernelILi128ELi4EZNS0_15gpu_kernel_implIZZZNS0_54_GLOBAL__N__7dbc7496_16_ComplexKernel_cu_b2145a98_310719complex_kernel_cudaERNS_14TensorIteratorEENKUlvE_clEvENKUlvE_clEvEUlddE_EEvRNS_18TensorIteratorBaseERKT_EUliE_EEviT1_,(.L_x_4327 - _ZN2at6native18elementwise_kernelILi128ELi4EZNS0_15gpu_kernel_implIZZZNS0_54_GLOBAL__N__7dbc7496_16_ComplexKernel_cu_b2145a98_310719complex_kernel_cudaERNS_14TensorIteratorEENKUlvE_clEvENKUlvE_clEvEUlddE_EEvRNS_18TensorIteratorBaseERKT_EUliE_EEviT1_)
        .other          _ZN2at6native18elementwise_kernelILi128ELi4EZNS0_15gpu_kernel_implIZZZNS0_54_GLOBAL__N__7dbc7496_16_ComplexKernel_cu_b2145a98_310719complex_kernel_cudaERNS_14TensorIteratorEENKUlvE_clEvENKUlvE_clEvEUlddE_EEvRNS_18TensorIteratorBaseERKT_EUliE_EEviT1_,@"STO_CUDA_ENTRY STV_DEFAULT"
_ZN2at6native18elementwise_kernelILi128ELi4EZNS0_15gpu_kernel_implIZZZNS0_54_GLOBAL__N__7dbc7496_16_ComplexKernel_cu_b2145a98_310719complex_kernel_cudaERNS_14TensorIteratorEENKUlvE_clEvENKUlvE_clEvEUlddE_EEvRNS_18TensorIteratorBaseERKT_EUliE_EEviT1_:
.text._ZN2at6native18elementwise_kernelILi128ELi4EZNS0_15gpu_kernel_implIZZZNS0_54_GLOBAL__N__7dbc7496_16_ComplexKernel_cu_b2145a98_310719complex_kernel_cudaERNS_14TensorIteratorEENKUlvE_clEvENKUlvE_clEvEUlddE_EEvRNS_18TensorIteratorBaseERKT_EUliE_EEviT1_:
        /* <DEDUP_REMOVED lines=14> */
[----:B------:R-:W-:Y:S02]  /*00e0*/  IMAD.MOV.U32 R3, RZ, RZ, R25 ;  /* 0x000000ffff037224 */ /* 0x000fe400078e0019 */
        /* <DEDUP_REMOVED lines=249> */
.L_x_3474:
        /* <DEDUP_REMOVED lines=19> */
.L_x_3478:
[----:B------:R-:W2:Y:S02]  /*11b0*/  LDG.E.U8 R2, [R2.64] ;  /* 0x0000002402027981 */ /* 0x000ea4000c1e1100 */
[----:B--2---:R0:W1:Y:S01]  /*11c0*/  I2F.F64.U16 R16, R2 ;  /* 0x0000000200107312 */ /* 0x0040620000101800 */
[----:B------:R-:W-:Y:S05]  /*11d0*/  BRA `(.L_x_3480) ;  /* 0x00000df000007947 */ /* 0x000fea0003800000 */
.L_x_3477:
        /* <DEDUP_REMOVED lines=9> */
.L_x_3482:
[----:B------:R-:W2:Y:S02]  /*1270*/  LDG.E R2, [R2.64] ;  /* 0x0000002402027981 */ /* 0x000ea4000c1e1900 */
[----:B--2---:R0:W1:Y:S01]  /*1280*/  I2F.F64 R16, R2 ;  /* 0x0000000200107312 */ /* 0x0040620000201c00 */
[----:B------:R-:W-:Y:S05]  /*1290*/  BRA `(.L_x_3480) ;  /* 0x00000d3000007947 */ /* 0x000fea0003800000 */
.L_x_3481:
[----:B------:R-:W2:Y:S02]  /*12a0*/  LDG.E.U16 R2, [R2.64] ;  /* 0x0000002402027981 */ /* 0x000ea4000c1e1500 */
[----:B--2---:R0:W1:Y:S01]  /*12b0*/  I2F.F64.S16 R16, R2 ;  /* 0x0000000200107312 */ /* 0x0040620000101c00 */
[----:B------:R-:W-:Y:S05]  /*12c0*/  BRA `(.L_x_3480) ;  /* 0x00000d0000007947 */ /* 0x000fea0003800000 */
.L_x_3476:
        /* <DEDUP_REMOVED lines=10> */
.L_x_3484:
[----:B------:R-:W2:Y:S02]  /*1370*/  LDG.E.U16 R0, [R2.64] ;  /* 0x0000002402007981 */ /* 0x000ea4000c1e1500 */
[----:B--2---:R-:W-:-:S05]  /*1380*/  HADD2.F32 R0, -RZ, R0.H0_H0 ;  /* 0x20000000ff007230 */ /* 0x004fca0000004100 */
[----:B------:R-:W-:-:S04]  /*1390*/  FMUL.FTZ R0, R0, 1 ;  /* 0x3f80000000007820 */ /* 0x000fc80000410000 */
[----:B------:R0:W1:Y:S01]  /*13a0*/  F2F.F64.F32 R16, R0 ;  /* 0x0000000000107310 */ /* 0x0000620000201800 */
[----:B------:R-:W-:Y:S05]  /*13b0*/  BRA `(.L_x_3480) ;  /* 0x00000c1000007947 */ /* 0x000fea0003800000 */
.L_x_3483:
        /* <DEDUP_REMOVED lines=10> */
.L_x_3486:
[----:B------:R-:W2:Y:S02]  /*1460*/  LDG.E.U16 R2, [R2.64] ;  /* 0x0000002402027981 */ /* 0x000ea4000c1e1500 */
[----:B--2---:R-:W-:-:S05]  /*1470*/  HADD2.F32 R0, -RZ, R2.H0_H0 ;  /* 0x20000002ff007230 */ /* 0x004fca0000004100 */
[----:B------:R-:W-:-:S04]  /*1480*/  FMUL.FTZ R0, R0, 1 ;  /* 0x3f80000000007820 */ /* 0x000fc80000410000 */
[----:B------:R0:W1:Y:S01]  /*1490*/  F2F.F64.F32 R16, R0 ;  /* 0x0000000000107310 */ /* 0x0000620000201800 */
[----:B------:R-:W-:Y:S05]  /*14a0*/  BRA `(.L_x_3480) ;  /* 0x00000b2000007947 */ /* 0x000fea0003800000 */
.L_x_3485:
[----:B------:R0:W5:Y:S01]  /*14b0*/  LDG.E.64 R16, [R2.64] ;  /* 0x0000002402107981 */ /* 0x000162000c1e1b00 */
[----:B------:R-:W-:Y:S05]  /*14c0*/  BRA `(.L_x_3480) ;  /* 0x00000b0000007947 */ /* 0x000fea0003800000 */
.L_x_3475:
        /* <DEDUP_REMOVED lines=13> */
.L_x_3489:
[----:B------:R0:W5:Y:S01]  /*15a0*/  LDG.E.64 R16, [R2.64] ;  /* 0x0000002402107981 */ /* 0x000162000c1e1b00 */
[----:B------:R-:W-:Y:S05]  /*15b0*/  BRA `(.L_x_3480) ;  /* 0x00000a1000007947 */ /* 0x000fea0003800000 */
.L_x_3488:
        /* <DEDUP_REMOVED lines=28> */
.L_x_3491:
        /* <DEDUP_REMOVED lines=15> */
.L_x_3490:
[----:B------:R-:W2:Y:S02]  /*1870*/  LDG.E.U16 R0, [R2.64] ;  /* 0x0000002402007981 */ /* 0x000ea4000c1e1500 */
[----:B--2---:R-:W-:-:S05]  /*1880*/  PRMT R0, RZ, 0x5410, R0 ;  /* 0x00005410ff007816 */ /* 0x004fca0000000000 */
[----:B------:R-:W-:-:S04]  /*1890*/  FMUL.FTZ R0, R0, 1 ;  /* 0x3f80000000007820 */ /* 0x000fc80000410000 */
[----:B------:R0:W1:Y:S01]  /*18a0*/  F2F.F64.F32 R16, R0 ;  /* 0x0000000000107310 */ /* 0x0000620000201800 */
[----:B------:R-:W-:Y:S05]  /*18b0*/  BRA `(.L_x_3480) ;  /* 0x0000071000007947 */ /* 0x000fea0003800000 */
.L_x_3487:
        /* <DEDUP_REMOVED lines=11> */
.L_x_3494:
        /* <DEDUP_REMOVED lines=21> */
.L_x_3498:
[----:B------:R-:W-:Y:S05]  /*1ac0*/  BSYNC B1 ;  /* 0x0000000000017941 */ /* 0x000fea0003800000 */
.L_x_3497:
[----:B------:R-:W-:Y:S01]  /*1ad0*/  LEA R3, R0, 0x3b800000, 0x17 ;  /* 0x3b80000000037811 */ /* 0x000fe200078eb8ff */
[----:B------:R-:W-:-:S05]  /*1ae0*/  IMAD.SHL.U32 R0, R2, 0x100000, RZ ;  /* 0x0010000002007824 */ /* 0x000fca00078e00ff */
[----:B------:R-:W-:Y:S02]  /*1af0*/  LOP3.LUT R0, R3, R0, R4, 0xfe, !PT ;  /* 0x0000000003007212 */ /* 0x000fe400078efe04 */
.L_x_3496:
[----:B------:R-:W-:Y:S05]  /*1b00*/  BSYNC B0 ;  /* 0x0000000000007941 */ /* 0x000fea0003800000 */
.L_x_3495:
[----:B------:R-:W-:-:S04]  /*1b10*/  FMUL.FTZ R0, R0, 1 ;  /* 0x3f80000000007820 */ /* 0x000fc80000410000 */
[----:B------:R0:W1:Y:S01]  /*1b20*/  F2F.F64.F32 R16, R0 ;  /* 0x0000000000107310 */ /* 0x0000620000201800 */
[----:B------:R-:W-:Y:S05]  /*1b30*/  BRA `(.L_x_3480) ;  /* 0x0000049000007947 */ /* 0x000fea0003800000 */
.L_x_3493:
        /* <DEDUP_REMOVED lines=21> */
.L_x_3502:
[----:B------:R-:W-:Y:S05]  /*1c90*/  BSYNC B1 ;  /* 0x0000000000017941 */ /* 0x000fea0003800000 */
.L_x_3501:
[----:B------:R-:W-:Y:S01]  /*1ca0*/  LEA R3, R0, 0x37800000, 0x17 ;  /* 0x3780000000037811 */ /* 0x000fe200078eb8ff */
[----:B------:R-:W-:-:S05]  /*1cb0*/  IMAD.SHL.U32 R0, R2, 0x200000, RZ ;  /* 0x0020000002007824 */ /* 0x000fca00078e00ff */
[----:B------:R-:W-:Y:S02]  /*1cc0*/  LOP3.LUT R0, R3, R0, R4, 0xfe, !PT ;  /* 0x0000000003007212 */ /* 0x000fe400078efe04 */
.L_x_3500:
[----:B------:R-:W-:Y:S05]  /*1cd0*/  BSYNC B0 ;  /* 0x0000000000007941 */ /* 0x000fea0003800000 */
.L_x_3499:
[----:B------:R-:W-:-:S04]  /*1ce0*/  FMUL.FTZ R0, R0, 1 ;  /* 0x3f80000000007820 */ /* 0x000fc80000410000 */
[----:B------:R0:W1:Y:S01]  /*1cf0*/  F2F.F64.F32 R16, R0 ;  /* 0x0000000000107310 */ /* 0x0000620000201800 */
[----:B------:R-:W-:Y:S05]  /*1d00*/  BRA `(.L_x_3480) ;  /* 0x000002c000007947 */ /* 0x000fea0003800000 */
.L_x_3492:
        /* <DEDUP_REMOVED lines=14> */
.L_x_3506:
[----:B------:R-:W-:Y:S05]  /*1df0*/  BSYNC B0 ;  /* 0x0000000000007941 */ /* 0x000fea0003800000 */
.L_x_3505:
[----:B------:R-:W-:-:S04]  /*1e00*/  FMUL.FTZ R0, R0, 1 ;  /* 0x3f80000000007820 */ /* 0x000fc80000410000 */
[----:B------:R0:W1:Y:S01]  /*1e10*/  F2F.F64.F32 R16, R0 ;  /* 0x0000000000107310 */ /* 0x0000620000201800 */
[----:B------:R-:W-:Y:S05]  /*1e20*/  BRA `(.L_x_3480) ;  /* 0x000001a000007947 */ /* 0x000fea0003800000 */
.L_x_3479:
        /* <DEDUP_REMOVED lines=21> */
.L_x_3504:
[----:B------:R-:W2:Y:S02]  /*1f80*/  LDG.E.64 R16, [R2.64] ;  /* 0x0000002402107981 */ /* 0x000ea4000c1e1b00 */
[----:B--2---:R-:W0:Y:S01]  /*1f90*/  I2F.F64.U64 R16, R16 ;  /* 0x0000001000107312 */ /* 0x004e220000301800 */
[----:B------:R-:W-:Y:S05]  /*1fa0*/  BRA `(.L_x_3480) ;  /* 0x0000002000007947 */ /* 0x000fea0003800000 */
.L_x_3503:
[----:B------:R-:W2:Y:S02]  /*1fb0*/  LDG.E R2, [R2.64] ;  /* 0x0000002402027981 */ /* 0x000ea4000c1e1900 */
[----:B--2---:R0:W1:Y:S02]  /*1fc0*/  I2F.F64.U32 R16, R2 ;  /* 0x0000000200107312 */ /* 0x0040640000201800 */
.L_x_3480:
        /* <DEDUP_REMOVED lines=17> */
.L_x_3510:
[----:B------:R-:W2:Y:S02]  /*20e0*/  LDG.E.U8 R2, [R2.64] ;  /* 0x0000002402027981 */ /* 0x000ea4000c1e1100 */
[----:B--2---:R0:W2:Y:S01]  /*20f0*/  I2F.F64.U16 R18, R2 ;  /* 0x0000000200127312 */ /* 0x0040a20000101800 */
[----:B------:R-:W-:Y:S05]  /*2100*/  BRA `(.L_x_3512) ;  /* 0x00000df000007947 */ /* 0x000fea0003800000 */
.L_x_3509:
        /* <DEDUP_REMOVED lines=9> */
.L_x_3514:
[----:B------:R-:W2:Y:S02]  /*21a0*/  LDG.E R2, [R2.64] ;  /* 0x0000002402027981 */ /* 0x000ea4000c1e1900 */
[----:B--2---:R0:W2:Y:S01]  /*21b0*/  I2F.F64 R18, R2 ;  /* 0x0000000200127312 */ /* 0x0040a20000201c00 */
[----:B------:R-:W-:Y:S05]  /*21c0*/  BRA `(.L_x_3512) ;  /* 0x00000d3000007947 */ /* 0x000fea0003800000 */
.L_x_3513:
[----:B------:R-:W2:Y:S02]  /*21d0*/  LDG.E.U16 R2, [R2.64] ;  /* 0x0000002402027981 */ /* 0x000ea4000c1e1500 */
[----:B--2---:R0:W2:Y:S01]  /*21e0*/  I2F.F64.S16 R18, R2 ;  /* 0x0000000200127312 */ /* 0x0040a20000101c00 */
[----:B------:R-:W-:Y:S05]  /*21f0*/  BRA `(.L_x_3512) ;  /* 0x00000d0000007947 */ /* 0x000fea0003800000 */
.L_x_3508:
        /* <DEDUP_REMOVED lines=10> */
.L_x_3516:
[----:B------:R-:W2:Y:S02]  /*22a0*/  LDG.E.U16 R0, [R2.64] ;  /* 0x0000002402007981 */ /* 0x000ea4000c1e1500 */
[----:B--2---:R-:W-:-:S05]  /*22b0*/  HADD2.F32 R0, -RZ, R0.H0_H0 ;  /* 0x20000000ff007230 */ /* 0x004fca0000004100 */
[----:B------:R-:W-:-:S04]  /*22c0*/  FMUL.FTZ R0, R0, 1 ;  /* 0x3f80000000007820 */ /* 0x000fc80000410000 */
[----:B------:R0:W2:Y:S01]  /*22d0*/  F2F.F64.F32 R18, R0 ;  /* 0x0000000000127310 */ /* 0x0000a20000201800 */
[----:B------:R-:W-:Y:S05]  /*22e0*/  BRA `(.L_x_3512) ;  /* 0x00000c1000007947 */ /* 0x000fea0003800000 */
.L_x_3515:
        /* <DEDUP_REMOVED lines=10> */
.L_x_3518:
[----:B------:R-:W2:Y:S02]  /*2390*/  LDG.E.U16 R2, [R2.64] ;  /* 0x0000002402027981 */ /* 0x000ea4000c1e1500 */
[----:B--2---:R-:W-:-:S05]  /*23a0*/  HADD2.F32 R0, -RZ, R2.H0_H0 ;  /* 0x20000002ff007230 */ /* 0x004fca0000004100 */
[----:B------:R-:W-:-:S04]  /*23b0*/  FMUL.FTZ R0, R0, 1 ;  /* 0x3f80000000007820 */ /* 0x000fc80000410000 */
[----:B------:R0:W2:Y:S01]  /*23c0*/  F2F.F64.F32 R18, R0 ;  /* 0x0000000000127310 */ /* 0x0000a20000201800 */
[----:B------:R-:W-:Y:S05]  /*23d0*/  BRA `(.L_x_3512) ;  /* 0x00000b2000007947 */ /* 0x000fea0003800000 */
.L_x_3517:
[----:B------:R0:W5:Y:S01]  /*23e0*/  LDG.E.64 R18, [R2.64] ;  /* 0x0000002402127981 */ /* 0x000162000c1e1b00 */
[----:B------:R-:W-:Y:S05]  /*23f0*/  BRA `(.L_x_3512) ;  /* 0x00000b0000007947 */ /* 0x000fea0003800000 */
.L_x_3507:
        /* <DEDUP_REMOVED lines=13> */
.L_x_3521:
[----:B------:R0:W5:Y:S01]  /*24d0*/  LDG.E.64 R18, [R2.64] ;  /* 0x0000002402127981 */ /* 0x000162000c1e1b00 */
[----:B------:R-:W-:Y:S05]  /*24e0*/  BRA `(.L_x_3512) ;  /* 0x00000a1000007947 */ /* 0x000fea0003800000 */
.L_x_3520:
        /* <DEDUP_REMOVED lines=28> */
.L_x_3523:
        /* <DEDUP_REMOVED lines=15> */
.L_x_3522:
[----:B------:R-:W2:Y:S02]  /*27a0*/  LDG.E.U16 R0, [R2.64] ;  /* 0x0000002402007981 */ /* 0x000ea4000c1e1500 */
[----:B--2---:R-:W-:-:S05]  /*27b0*/  PRMT R0, RZ, 0x5410, R0 ;  /* 0x00005410ff007816 */ /* 0x004fca0000000000 */
[----:B------:R-:W-:-:S04]  /*27c0*/  FMUL.FTZ R0, R0, 1 ;  /* 0x3f80000000007820 */ /* 0x000fc80000410000 */
[----:B------:R0:W2:Y:S01]  /*27d0*/  F2F.F64.F32 R18, R0 ;  /* 0x0000000000127310 */ /* 0x0000a20000201800 */
[----:B------:R-:W-:Y:S05]  /*27e0*/  BRA `(.L_x_3512) ;  /* 0x0000071000007947 */ /* 0x000fea0003800000 */
.L_x_3519:
        /* <DEDUP_REMOVED lines=11> */
.L_x_3526:
        /* <DEDUP_REMOVED lines=21> */
.L_x_3530:
[----:B------:R-:W-:Y:S05]  /*29f0*/  BSYNC B1 ;  /* 0x0000000000017941 */ /* 0x000fea0003800000 */
.L_x_3529:
[----:B------:R-:W-:Y:S01]  /*2a00*/  LEA R3, R0, 0x3b800000, 0x17 ;  /* 0x3b80000000037811 */ /* 0x000fe200078eb8ff */
[----:B------:R-:W-:-:S05]  /*2a10*/  IMAD.SHL.U32 R0, R2, 0x100000, RZ ;  /* 0x0010000002007824 */ /* 0x000fca00078e00ff */
[----:B------:R-:W-:Y:S02]  /*2a20*/  LOP3.LUT R0, R3, R0, R4, 0xfe, !PT ;  /* 0x0000000003007212 */ /* 0x000fe400078efe04 */
.L_x_3528:
[----:B------:R-:W-:Y:S05]  /*2a30*/  BSYNC B0 ;  /* 0x0000000000007941 */ /* 0x000fea0003800000 */
.L_x_3527:
[----:B------:R-:W-:-:S04]  /*2a40*/  FMUL.FTZ R0, R0, 1 ;  /* 0x3f80000000007820 */ /* 0x000fc80000410000 */
[----:B------:R0:W2:Y:S01]  /*2a50*/  F2F.F64.F32 R18, R0 ;  /* 0x0000000000127310 */ /* 0x0000a20000201800 */
[----:B------:R-:W-:Y:S05]  /*2a60*/  BRA `(.L_x_3512) ;  /* 0x0000049000007947 */ /* 0x000fea0003800000 */
.L_x_3525:
        /* <DEDUP_REMOVED lines=21> */
.L_x_3534:
[----:B------:R-:W-:Y:S05]  /*2bc0*/  BSYNC B1 ;  /* 0x0000000000017941 */ /* 0x000fea0003800000 */
.L_x_3533:
[----:B------:R-:W-:Y:S01]  /*2bd0*/  LEA R3, R0, 0x37800000, 0x17 ;  /* 0x3780000000037811 */ /* 0x000fe200078eb8ff */
[----:B------:R-:W-:-:S05]  /*2be0*/  IMAD.SHL.U32 R0, R2, 0x200000, RZ ;  /* 0x0020000002007824 */ /* 0x000fca00078e00ff */
[----:B------:R-:W-:Y:S02]  /*2bf0*/  LOP3.LUT R0, R3, R0, R4, 0xfe, !PT ;  /* 0x0000000003007212 */ /* 0x000fe400078efe04 */
.L_x_3532:
[----:B------:R-:W-:Y:S05]  /*2c00*/  BSYNC B0 ;  /* 0x0000000000007941 */ /* 0x000fea0003800000 */
.L_x_3531:
[----:B------:R-:W-:-:S04]  /*2c10*/  FMUL.FTZ R0, R0, 1 ;  /* 0x3f80000000007820 */ /* 0x000fc80000410000 */
[----:B------:R0:W2:Y:S01]  /*2c20*/  F2F.F64.F32 R18, R0 ;  /* 0x0000000000127310 */ /* 0x0000a20000201800 */
[----:B------:R-:W-:Y:S05]  /*2c30*/  BRA `(.L_x_3512) ;  /* 0x000002c000007947 */ /* 0x000fea0003800000 */
.L_x_3524:
        /* <DEDUP_REMOVED lines=14> */
.L_x_3538:
[----:B------:R-:W-:Y:S05]  /*2d20*/  BSYNC B0 ;  /* 0x0000000000007941 */ /* 0x000fea0003800000 */
.L_x_3537:
[----:B------:R-:W-:-:S04]  /*2d30*/  FMUL.FTZ R0, R0, 1 ;  /* 0x3f80000000007820 */ /* 0x000fc80000410000 */
[----:B------:R0:W2:Y:S01]  /*2d40*/  F2F.F64.F32 R18, R0 ;  /* 0x0000000000127310 */ /* 0x0000a20000201800 */
[----:B------:R-:W-:Y:S05]  /*2d50*/  BRA `(.L_x_3512) ;  /* 0x000001a000007947 */ /* 0x000fea0003800000 */
.L_x_3511:
        /* <DEDUP_REMOVED lines=21> */
.L_x_3536:
[----:B------:R-:W2:Y:S02]  /*2eb0*/  LDG.E.64 R18, [R2.64] ;  /* 0x0000002402127981 */ /* 0x000ea4000c1e1b00 */
[----:B--2---:R-:W0:Y:S01]  /*2ec0*/  I2F.F64.U64 R18, R18 ;  /* 0x0000001200127312 */ /* 0x004e220000301800 */
[----:B------:R-:W-:Y:S05]  /*2ed0*/  BRA `(.L_x_3512) ;  /* 0x0000002000007947 */ /* 0x000fea0003800000 */
.L_x_3535:
[----:B------:R-:W2:Y:S02]  /*2ee0*/  LDG.E R2, [R2.64] ;  /* 0x0000002402027981 */ /* 0x000ea4000c1e1900 */
[----:B--2---:R0:W2:Y:S02]  /*2ef0*/  I2F.F64.U32 R18, R2 ;  /* 0x0000000200127312 */ /* 0x0040a40000201800 */
.L_x_3512:
        /* <DEDUP_REMOVED lines=12> */
[----:B-1---5:R-:W0:Y:S02]  /*2fc0*/  F2I.F64.TRUNC R17, R16 ;  /* 0x0000001000117311 */ /* 0x022e24000030d100 */
[----:B0-----:R0:W-:Y:S01]  /*2fd0*/  STG.E.U8 [R22.64], R17 ;  /* 0x0000001116007986 */ /* 0x0011e2000c101124 */
[----:B------:R-:W-:Y:S05]  /*2fe0*/  BRA `(.L_x_3544) ;  /* 0x00000f5000007947 */ /* 0x000fea0003800000 */
.L_x_3542:
[----:B-1---5:R-:W0:Y:S02]  /*2ff0*/  F2I.S64.F64.TRUNC R16, R16 ;  /* 0x0000001000107311 */ /* 0x022e24000030d900 */
[----:B0-----:R-:W-:-:S05]  /*3000*/  IMAD.MOV.U32 R3, RZ, RZ, R16 ;  /* 0x000000ffff037224 */ /* 0x001fca00078e0010 */
[----:B------:R0:W-:Y:S01]  /*3010*/  STG.E.U8 [R22.64], R3 ;  /* 0x0000000316007986 */ /* 0x0001e2000c101124 */
[----:B------:R-:W-:Y:S05]  /*3020*/  BRA `(.L_x_3544) ;  /* 0x00000f1000007947 */ /* 0x000fea0003800000 */
.L_x_3541:
[----:B------:R-:W-:-:S13]  /*3030*/  ISETP.NE.AND P0, PT, R0, 0x2, PT ;  /* 0x000000020000780c */ /* 0x000fda0003f05270 */
[----:B------:R-:W-:Y:S05]  /*3040*/  @!P0 BRA `(.L_x_3545) ;  /* 0x000000a000008947 */ /* 0x000fea0003800000 */
[----:B------:R-:W-:-:S13]  /*3050*/  ISETP.NE.AND P0, PT, R0, 0x3, PT ;  /* 0x000000030000780c */ /* 0x000fda0003f05270 */
[----:B------:R-:W-:Y:S05]  /*3060*/  @!P0 BRA `(.L_x_3546) ;  /* 0x0000005000008947 */ /* 0x000fea0003800000 */
[----:B------:R-:W-:-:S13]  /*3070*/  ISETP.NE.AND P0, PT, R0, 0x4, PT ;  /* 0x000000040000780c */ /* 0x000fda0003f05270 */
[----:B------:R-:W-:Y:S05]  /*3080*/  @P0 BRA `(.L_x_3543) ;  /* 0x00000d2000000947 */ /* 0x000fea0003800000 */
[----:B-1---5:R-:W0:Y:S02]  /*3090*/  F2I.S64.F64.TRUNC R16, R16 ;  /* 0x0000001000107311 */ /* 0x022e24000030d900 */
[----:B0-----:R0:W-:Y:S01]  /*30a0*/  STG.E.64 [R22.64], R16 ;  /* 0x0000001016007986 */ /* 0x0011e2000c101b24 */
[----:B------:R-:W-:Y:S05]  /*30b0*/  BRA `(.L_x_3544) ;  /* 0x00000e8000007947 */ /* 0x000fea0003800000 */
.L_x_3546:
[----:B-1---5:R-:W0:Y:S02]  /*30c0*/  F2I.F64.TRUNC R17, R16 ;  /* 0x0000001000117311 */ /* 0x022e24000030d100 */
[----:B0-----:R0:W-:Y:S01]  /*30d0*/  STG.E [R22.64], R17 ;  /* 0x0000001116007986 */ /* 0x0011e2000c101924 */
[----:B------:R-:W-:Y:S05]  /*30e0*/  BRA `(.L_x_3544) ;  /* 0x00000e5000007947 */ /* 0x000fea0003800000 */
.L_x_3545:
[----:B-1---5:R-:W0:Y:S02]  /*30f0*/  F2I.F64.TRUNC R17, R16 ;  /* 0x0000001000117311 */ /* 0x022e24000030d100 */
[----:B0-----:R0:W-:Y:S01]  /*3100*/  STG.E.U16 [R22.64], R17 ;  /* 0x0000001116007986 */ /* 0x0011e2000c101524 */
[----:B------:R-:W-:Y:S05]  /*3110*/  BRA `(.L_x_3544) ;  /* 0x00000e2000007947 */ /* 0x000fea0003800000 */
.L_x_3540:
[----:B------:R-:W-:-:S13]  /*3120*/  ISETP.GT.AND P0, PT, R0, 0x6, PT ;  /* 0x000000060000780c */ /* 0x000fda0003f04270 */
[----:B------:R-:W-:Y:S05]  /*3130*/  @P0 BRA `(.L_x_3547) ;  /* 0x000000f000000947 */ /* 0x000fea0003800000 */
[----:B------:R-:W-:-:S13]  /*3140*/  ISETP.NE.AND P0, PT, R0, 0x5, PT ;  /* 0x000000050000780c */ /* 0x000fda0003f05270 */
[----:B------:R-:W-:Y:S05]  /*3150*/  @!P0 BRA `(.L_x_3548) ;  /* 0x0000007000008947 */ /* 0x000fea0003800000 */
[----:B------:R-:W-:-:S13]  /*3160*/  ISETP.NE.AND P0, PT, R0, 0x6, PT ;  /* 0x000000060000780c */ /* 0x000fda0003f05270 */
[----:B------:R-:W-:Y:S05]  /*3170*/  @P0 BRA `(.L_x_3543) ;  /* 0x00000c3000000947 */ /* 0x000fea0003800000 */
[----:B-1---5:R-:W0:Y:S01]  /*3180*/  F2F.F32.F64 R3, R16 ;  /* 0x0000001000037310 */ /* 0x022e220000301000 */
[----:B------:R-:W0:-:S14]  /*3190*/  DSETP.GEU.AND P0, PT, |R16|, c[0x2][0x0], PT ;  /* 0x008000001000762a */ /* 0x000e1c0003f0e200 */
[----:B0-----:R-:W-:-:S05]  /*31a0*/  @!P0 FMUL R3, R3, 1.175494350822287508e-38 ;  /* 0x0080000003038820 */ /* 0x001fca0000400000 */
[----:B------:R0:W-:Y:S01]  /*31b0*/  STG.E [R22.64], R3 ;  /* 0x0000000316007986 */ /* 0x0001e2000c101924 */
[----:B------:R-:W-:Y:S05]  /*31c0*/  BRA `(.L_x_3544) ;  /* 0x00000d7000007947 */ /* 0x000fea0003800000 */
.L_x_3548:
[----:B-1---5:R-:W0:Y:S01]  /*31d0*/  F2F.F32.F64 R0, R16 ;  /* 0x0000001000007310 */ /* 0x022e220000301000 */
[----:B------:R-:W0:-:S14]  /*31e0*/  DSETP.GEU.AND P0, PT, |R16|, c[0x2][0x0], PT ;  /* 0x008000001000762a */ /* 0x000e1c0003f0e200 */
[----:B0-----:R-:W-:-:S05]  /*31f0*/  @!P0 FMUL R0, R0, 1.175494350822287508e-38 ;  /* 0x0080000000008820 */ /* 0x001fca0000400000 */
[----:B------:R-:W-:-:S05]  /*3200*/  F2FP.PACK_AB R0, RZ, R0 ;  /* 0x00000000ff00723e */ /* 0x000fca00000000ff */
[----:B------:R0:W-:Y:S01]  /*3210*/  STG.E.U16 [R22.64], R0 ;  /* 0x0000000016007986 */ /* 0x0001e2000c101524 */
[----:B------:R-:W-:Y:S05]  /*3220*/  BRA `(.L_x_3544) ;  /* 0x00000d1000007947 */ /* 0x000fea0003800000 */
.L_x_3547:
[----:B------:R-:W-:-:S13]  /*3230*/  ISETP.NE.AND P0, PT, R0, 0x7, PT ;  /* 0x000000070000780c */ /* 0x000fda0003f05270 */
[----:B------:R-:W-:Y:S05]  /*3240*/  @!P0 BRA `(.L_x_3549) ;  /* 0x0000015000008947 */ /* 0x000fea0003800000 */
[----:B------:R-:W-:-:S13]  /*3250*/  ISETP.NE.AND P0, PT, R0, 0x8, PT ;  /* 0x000000080000780c */ /* 0x000fda0003f05270 */
[----:B------:R-:W-:Y:S05]  /*3260*/  @!P0 BRA `(.L_x_3550) ;  /* 0x000000a000008947 */ /* 0x000fea0003800000 */
[----:B------:R-:W-:-:S13]  /*3270*/  ISETP.NE.AND P0, PT, R0, 0x9, PT ;  /* 0x000000090000780c */ /* 0x000fda0003f05270 */
[----:B------:R-:W-:Y:S05]  /*3280*/  @P0 BRA `(.L_x_3543) ;  /* 0x00000b2000000947 */ /* 0x000fea0003800000 */
[----:B--2--5:R-:W0:Y:S01]  /*3290*/  F2F.F32.F64 R3, R18 ;  /* 0x0000001200037310 */ /* 0x024e220000301000 */
[----:B------:R-:W0:-:S04]  /*32a0*/  DSETP.GEU.AND P0, PT, |R18|, c[0x2][0x0], PT ;  /* 0x008000001200762a */ /* 0x000e080003f0e200 */
[----:B-1----:R-:W1:-:S03]  /*32b0*/  DSETP.GEU.AND P1, PT, |R16|, c[0x2][0x0], PT ;  /* 0x008000001000762a */ /* 0x002e460003f2e200 */
[----:B------:R-:W1:Y:S07]  /*32c0*/  F2F.F32.F64 R2, R16 ;  /* 0x0000001000027310 */ /* 0x000e6e0000301000 */
[----:B0-----:R-:W-:-:S04]  /*32d0*/  @!P0 FMUL R3, R3, 1.175494350822287508e-38 ;  /* 0x0080000003038820 */ /* 0x001fc80000400000 */
[----:B-1----:R-:W-:-:S05]  /*32e0*/  @!P1 FMUL R2, R2, 1.175494350822287508e-38 ;  /* 0x0080000002029820 */ /* 0x002fca0000400000 */
[----:B------:R0:W-:Y:S01]  /*32f0*/  STG.E.64 [R22.64], R2 ;  /* 0x0000000216007986 */ /* 0x0001e2000c101b24 */
[----:B------:R-:W-:Y:S05]  /*3300*/  BRA `(.L_x_3544) ;  /* 0x00000c3000007947 */ /* 0x000fea0003800000 */
.L_x_3550:
[----:B-1---5:R-:W0:Y:S01]  /*3310*/  F2F.F32.F64 R3, R16 ;  /* 0x0000001000037310 */ /* 0x022e220000301000 */
[----:B------:R-:W0:-:S04]  /*3320*/  DSETP.GEU.AND P0, PT, |R16|, c[0x2][0x0], PT ;  /* 0x008000001000762a */ /* 0x000e080003f0e200 */
[----:B--2---:R-:W1:-:S03]  /*3330*/  DSETP.GEU.AND P1, PT, |R18|, c[0x2][0x0], PT ;  /* 0x008000001200762a */ /* 0x004e460003f2e200 */
[----:B------:R-:W1:Y:S07]  /*3340*/  F2F.F32.F64 R0, R18 ;  /* 0x0000001200007310 */ /* 0x000e6e0000301000 */
[----:B0-----:R-:W-:-:S04]  /*3350*/  @!P0 FMUL R3, R3, 1.175494350822287508e-38 ;  /* 0x0080000003038820 */ /* 0x001fc80000400000 */
[----:B-1----:R-:W-:-:S05]  /*3360*/  @!P1 FMUL R0, R0, 1.175494350822287508e-38 ;  /* 0x0080000000009820 */ /* 0x002fca0000400000 */
[----:B------:R-:W-:-:S05]  /*3370*/  F2FP.PACK_AB R3, R0, R3 ;  /* 0x000000030003723e */ /* 0x000fca00000000ff */
[----:B------:R0:W-:Y:S01]  /*3380*/  STG.E [R22.64], R3 ;  /* 0x0000000316007986 */ /* 0x0001e2000c101924 */
[----:B------:R-:W-:Y:S05]  /*3390*/  BRA `(.L_x_3544) ;  /* 0x00000ba000007947 */ /* 0x000fea0003800000 */
.L_x_3549:
[----:B-1---5:R0:W-:Y:S01]  /*33a0*/  STG.E.64 [R22.64], R16 ;  /* 0x0000001016007986 */ /* 0x0221e2000c101b24 */
[----:B------:R-:W-:Y:S05]  /*33b0*/  BRA `(.L_x_3544) ;  /* 0x00000b8000007947 */ /* 0x000fea0003800000 */
.L_x_3539:
        /* <DEDUP_REMOVED lines=8> */
[----:B--2--5:R-:W0:-:S06]  /*3440*/  DSETP.NEU.AND P0, PT, R18, RZ, PT ;  /* 0x000000ff1200722a */ /* 0x024e0c0003f0d000 */
[----:B01----:R-:W0:-:S06]  /*3450*/  DSETP.NEU.OR P0, PT, R16, RZ, P0 ;  /* 0x000000ff1000722a */ /* 0x003e0c000070d400 */
[----:B0-----:R-:W-:-:S05]  /*3460*/  SEL R3, RZ, 0x1, !P0 ;  /* 0x00000001ff037807 */ /* 0x001fca0004000000 */
[----:B------:R0:W-:Y:S01]  /*3470*/  STG.E.U8 [R22.64], R3 ;  /* 0x0000000316007986 */ /* 0x0001e2000c101124 */
[----:B------:R-:W-:Y:S05]  /*3480*/  BRA `(.L_x_3544) ;  /* 0x00000ab000007947 */ /* 0x000fea0003800000 */
.L_x_3553:
[----:B-12--5:R0:W-:Y:S01]  /*3490*/  STG.E.128 [R22.64], R16 ;  /* 0x0000001016007986 */ /* 0x0261e2000c101d24 */
[----:B------:R-:W-:Y:S05]  /*34a0*/  BRA `(.L_x_3544) ;  /* 0x00000a9000007947 */ /* 0x000fea0003800000 */
.L_x_3552:
[----:B------:R-:W-:-:S13]  /*34b0*/  ISETP.NE.AND P0, PT, R0, 0xf, PT ;  /* 0x0000000f0000780c */ /* 0x000fda0003f05270 */
[----:B------:R-:W-:Y:S05]  /*34c0*/  @!P0 BRA `(.L_x_3554) ;  /* 0x0000031000008947 */ /* 0x000fea0003800000 */
[----:B------:R-:W-:-:S13]  /*34d0*/  ISETP.NE.AND P0, PT, R0, 0x17, PT ;  /* 0x000000170000780c */ /* 0x000fda0003f05270 */
[----:B------:R-:W-:Y:S05]  /*34e0*/  @!P0 BRA `(.L_x_3555) ;  /* 0x0000017000008947 */ /* 0x000fea0003800000 */
[----:B------:R-:W-:-:S13]  /*34f0*/  ISETP.NE.AND P0, PT, R0, 0x18, PT ;  /* 0x000000180000780c */ /* 0x000fda0003f05270 */
[----:B------:R-:W-:Y:S05]  /*3500*/  @P0 BRA `(.L_x_3543) ;  /* 0x000008a000000947 */ /* 0x000fea0003800000 */
[----:B-1---5:R-:W0:Y:S01]  /*3510*/  F2F.F32.F64 R5, R16 ;  /* 0x0000001000057310 */ /* 0x022e220000301000 */
        /* <DEDUP_REMOVED lines=16> */
.L_x_3557:
[----:B------:R-:W-:Y:S05]  /*3620*/  BSYNC B0 ;  /* 0x0000000000007941 */ /* 0x000fea0003800000 */
.L_x_3556:
[----:B------:R-:W-:-:S05]  /*3630*/  LOP3.LUT R3, R0, R3, RZ, 0xfc, !PT ;  /* 0x0000000300037212 */ /* 0x000fca00078efcff */
[----:B------:R0:W-:Y:S01]  /*3640*/  STG.E.U8 [R22.64], R3 ;  /* 0x0000000316007986 */ /* 0x0001e2000c101124 */
[----:B------:R-:W-:Y:S05]  /*3650*/  BRA `(.L_x_3544) ;  /* 0x000008e000007947 */ /* 0x000fea0003800000 */
.L_x_3555:
[----:B-1---5:R-:W0:Y:S01]  /*3660*/  F2F.F32.F64 R3, R16 ;  /* 0x0000001000037310 */ /* 0x022e220000301000 */
        /* <DEDUP_REMOVED lines=14> */
.L_x_3559:
[----:B------:R-:W-:Y:S01]  /*3750*/  IMAD.MOV.U32 R0, RZ, RZ, 0x7f ;  /* 0x0000007fff007424 */ /* 0x000fe200078e00ff */
[----:B------:R-:W-:-:S04]  /*3760*/  ISETP.GT.U32.AND P0, PT, R2, 0x7f800000, PT ;  /* 0x7f8000000200780c */ /* 0x000fc80003f04070 */
[----:B------:R-:W-:-:S04]  /*3770*/  SEL R0, R0, 0x7c, P0 ;  /* 0x0000007c00007807 */ /* 0x000fc80000000000 */
.L_x_3560:
[----:B------:R-:W-:Y:S05]  /*3780*/  BSYNC B0 ;  /* 0x0000000000007941 */ /* 0x000fea0003800000 */
.L_x_3558:
[----:B------:R-:W-:-:S04]  /*3790*/  LOP3.LUT R2, R3, 0x80000000, RZ, 0xc0, !PT ;  /* 0x8000000003027812 */ /* 0x000fc800078ec0ff */
[----:B------:R-:W-:-:S04]  /*37a0*/  SHF.R.U32.HI R3, RZ, 0x18, R2 ;  /* 0x00000018ff037819 */ /* 0x000fc80000011602 */
[----:B------:R-:W-:-:S05]  /*37b0*/  LOP3.LUT R3, R0, R3, RZ, 0xfc, !PT ;  /* 0x0000000300037212 */ /* 0x000fca00078efcff */
[----:B------:R0:W-:Y:S01]  /*37c0*/  STG.E.U8 [R22.64], R3 ;  /* 0x0000000316007986 */ /* 0x0001e2000c101124 */
[----:B------:R-:W-:Y:S05]  /*37d0*/  BRA `(.L_x_3544) ;  /* 0x0000076000007947 */ /* 0x000fea0003800000 */
.L_x_3554:
[----:B-1---5:R-:W0:Y:S01]  /*37e0*/  F2F.F32.F64 R0, R16 ;  /* 0x0000001000007310 */ /* 0x022e220000301000 */
[----:B------:R-:W0:-:S14]  /*37f0*/  DSETP.GEU.AND P0, PT, |R16|, c[0x2][0x0], PT ;  /* 0x008000001000762a */ /* 0x000e1c0003f0e200 */
[----:B0-----:R-:W-:-:S05]  /*3800*/  @!P0 FMUL R0, R0, 1.175494350822287508e-38 ;  /* 0x0080000000008820 */ /* 0x001fca0000400000 */
[----:B------:R-:W-:-:S05]  /*3810*/  F2FP.BF16.PACK_AB R0, RZ, R0 ;  /* 0x00000000ff00723e */ /* 0x000fca00000010ff */
[----:B------:R0:W-:Y:S01]  /*3820*/  STG.E.U16 [R22.64], R0 ;  /* 0x0000000016007986 */ /* 0x0001e2000c101524 */
[----:B------:R-:W-:Y:S05]  /*3830*/  BRA `(.L_x_3544) ;  /* 0x0000070000007947 */ /* 0x000fea0003800000 */
.L_x_3551:
        /* <DEDUP_REMOVED lines=8> */
[----:B-1---5:R-:W0:Y:S02]  /*38c0*/  F2I.U32.F64.TRUNC R17, R16 ;  /* 0x0000001000117311 */ /* 0x022e24000030d000 */
[----:B0-----:R0:W-:Y:S01]  /*38d0*/  STG.E.U16 [R22.64], R17 ;  /* 0x0000001116007986 */ /* 0x0011e2000c101524 */
[----:B------:R-:W-:Y:S05]  /*38e0*/  BRA `(.L_x_3544) ;  /* 0x0000065000007947 */ /* 0x000fea0003800000 */
.L_x_3563:
[----:B-1---5:R-:W0:Y:S01]  /*38f0*/  F2F.F32.F64 R3, R16 ;  /* 0x0000001000037310 */ /* 0x022e220000301000 */
        /* <DEDUP_REMOVED lines=18> */
.L_x_3566:
[----:B------:R-:W-:-:S04]  /*3a20*/  LOP3.LUT R2, R3, 0x80000000, RZ, 0xc0, !PT ;  /* 0x8000000003027812 */ /* 0x000fc800078ec0ff */
[----:B------:R-:W-:-:S04]  /*3a30*/  SHF.R.U32.HI R3, RZ, 0x18, R2 ;  /* 0x00000018ff037819 */ /* 0x000fc80000011602 */
[----:B------:R-:W-:-:S04]  /*3a40*/  LOP3.LUT R0, R0, R3, RZ, 0xfc, !PT ;  /* 0x0000000300007212 */ /* 0x000fc800078efcff */
[----:B------:R-:W-:Y:S02]  /*3a50*/  PRMT R11, R0, 0x7610, R11 ;  /* 0x00007610000b7816 */ /* 0x000fe4000000000b */
.L_x_3565:
[----:B------:R-:W-:Y:S05]  /*3a60*/  BSYNC B0 ;  /* 0x0000000000007941 */ /* 0x000fea0003800000 */
.L_x_3564:
[----:B------:R0:W-:Y:S01]  /*3a70*/  STG.E.U8 [R22.64], R11 ;  /* 0x0000000b16007986 */ /* 0x0001e2000c101124 */
[----:B------:R-:W-:Y:S05]  /*3a80*/  BRA `(.L_x_3544) ;  /* 0x000004b000007947 */ /* 0x000fea0003800000 */
.L_x_3562:
        /* <DEDUP_REMOVED lines=19> */
.L_x_3569:
[----:B------:R-:W-:-:S04]  /*3bc0*/  LOP3.LUT R2, R3, 0x80000000, RZ, 0xc0, !PT ;  /* 0x8000000003027812 */ /* 0x000fc800078ec0ff */
[----:B------:R-:W-:-:S04]  /*3bd0*/  SHF.R.U32.HI R3, RZ, 0x18, R2 ;  /* 0x00000018ff037819 */ /* 0x000fc80000011602 */
[----:B------:R-:W-:-:S04]  /*3be0*/  LOP3.LUT R0, R0, R3, RZ, 0xfc, !PT ;  /* 0x0000000300007212 */ /* 0x000fc800078efcff */
[----:B------:R-:W-:Y:S02]  /*3bf0*/  PRMT R11, R0, 0x7610, R11 ;  /* 0x00007610000b7816 */ /* 0x000fe4000000000b */
.L_x_3568:
[----:B------:R-:W-:Y:S05]  /*3c00*/  BSYNC B0 ;  /* 0x0000000000007941 */ /* 0x000fea0003800000 */
.L_x_3567:
[----:B------:R0:W-:Y:S01]  /*3c10*/  STG.E.U8 [R22.64], R11 ;  /* 0x0000000b16007986 */ /* 0x0001e2000c101124 */
[----:B------:R-:W-:Y:S05]  /*3c20*/  BRA `(.L_x_3544) ;  /* 0x0000031000007947 */ /* 0x000fea0003800000 */
.L_x_3561:
[----:B------:R-:W-:-:S13]  /*3c30*/  ISETP.NE.AND P0, PT, R0, 0x1c, PT ;  /* 0x0000001c0000780c */ /* 0x000fda0003f05270 */
[----:B------:R-:W-:Y:S05]  /*3c40*/  @!P0 BRA `(.L_x_3570) ;  /* 0x000002d000008947 */ /* 0x000fea0003800000 */
[----:B------:R-:W-:-:S13]  /*3c50*/  ISETP.NE.AND P0, PT, R0, 0x1d, PT ;  /* 0x0000001d0000780c */ /* 0x000fda0003f05270 */
[----:B------:R-:W-:Y:S05]  /*3c60*/  @!P0 BRA `(.L_x_3571) ;  /* 0x0000028000008947 */ /* 0x000fea0003800000 */
[----:B------:R-:W-:-:S13]  /*3c70*/  ISETP.NE.AND P0, PT, R0, 0x2c, PT ;  /* 0x0000002c0000780c */ /* 0x000fda0003f05270 */
[----:B------:R-:W-:Y:S05]  /*3c80*/  @P0 BRA `(.L_x_3543) ;  /* 0x0000012000000947 */ /* 0x000fea0003800000 */
[----:B-1---5:R-:W0:Y:S01]  /*3c90*/  F2F.F32.F64 R4, R16 ;  /* 0x0000001000047310 */ /* 0x022e220000301000 */
        /* <DEDUP_REMOVED lines=17> */
.L_x_3543:
        /* <DEDUP_REMOVED lines=20> */
.L_x_3571:
[----:B-1---5:R-:W0:Y:S02]  /*3ef0*/  F2I.U64.F64.TRUNC R16, R16 ;  /* 0x0000001000107311 */ /* 0x022e24000030d800 */
[----:B0-----:R0:W-:Y:S01]  /*3f00*/  STG.E.64 [R22.64], R16 ;  /* 0x0000001016007986 */ /* 0x0011e2000c101b24 */
[----:B------:R-:W-:Y:S05]  /*3f10*/  BRA `(.L_x_3544) ;  /* 0x0000002000007947 */ /* 0x000fea0003800000 */
.L_x_3570:
[----:B-1---5:R-:W0:Y:S02]  /*3f20*/  F2I.U32.F64.TRUNC R17, R16 ;  /* 0x0000001000117311 */ /* 0x022e24000030d000 */
[----:B0-----:R0:W-:Y:S02]  /*3f30*/  STG.E [R22.64], R17 ;  /* 0x0000001116007986 */ /* 0x0011e4000c101924 */
.L_x_3544:
[----:B------:R-:W-:-:S05]  /*3f40*/  IMAD R24, R27, 0x200, R24 ;  /* 0x000002001b187824 */ /* 0x000fca00078e0218 */
[----:B------:R-:W-:Y:S02]  /*3f50*/  IADD3 R25, R24, 0x80, RZ ;  /* 0x0000008018197810 */ /* 0x000fe40007ffe0ff */
.L_x_3473:
[----:B------:R-:W-:Y:S05]  /*3f60*/  BSYNC B6 ;  /* 0x0000000000067941 */ /* 0x000fea0003800000 */
.L_x_3472:
[----:B------:R-:W-:Y:S01]  /*3f70*/  ISETP.GE.AND P0, PT, R25, c[0x0][0x160], PT ;  /* 0x0000580019007a0c */ /* 0x000fe20003f06270 */
[----:B------:R-:W-:-:S12]  /*3f80*/  BSSY B6, `(.L_x_3572) ;  /* 0x00007dc000067945 */ /* 0x000fd80003800000 */
        /* <DEDUP_REMOVED lines=256> */
.L_x_3574:
        /* <DEDUP_REMOVED lines=19> */
.L_x_3578:
[----:B------:R-:W2:Y:S02]  /*50c0*/  LDG.E.U8 R2, [R2.64] ;  /* 0x0000002402027981 */ /* 0x000ea4000c1e1100 */
[----:B--2---:R0:W1:Y:S01]  /*50d0*/  I2F.F64.U16 R16, R2 ;  /* 0x0000000200107312 */ /* 0x0040620000101800 */
[----:B------:R-:W-:Y:S05]  /*50e0*/  BRA `(.L_x_3580) ;  /* 0x00000df000007947 */ /* 0x000fea0003800000 */
.L_x_3577:
        /* <DEDUP_REMOVED lines=9> */
.L_x_3582:
[----:B------:R-:W2:Y:S02]  /*5180*/  LDG.E R2, [R2.64] ;  /* 0x0000002402027981 */ /* 0x000ea4000c1e1900 */
[----:B--2---:R0:W1:Y:S01]  /*5190*/  I2F.F64 R16, R2 ;  /* 0x0000000200107312 */ /* 0x0040620000201c00 */
[----:B------:R-:W-:Y:S05]  /*51a0*/  BRA `(.L_x_3580) ;  /* 0x00000d3000007947 */ /* 0x000fea0003800000 */
.L_x_3581:
[----:B------:R-:W2:Y:S02]  /*51b0*/  LDG.E.U16 R2, [R2.64] ;  /* 0x0000002402027981 */ /* 0x000ea4000c1e1500 */
[----:B--2---:R0:W1:Y:S01]  /*51c0*/  I2F.F64.S16 R16, R2 ;  /* 0x0000000200107312 */ /* 0x0040620000101c00 */
[----:B------:R-:W-:Y:S05]  /*51d0*/  BRA `(.L_x_3580) ;  /* 0x00000d0000007947 */ /* 0x000fea0003800000 */
.L_x_3576:
        /* <DEDUP_REMOVED lines=10> */
.L_x_3584:
[----:B------:R-:W2:Y:S02]  /*5280*/  LDG.E.U16 R0, [R2.64] ;  /* 0x0000002402007981 */ /* 0x000ea4000c1e1500 */
[----:B--2---:R-:W-:-:S05]  /*5290*/  HADD2.F32 R0, -RZ, R0.H0_H0 ;  /* 0x20000000ff007230 */ /* 0x004fca0000004100 */
[----:B------:R-:W-:-:S04]  /*52a0*/  FMUL.FTZ R0, R0, 1 ;  /* 0x3f80000000007820 */ /* 0x000fc80000410000 */
[----:B------:R0:W1:Y:S01]  /*52b0*/  F2F.F64.F32 R16, R0 ;  /* 0x0000000000107310 */ /* 0x0000620000201800 */
[----:B------:R-:W-:Y:S05]  /*52c0*/  BRA `(.L_x_3580) ;  /* 0x00000c1000007947 */ /* 0x000fea0003800000 */
.L_x_3583:
        /* <DEDUP_REMOVED lines=10> */
.L_x_3586:
[----:B------:R-:W2:Y:S02]  /*5370*/  LDG.E.U16 R2, [R2.64] ;  /* 0x0000002402027981 */ /* 0x000ea4000c1e1500 */
[----:B--2---:R-:W-:-:S05]  /*5380*/  HADD2.F32 R0, -RZ, R2.H0_H0 ;  /* 0x20000002ff007230 */ /* 0x004fca0000004100 */
[----:B------:R-:W-:-:S04]  /*5390*/  FMUL.FTZ R0, R0, 1 ;  /* 0x3f80000000007820 */ /* 0x000fc80000410000 */
[----:B------:R0:W1:Y:S01]  /*53a0*/  F2F.F64.F32 R16, R0 ;  /* 0x0000000000107310 */ /* 0x0000620000201800 */
[----:B------:R-:W-:Y:S05]  /*53b0*/  BRA `(.L_x_3580) ;  /* 0x00000b2000007947 */ /* 0x000fea0003800000 */
.L_x_3585:
[----:B------:R0:W5:Y:S01]  /*53c0*/  LDG.E.64 R16, [R2.64] ;  /* 0x0000002402107981 */ /* 0x000162000c1e1b00 */
[----:B------:R-:W-:Y:S05]  /*53d0*/  BRA `(.L_x_3580) ;  /* 0x00000b0000007947 */ /* 0x000fea0003800000 */
.L_x_3575:
        /* <DEDUP_REMOVED lines=13> */
.L_x_3589:
[----:B------:R0:W5:Y:S01]  /*54b0*/  LDG.E.64 R16, [R2.64] ;  /* 0x0000002402107981 */ /* 0x000162000c1e1b00 */
[----:B------:R-:W-:Y:S05]  /*54c0*/  BRA `(.L_x_3580) ;  /* 0x00000a1000007947 */ /* 0x000fea0003800000 */
.L_x_3588:
        /* <DEDUP_REMOVED lines=28> */
.L_x_3591:
        /* <DEDUP_REMOVED lines=15> */
.L_x_3590:
[----:B------:R-:W2:Y:S02]  /*5780*/  LDG.E.U16 R0, [R2.64] ;  /* 0x0000002402007981 */ /* 0x000ea4000c1e1500 */
[----:B--2---:R-:W-:-:S05]  /*5790*/  PRMT R0, RZ, 0x5410, R0 ;  /* 0x00005410ff007816 */ /* 0x004fca0000000000 */
[----:B------:R-:W-:-:S04]  /*57a0*/  FMUL.FTZ R0, R0, 1 ;  /* 0x3f80000000007820 */ /* 0x000fc80000410000 */
[----:B------:R0:W1:Y:S01]  /*57b0*/  F2F.F64.F32 R16, R0 ;  /* 0x0000000000107310 */ /* 0x0000620000201800 */
[----:B------:R-:W-:Y:S05]  /*57c0*/  BRA `(.L_x_3580) ;  /* 0x0000071000007947 */ /* 0x000fea0003800000 */
.L_x_3587:
        /* <DEDUP_REMOVED lines=11> */
.L_x_3594:
        /* <DEDUP_REMOVED lines=21> */
.L_x_3598:
[----:B------:R-:W-:Y:S05]  /*59d0*/  BSYNC B1 ;  /* 0x0000000000017941 */ /* 0x000fea0003800000 */
.L_x_3597:
[----:B------:R-:W-:Y:S01]  /*59e0*/  LEA R3, R0, 0x3b800000, 0x17 ;  /* 0x3b80000000037811 */ /* 0x000fe200078eb8ff */
[----:B------:R-:W-:-:S05]  /*59f0*/  IMAD.SHL.U32 R0, R2, 0x100000, RZ ;  /* 0x0010000002007824 */ /* 0x000fca00078e00ff */
[----:B------:R-:W-:Y:S02]  /*5a00*/  LOP3.LUT R0, R3, R0, R4, 0xfe, !PT ;  /* 0x0000000003007212 */ /* 0x000fe400078efe04 */
.L_x_3596:
[----:B------:R-:W-:Y:S05]  /*5a10*/  BSYNC B0 ;  /* 0x0000000000007941 */ /* 0x000fea0003800000 */
.L_x_3595:
[----:B------:R-:W-:-:S04]  /*5a20*/  FMUL.FTZ R0, R0, 1 ;  /* 0x3f80000000007820 */ /* 0x000fc80000410000 */
[----:B------:R0:W1:Y:S01]  /*5a30*/  F2F.F64.F32 R16, R0 ;  /* 0x0000000000107310 */ /* 0x0000620000201800 */
[----:B------:R-:W-:Y:S05]  /*5a40*/  BRA `(.L_x_3580) ;  /* 0x0000049000007947 */ /* 0x000fea0003800000 */
.L_x_3593:
        /* <DEDUP_REMOVED lines=21> */
.L_x_3602:
[----:B------:R-:W-:Y:S05]  /*5ba0*/  BSYNC B1 ;  /* 0x0000000000017941 */ /* 0x000fea0003800000 */
.L_x_3601:
[----:B------:R-:W-:Y:S01]  /*5bb0*/  LEA R3, R0, 0x37800000, 0x17 ;  /* 0x3780000000037811 */ /* 0x000fe200078eb8ff */
[----:B------:R-:W-:-:S05]  /*5bc0*/  IMAD.SHL.U32 R0, R2, 0x200000, RZ ;  /* 0x0020000002007824 */ /* 0x000fca00078e00ff */
[----:B------:R-:W-:Y:S02]  /*5bd0*/  LOP3.LUT R0, R3, R0, R4, 0xfe, !PT ;  /* 0x0000000003007212 */ /* 0x000fe400078efe04 */
.L_x_3600:
[----:B------:R-:W-:Y:S05]  /*5be0*/  BSYNC B0 ;  /* 0x0000000000007941 */ /* 0x000fea0003800000 */
.L_x_3599:
[----:B------:R-:W-:-:S04]  /*5bf0*/  FMUL.FTZ R0, R0, 1 ;  /* 0x3f80000000007820 */ /* 0x000fc80000410000 */
[----:B------:R0:W1:Y:S01]  /*5c00*/  F2F.F64.F32 R16, R0 ;  /* 0x0000000000107310 */ /* 0x0000620000201800 */
[----:B------:R-:W-:Y:S05]  /*5c10*/  BRA `(.L_x_3580) ;  /* 0x000002c000007947 */ /* 0x000fea0003800000 */
.L_x_3592:
        /* <DEDUP_REMOVED lines=14> */
.L_x_3606:
[----:B------:R-:W-:Y:S05]  /*5d00*/  BSYNC B0 ;  /* 0x0000000000007941 */ /* 0x000fea0003800000 */
.L_x_3605:
[----:B------:R-:W-:-:S04]  /*5d10*/  FMUL.FTZ R0, R0, 1 ;  /* 0x3f80000000007820 */ /* 0x000fc80000410000 */
[----:B------:R0:W1:Y:S01]  /*5d20*/  F2F.F64.F32 R16, R0 ;  /* 0x0000000000107310 */ /* 0x0000620000201800 */
[----:B------:R-:W-:Y:S05]  /*5d30*/  BRA `(.L_x_3580) ;  /* 0x000001a000007947 */ /* 0x000fea0003800000 */
.L_x_3579:
        /* <DEDUP_REMOVED lines=21> */
.L_x_3604:
[----:B------:R-:W2:Y:S02]  /*5e90*/  LDG.E.64 R16, [R2.64] ;  /* 0x0000002402107981 */ /* 0x000ea4000c1e1b00 */
[----:B--2---:R-:W0:Y:S01]  /*5ea0*/  I2F.F64.U64 R16, R16 ;  /* 0x0000001000107312 */ /* 0x004e220000301800 */
[----:B------:R-:W-:Y:S05]  /*5eb0*/  BRA `(.L_x_3580) ;  /* 0x0000002000007947 */ /* 0x000fea0003800000 */
.L_x_3603:
[----:B------:R-:W2:Y:S02]  /*5ec0*/  LDG.E R2, [R2.64] ;  /* 0x0000002402027981 */ /* 0x000ea4000c1e1900 */
[----:B--2---:R0:W1:Y:S02]  /*5ed0*/  I2F.F64.U32 R16, R2 ;  /* 0x0000000200107312 */ /* 0x0040640000201800 */
.L_x_3580:
        /* <DEDUP_REMOVED lines=17> */
.L_x_3610:
[----:B------:R-:W2:Y:S02]  /*5ff0*/  LDG.E.U8 R2, [R2.64] ;  /* 0x0000002402027981 */ /* 0x000ea4000c1e1100 */
[----:B--2---:R0:W2:Y:S01]  /*6000*/  I2F.F64.U16 R18, R2 ;  /* 0x0000000200127312 */ /* 0x0040a20000101800 */
[----:B------:R-:W-:Y:S05]  /*6010*/  BRA `(.L_x_3612) ;  /* 0x00000df000007947 */ /* 0x000fea0003800000 */
.L_x_3609:
        /* <DEDUP_REMOVED lines=9> */
.L_x_3614:
[----:B------:R-:W2:Y:S02]  /*60b0*/  LDG.E R2, [R2.64] ;  /* 0x0000002402027981 */ /* 0x000ea4000c1e1900 */
[----:B--2---:R0:W2:Y:S01]  /*60c0*/  I2F.F64 R18, R2 ;  /* 0x0000000200127312 */ /* 0x0040a20000201c00 */
[----:B------:R-:W-:Y:S05]  /*60d0*/  BRA `(.L_x_3612) ;  /* 0x00000d3000007947 */ /* 0x000fea0003800000 */
.L_x_3613:
[----:B------:R-:W2:Y:S02]  /*60e0*/  LDG.E.U16 R2, [R2.64] ;  /* 0x0000002402027981 */ /* 0x000ea4000c1e1500 */
[----:B--2---:R0:W2:Y:S01]  /*60f0*/  I2F.F64.S16 R18, R2 ;  /* 0x0000000200127312 */ /* 0x0040a20000101c00 */
[----:B------:R-:W-:Y:S05]  /*6100*/  BRA `(.L_x_3612) ;  /* 0x00000d0000007947 */ /* 0x000fea0003800000 */
.L_x_3608:
        /* <DEDUP_REMOVED lines=10> */
.L_x_3616:
[----:B------:R-:W2:Y:S02]  /*61b0*/  LDG.E.U16 R0, [R2.64] ;  /* 0x0000002402007981 */ /* 0x000ea4000c1e1500 */
[----:B--2---:R-:W-:-:S05]  /*61c0*/  HADD2.F32 R0, -RZ, R0.H0_H0 ;  /* 0x20000000ff007230 */ /* 0x004fca0000004100 */
[----:B------:R-:W-:-:S04]  /*61d0*/  FMUL.FTZ R0, R0, 1 ;  /* 0x3f80000000007820 */ /* 0x000fc80000410000 */
[----:B------:R0:W2:Y:S01]  /*61e0*/  F2F.F64.F32 R18, R0 ;  /* 0x0000000000127310 */ /* 0x0000a20000201800 */
[----:B------:R-:W-:Y:S05]  /*61f0*/  BRA `(.L_x_3612) ;  /* 0x00000c1000007947 */ /* 0x000fea0003800000 */
.L_x_3615:
        /* <DEDUP_REMOVED lines=10> */
.L_x_3618:
[----:B------:R-:W2:Y:S02]  /*62a0*/  LDG.E.U16 R2, [R2.64] ;  /* 0x0000002402027981 */ /* 0x000ea4000c1e1500 */
[----:B--2---:R-:W-:-:S05]  /*62b0*/  HADD2.F32 R0, -RZ, R2.H0_H0 ;  /* 0x20000002ff007230 */ /* 0x004fca0000004100 */
[----:B------:R-:W-:-:S04]  /*62c0*/  FMUL.FTZ R0, R0, 1 ;  /* 0x3f80000000007820 */ /* 0x000fc80000410000 */
[----:B------:R0:W2:Y:S01]  /*62d0*/  F2F.F64.F32 R18, R0 ;  /* 0x0000000000127310 */ /* 0x0000a20000201800 */
[----:B------:R-:W-:Y:S05]  /*62e0*/  BRA `(.L_x_3612) ;  /* 0x00000b2000007947 */ /* 0x000fea0003800000 */
.L_x_3617:
[----:B------:R0:W5:Y:S01]  /*62f0*/  LDG.E.64 R18, [R2.64] ;  /* 0x0000002402127981 */ /* 0x000162000c1e1b00 */
[----:B------:R-:W-:Y:S05]  /*6300*/  BRA `(.L_x_3612) ;  /* 0x00000b0000007947 */ /* 0x000fea0003800000 */
.L_x_3607:
        /* <DEDUP_REMOVED lines=13> */
.L_x_3621:
[----:B------:R0:W5:Y:S01]  /*63e0*/  LDG.E.64 R18, [R2.64] ;  /* 0x0000002402127981 */ /* 0x000162000c1e1b00 */
[----:B------:R-:W-:Y:S05]  /*63f0*/  BRA `(.L_x_3612) ;  /* 0x00000a1000007947 */ /* 0x000fea0003800000 */
.L_x_3620:
        /* <DEDUP_REMOVED lines=28> */
.L_x_3623:
        /* <DEDUP_REMOVED lines=15> */
.L_x_3622:
[----:B------:R-:W2:Y:S02]  /*66b0*/  LDG.E.U16 R0, [R2.64] ;  /* 0x0000002402007981 */ /* 0x000ea4000c1e1500 */
[----:B--2---:R-:W-:-:S05]  /*66c0*/  PRMT R0, RZ, 0x5410, R0 ;  /* 0x00005410ff007816 */ /* 0x004fca0000000000 */
[----:B------:R-:W-:-:S04]  /*66d0*/  FMUL.FTZ R0, R0, 1 ;  /* 0x3f80000000007820 */ /* 0x000fc80000410000 */
[----:B------:R0:W2:Y:S01]  /*66e0*/  F2F.F64.F32 R18, R0 ;  /* 0x0000000000127310 */ /* 0x0000a20000201800 */
[----:B------:R-:W-:Y:S05]  /*66f0*/  BRA `(.L_x_3612) ;  /* 0x0000071000007947 */ /* 0x000fea0003800000 */
.L_x_3619:
        /* <DEDUP_REMOVED lines=11> */
.L_x_3626:
        /* <DEDUP_REMOVED lines=21> */
.L_x_3630:
[----:B------:R-:W-:Y:S05]  /*6900*/  BSYNC B1 ;  /* 0x0000000000017941 */ /* 0x000fea0003800000 */
.L_x_3629:
[----:B------:R-:W-:Y:S01]  /*6910*/  LEA R3, R0, 0x3b800000, 0x17 ;  /* 0x3b80000000037811 */ /* 0x000fe200078eb8ff */
[----:B------:R-:W-:-:S05]  /*6920*/  IMAD.SHL.U32 R0, R2, 0x100000, RZ ;  /* 0x0010000002007824 */ /* 0x000fca00078e00ff */
[----:B------:R-:W-:Y:S02]  /*6930*/  LOP3.LUT R0, R3, R0, R4, 0xfe, !PT ;  /* 0x0000000003007212 */ /* 0x000fe400078efe04 */
.L_x_3628:
[----:B------:R-:W-:Y:S05]  /*6940*/  BSYNC B0 ;  /* 0x0000000000007941 */ /* 0x000fea0003800000 */
.L_x_3627:
[----:B------:R-:W-:-:S04]  /*6950*/  FMUL.FTZ R0, R0, 1 ;  /* 0x3f80000000007820 */ /* 0x000fc80000410000 */
[----:B------:R0:W2:Y:S01]  /*6960*/  F2F.F64.F32 R18, R0 ;  /* 0x0000000000127310 */ /* 0x0000a20000201800 */
[----:B------:R-:W-:Y:S05]  /*6970*/  BRA `(.L_x_3612) ;  /* 0x0000049000007947 */ /* 0x000fea0003800000 */
.L_x_3625:
        /* <DEDUP_REMOVED lines=21> */
.L_x_3634:
[----:B------:R-:W-:Y:S05]  /*6ad0*/  BSYNC B1 ;  /* 0x0000000000017941 */ /* 0x000fea0003800000 */
.L_x_3633:
[----:B------:R-:W-:Y:S01]  /*6ae0*/  LEA R3, R0, 0x37800000, 0x17 ;  /* 0x3780000000037811 */ /* 0x000fe200078eb8ff */
[----:B------:R-:W-:-:S05]  /*6af0*/  IMAD.SHL.U32 R0, R2, 0x200000, RZ ;  /* 0x0020000002007824 */ /* 0x000fca00078e00ff */
[----:B------:R-:W-:Y:S02]  /*6b00*/  LOP3.LUT R0, R3, R0, R4, 0xfe, !PT ;  /* 0x0000000003007212 */ /* 0x000fe400078efe04 */
.L_x_3632:
[----:B------:R-:W-:Y:S05]  /*6b10*/  BSYNC B0 ;  /* 0x0000000000007941 */ /* 0x000fea0003800000 */
.L_x_3631:
[----:B------:R-:W-:-:S04]  /*6b20*/  FMUL.FTZ R0, R0, 1 ;  /* 0x3f80000000007820 */ /* 0x000fc80000410000 */
[----:B------:R0:W2:Y:S01]  /*6b30*/  F2F.F64.F32 R18, R0 ;  /* 0x0000000000127310 */ /* 0x0000a20000201800 */
[----:B------:R-:W-:Y:S05]  /*6b40*/  BRA `(.L_x_3612) ;  /* 0x000002c000007947 */ /* 0x000fea0003800000 */
.L_x_3624:
        /* <DEDUP_REMOVED lines=14> */
.L_x_3638:
[----:B------:R-:W-:Y:S05]  /*6c30*/  BSYNC B0 ;  /* 0x0000000000007941 */ /* 0x000fea0003800000 */
.L_x_3637:
[----:B------:R-:W-:-:S04]  /*6c40*/  FMUL.FTZ R0, R0, 1 ;  /* 0x3f80000000007820 */ /* 0x000fc80000410000 */
[----:B------:R0:W2:Y:S01]  /*6c50*/  F2F.F64.F32 R18, R0 ;  /* 0x0000000000127310 */ /* 0x0000a20000201800 */
[----:B------:R-:W-:Y:S05]  /*6c60*/  BRA `(.L_x_3612) ;  /* 0x000001a000007947 */ /* 0x000fea0003800000 */
.L_x_3611:
        /* <DEDUP_REMOVED lines=21> */
.L_x_3636:
[----:B------:R-:W2:Y:S02]  /*6dc0*/  LDG.E.64 R18, [R2.64] ;  /* 0x0000002402127981 */ /* 0x000ea4000c1e1b00 */
[----:B--2---:R-:W0:Y:S01]  /*6dd0*/  I2F.F64.U64 R18, R18 ;  /* 0x0000001200127312 */ /* 0x004e220000301800 */
[----:B------:R-:W-:Y:S05]  /*6de0*/  BRA `(.L_x_3612) ;  /* 0x0000002000007947 */ /* 0x000fea0003800000 */
.L_x_3635:
[----:B------:R-:W2:Y:S02]  /*6df0*/  LDG.E R2, [R2.64] ;  /* 0x0000002402027981 */ /* 0x000ea4000c1e1900 */
[----:B--2---:R0:W2:Y:S02]  /*6e00*/  I2F.F64.U32 R18, R2 ;  /* 0x0000000200127312 */ /* 0x0040a40000201800 */
.L_x_3612:
        /* <DEDUP_REMOVED lines=15> */
.L_x_3642:
[----:B-1---5:R-:W0:Y:S02]  /*6f00*/  F2I.S64.F64.TRUNC R16, R16 ;  /* 0x0000001000107311 */ /* 0x022e24000030d900 */
[----:B0-----:R-:W-:-:S05]  /*6f10*/  IMAD.MOV.U32 R3, RZ, RZ, R16 ;  /* 0x000000ffff037224 */ /* 0x001fca00078e0010 */
[----:B------:R0:W-:Y:S01]  /*6f20*/  STG.E.U8 [R22.64], R3 ;  /* 0x0000000316007986 */ /* 0x0001e2000c101124 */
[----:B------:R-:W-:Y:S05]  /*6f30*/  BRA `(.L_x_3644) ;  /* 0x00000f1000007947 */ /* 0x000fea0003800000 */
.L_x_3641:
        /* <DEDUP_REMOVED lines=9> */
.L_x_3646:
[----:B-1---5:R-:W0:Y:S02]  /*6fd0*/  F2I.F64.TRUNC R17, R16 ;  /* 0x0000001000117311 */ /* 0x022e24000030d100 */
[----:B0-----:R0:W-:Y:S01]  /*6fe0*/  STG.E [R22.64], R17 ;  /* 0x0000001116007986 */ /* 0x0011e2000c101924 */
[----:B------:R-:W-:Y:S05]  /*6ff0*/  BRA `(.L_x_3644) ;  /* 0x00000e5000007947 */ /* 0x000fea0003800000 */
.L_x_3645:
[----:B-1---5:R-:W0:Y:S02]  /*7000*/  F2I.F64.TRUNC R17, R16 ;  /* 0x0000001000117311 */ /* 0x022e24000030d100 */
[----:B0-----:R0:W-:Y:S01]  /*7010*/  STG.E.U16 [R22.64], R17 ;  /* 0x0000001116007986 */ /* 0x0011e2000c101524 */
[----:B------:R-:W-:Y:S05]  /*7020*/  BRA `(.L_x_3644) ;  /* 0x00000e2000007947 */ /* 0x000fea0003800000 */
.L_x_3640:
        /* <DEDUP_REMOVED lines=11> */
.L_x_3648:
[----:B-1---5:R-:W0:Y:S01]  /*70e0*/  F2F.F32.F64 R0, R16 ;  /* 0x0000001000007310 */ /* 0x022e220000301000 */
[----:B------:R-:W0:-:S14]  /*70f0*/  DSETP.GEU.AND P0, PT, |R16|, c[0x2][0x0], PT ;  /* 0x008000001000762a */ /* 0x000e1c0003f0e200 */
[----:B0-----:R-:W-:-:S05]  /*7100*/  @!P0 FMUL R0, R0, 1.175494350822287508e-38 ;  /* 0x0080000000008820 */ /* 0x001fca0000400000 */
[----:B------:R-:W-:-:S05]  /*7110*/  F2FP.PACK_AB R0, RZ, R0 ;  /* 0x00000000ff00723e */ /* 0x000fca00000000ff */
[----:B------:R0:W-:Y:S01]  /*7120*/  STG.E.U16 [R22.64], R0 ;  /* 0x0000000016007986 */ /* 0x0001e2000c101524 */
[----:B------:R-:W-:Y:S05]  /*7130*/  BRA `(.L_x_3644) ;  /* 0x00000d1000007947 */ /* 0x000fea0003800000 */
.L_x_3647:
        /* <DEDUP_REMOVED lines=14> */
.L_x_3650:
        /* <DEDUP_REMOVED lines=9> */
.L_x_3649:
[----:B-1---5:R0:W-:Y:S01]  /*72b0*/  STG.E.64 [R22.64], R16 ;  /* 0x0000001016007986 */ /* 0x0221e2000c101b24 */
[----:B------:R-:W-:Y:S05]  /*72c0*/  BRA `(.L_x_3644) ;  /* 0x00000b8000007947 */ /* 0x000fea0003800000 */
.L_x_3639:
        /* <DEDUP_REMOVED lines=13> */
.L_x_3653:
[----:B-12--5:R0:W-:Y:S01]  /*73a0*/  STG.E.128 [R22.64], R16 ;  /* 0x0000001016007986 */ /* 0x0261e2000c101d24 */
[----:B------:R-:W-:Y:S05]  /*73b0*/  BRA `(.L_x_3644) ;  /* 0x00000a9000007947 */ /* 0x000fea0003800000 */
.L_x_3652:
        /* <DEDUP_REMOVED lines=23> */
.L_x_3657:
[----:B------:R-:W-:Y:S05]  /*7530*/  BSYNC B0 ;  /* 0x0000000000007941 */ /* 0x000fea0003800000 */
.L_x_3656:
[----:B------:R-:W-:-:S05]  /*7540*/  LOP3.LUT R3, R0, R3, RZ, 0xfc, !PT ;  /* 0x0000000300037212 */ /* 0x000fca00078efcff */
[----:B------:R0:W-:Y:S01]  /*7550*/  STG.E.U8 [R22.64], R3 ;  /* 0x0000000316007986 */ /* 0x0001e2000c101124 */
[----:B------:R-:W-:Y:S05]  /*7560*/  BRA `(.L_x_3644) ;  /* 0x000008e000007947 */ /* 0x000fea0003800000 */
.L_x_3655:
        /* <DEDUP_REMOVED lines=15> */
.L_x_3659:
[----:B------:R-:W-:Y:S01]  /*7660*/  IMAD.MOV.U32 R0, RZ, RZ, 0x7f ;  /* 0x0000007fff007424 */ /* 0x000fe200078e00ff */
[----:B------:R-:W-:-:S04]  /*7670*/  ISETP.GT.U32.AND P0, PT, R2, 0x7f800000, PT ;  /* 0x7f8000000200780c */ /* 0x000fc80003f04070 */
[----:B------:R-:W-:-:S04]  /*7680*/  SEL R0, R0, 0x7c, P0 ;  /* 0x0000007c00007807 */ /* 0x000fc80000000000 */
.L_x_3660:
[----:B------:R-:W-:Y:S05]  /*7690*/  BSYNC B0 ;  /* 0x0000000000007941 */ /* 0x000fea0003800000 */
.L_x_3658:
[----:B------:R-:W-:-:S04]  /*76a0*/  LOP3.LUT R2, R3, 0x80000000, RZ, 0xc0, !PT ;  /* 0x8000000003027812 */ /* 0x000fc800078ec0ff */
[----:B------:R-:W-:-:S04]  /*76b0*/  SHF.R.U32.HI R3, RZ, 0x18, R2 ;  /* 0x00000018ff037819 */ /* 0x000fc80000011602 */
[----:B------:R-:W-:-:S05]  /*76c0*/  LOP3.LUT R3, R0, R3, RZ, 0xfc, !PT ;  /* 0x0000000300037212 */ /* 0x000fca00078efcff */
[----:B------:R0:W-:Y:S01]  /*76d0*/  STG.E.U8 [R22.64], R3 ;  /* 0x0000000316007986 */ /* 0x0001e2000c101124 */
[----:B------:R-:W-:Y:S05]  /*76e0*/  BRA `(.L_x_3644) ;  /* 0x0000076000007947 */ /* 0x000fea0003800000 */
.L_x_3654:
[----:B-1---5:R-:W0:Y:S01]  /*76f0*/  F2F.F32.F64 R0, R16 ;  /* 0x0000001000007310 */ /* 0x022e220000301000 */
[----:B------:R-:W0:-:S14]  /*7700*/  DSETP.GEU.AND P0, PT, |R16|, c[0x2][0x0], PT ;  /* 0x008000001000762a */ /* 0x000e1c0003f0e200 */
[----:B0-----:R-:W-:-:S05]  /*7710*/  @!P0 FMUL R0, R0, 1.175494350822287508e-38 ;  /* 0x0080000000008820 */ /* 0x001fca0000400000 */
[----:B------:R-:W-:-:S05]  /*7720*/  F2FP.BF16.PACK_AB R0, RZ, R0 ;  /* 0x00000000ff00723e */ /* 0x000fca00000010ff */
[----:B------:R0:W-:Y:S01]  /*7730*/  STG.E.U16 [R22.64], R0 ;  /* 0x0000000016007986 */ /* 0x0001e2000c101524 */
[----:B------:R-:W-:Y:S05]  /*7740*/  BRA `(.L_x_3644) ;  /* 0x0000070000007947 */ /* 0x000fea0003800000 */
.L_x_3651:
        /* <DEDUP_REMOVED lines=11> */
.L_x_3663:
        /* <DEDUP_REMOVED lines=19> */
.L_x_3666:
[----:B------:R-:W-:-:S04]  /*7930*/  LOP3.LUT R2, R3, 0x80000000, RZ, 0xc0, !PT ;  /* 0x8000000003027812 */ /* 0x000fc800078ec0ff */
[----:B------:R-:W-:-:S04]  /*7940*/  SHF.R.U32.HI R3, RZ, 0x18, R2 ;  /* 0x00000018ff037819 */ /* 0x000fc80000011602 */
[----:B------:R-:W-:-:S04]  /*7950*/  LOP3.LUT R0, R0, R3, RZ, 0xfc, !PT ;  /* 0x0000000300007212 */ /* 0x000fc800078efcff */
[----:B------:R-:W-:Y:S02]  /*7960*/  PRMT R11, R0, 0x7610, R11 ;  /* 0x00007610000b7816 */ /* 0x000fe4000000000b */
.L_x_3665:
[----:B------:R-:W-:Y:S05]  /*7970*/  BSYNC B0 ;  /* 0x0000000000007941 */ /* 0x000fea0003800000 */
.L_x_3664:
[----:B------:R0:W-:Y:S01]  /*7980*/  STG.E.U8 [R22.64], R11 ;  /* 0x0000000b16007986 */ /* 0x0001e2000c101124 */
[----:B------:R-:W-:Y:S05]  /*7990*/  BRA `(.L_x_3644) ;  /* 0x000004b000007947 */ /* 0x000fea0003800000 */
.L_x_3662:
        /* <DEDUP_REMOVED lines=19> */
.L_x_3669:
[----:B------:R-:W-:-:S04]  /*7ad0*/  LOP3.LUT R2, R3, 0x80000000, RZ, 0xc0, !PT ;  /* 0x8000000003027812 */ /* 0x000fc800078ec0ff */
[----:B------:R-:W-:-:S04]  /*7ae0*/  SHF.R.U32.HI R3, RZ, 0x18, R2 ;  /* 0x00000018ff037819 */ /* 0x000fc80000011602 */
[----:B------:R-:W-:-:S04]  /*7af0*/  LOP3.LUT R0, R0, R3, RZ, 0xfc, !PT ;  /* 0x0000000300007212 */ /* 0x000fc800078efcff */
[----:B------:R-:W-:Y:S02]  /*7b00*/  PRMT R11, R0, 0x7610, R11 ;  /* 0x00007610000b7816 */ /* 0x000fe4000000000b */
.L_x_3668:
[----:B------:R-:W-:Y:S05]  /*7b10*/  BSYNC B0 ;  /* 0x0000000000007941 */ /* 0x000fea0003800000 */
.L_x_3667:
[----:B------:R0:W-:Y:S01]  /*7b20*/  STG.E.U8 [R22.64], R11 ;  /* 0x0000000b16007986 */ /* 0x0001e2000c101124 */
[----:B------:R-:W-:Y:S05]  /*7b30*/  BRA `(.L_x_3644) ;  /* 0x0000031000007947 */ /* 0x000fea0003800000 */
.L_x_3661:
        /* <DEDUP_REMOVED lines=24> */
.L_x_3643:
        /* <DEDUP_REMOVED lines=20> */
.L_x_3671:
[----:B-1---5:R-:W0:Y:S02]  /*7e00*/  F2I.U64.F64.TRUNC R16, R16 ;  /* 0x0000001000107311 */ /* 0x022e24000030d800 */
[----:B0-----:R0:W-:Y:S01]  /*7e10*/  STG.E.64 [R22.64], R16 ;  /* 0x0000001016007986 */ /* 0x0011e2000c101b24 */
[----:B------:R-:W-:Y:S05]  /*7e20*/  BRA `(.L_x_3644) ;  /* 0x0000002000007947 */ /* 0x000fea0003800000 */
.L_x_3670:
[----:B-1---5:R-:W0:Y:S02]  /*7e30*/  F2I.U32.F64.TRUNC R17, R16 ;  /* 0x0000001000117311 */ /* 0x022e24000030d000 */
[----:B0-----:R0:W-:Y:S02]  /*7e40*/  STG.E [R22.64], R17 ;  /* 0x0000001116007986 */ /* 0x0011e4000c101924 */
.L_x_3644:
        /* <DEDUP_REMOVED lines=258> */
.L_x_3672:
        /* <DEDUP_REMOVED lines=19> */
.L_x_3676:
[----:B------:R-:W2:Y:S02]  /*8fa0*/  LDG.E.U8 R2, [R2.64] ;  /* 0x0000002402027981 */ /* 0x000ea4000c1e1100 */
[----:B--2---:R0:W1:Y:S01]  /*8fb0*/  I2F.F64.U16 R16, R2 ;  /* 0x0000000200107312 */ /* 0x0040620000101800 */
[----:B------:R-:W-:Y:S05]  /*8fc0*/  BRA `(.L_x_3678) ;  /* 0x00000df000007947 */ /* 0x000fea0003800000 */
.L_x_3675:
        /* <DEDUP_REMOVED lines=9> */
.L_x_3680:
[----:B------:R-:W2:Y:S02]  /*9060*/  LDG.E R2, [R2.64] ;  /* 0x0000002402027981 */ /* 0x000ea4000c1e1900 */
[----:B--2---:R0:W1:Y:S01]  /*9070*/  I2F.F64 R16, R2 ;  /* 0x0000000200107312 */ /* 0x0040620000201c00 */
[----:B------:R-:W-:Y:S05]  /*9080*/  BRA `(.L_x_3678) ;  /* 0x00000d3000007947 */ /* 0x000fea0003800000 */
.L_x_3679:
[----:B------:R-:W2:Y:S02]  /*9090*/  LDG.E.U16 R2, [R2.64] ;  /* 0x0000002402027981 */ /* 0x000ea4000c1e1500 */
[----:B--2---:R0:W1:Y:S01]  /*90a0*/  I2F.F64.S16 R16, R2 ;  /* 0x0000000200107312 */ /* 0x0040620000101c00 */
[----:B------:R-:W-:Y:S05]  /*90b0*/  BRA `(.L_x_3678) ;  /* 0x00000d0000007947 */ /* 0x000fea0003800000 */
.L_x_3674:
        /* <DEDUP_REMOVED lines=10> */
.L_x_3682:
[----:B------:R-:W2:Y:S02]  /*9160*/  LDG.E.U16 R0, [R2.64] ;  /* 0x0000002402007981 */ /* 0x000ea4000c1e1500 */
[----:B--2---:R-:W-:-:S05]  /*9170*/  HADD2.F32 R0, -RZ, R0.H0_H0 ;  /* 0x20000000ff007230 */ /* 0x004fca0000004100 */
[----:B------:R-:W-:-:S04]  /*9180*/  FMUL.FTZ R0, R0, 1 ;  /* 0x3f80000000007820 */ /* 0x000fc80000410000 */
[----:B------:R0:W1:Y:S01]  /*9190*/  F2F.F64.F32 R16, R0 ;  /* 0x0000000000107310 */ /* 0x0000620000201800 */
[----:B------:R-:W-:Y:S05]  /*91a0*/  BRA `(.L_x_3678) ;  /* 0x00000c1000007947 */ /* 0x000fea0003800000 */
.L_x_3681:
        /* <DEDUP_REMOVED lines=10> */
.L_x_3684:
[----:B------:R-:W2:Y:S02]  /*9250*/  LDG.E.U16 R2, [R2.64] ;  /* 0x0000002402027981 */ /* 0x000ea4000c1e1500 */
[----:B--2---:R-:W-:-:S05]  /*9260*/  HADD2.F32 R0, -RZ, R2.H0_H0 ;  /* 0x20000002ff007230 */ /* 0x004fca0000004100 */
[----:B------:R-:W-:-:S04]  /*9270*/  FMUL.FTZ R0, R0, 1 ;  /* 0x3f80000000007820 */ /* 0x000fc80000410000 */
[----:B------:R0:W1:Y:S01]  /*9280*/  F2F.F64.F32 R16, R0 ;  /* 0x0000000000107310 */ /* 0x0000620000201800 */
[----:B------:R-:W-:Y:S05]  /*9290*/  BRA `(.L_x_3678) ;  /* 0x00000b2000007947 */ /* 0x000fea0003800000 */
.L_x_3683:
[----:B------:R0:W5:Y:S01]  /*92a0*/  LDG.E.64 R16, [R2.64] ;  /* 0x0000002402107981 */ /* 0x000162000c1e1b00 */
[----:B------:R-:W-:Y:S05]  /*92b0*/  BRA `(.L_x_3678) ;  /* 0x00000b0000007947 */ /* 0x000fea0003800000 */
.L_x_3673:
        /* <DEDUP_REMOVED lines=13> */
.L_x_3687:
[----:B------:R0:W5:Y:S01]  /*9390*/  LDG.E.64 R16, [R2.64] ;  /* 0x0000002402107981 */ /* 0x000162000c1e1b00 */
[----:B------:R-:W-:Y:S05]  /*93a0*/  BRA `(.L_x_3678) ;  /* 0x00000a1000007947 */ /* 0x000fea0003800000 */
.L_x_3686:
        /* <DEDUP_REMOVED lines=28> */
.L_x_3689:
        /* <DEDUP_REMOVED lines=15> */
.L_x_3688:
[----:B------:R-:W2:Y:S02]  /*9660*/  LDG.E.U16 R0, [R2.64] ;  /* 0x0000002402007981 */ /* 0x000ea4000c1e1500 */
[----:B--2---:R-:W-:-:S05]  /*9670*/  PRMT R0, RZ, 0x5410, R0 ;  /* 0x00005410ff007816 */ /* 0x004fca0000000000 */
[----:B------:R-:W-:-:S04]  /*9680*/  FMUL.FTZ R0, R0, 1 ;  /* 0x3f80000000007820 */ /* 0x000fc80000410000 */
[----:B------:R0:W1:Y:S01]  /*9690*/  F2F.F64.F32 R16, R0 ;  /* 0x0000000000107310 */ /* 0x0000620000201800 */
[----:B------:R-:W-:Y:S05]  /*96a0*/  BRA `(.L_x_3678) ;  /* 0x0000071000007947 */ /* 0x000fea0003800000 */
.L_x_3685:
        /* <DEDUP_REMOVED lines=11> */
.L_x_3692:
        /* <DEDUP_REMOVED lines=21> */
.L_x_3696:
[----:B------:R-:W-:Y:S05]  /*98b0*/  BSYNC B1 ;  /* 0x0000000000017941 */ /* 0x000fea0003800000 */
.L_x_3695:
[----:B------:R-:W-:Y:S01]  /*98c0*/  LEA R3, R0, 0x3b800000, 0x17 ;  /* 0x3b80000000037811 */ /* 0x000fe200078eb8ff */
[----:B------:R-:W-:-:S05]  /*98d0*/  IMAD.SHL.U32 R0, R2, 0x100000, RZ ;  /* 0x0010000002007824 */ /* 0x000fca00078e00ff */
[----:B------:R-:W-:Y:S02]  /*98e0*/  LOP3.LUT R0, R3, R0, R4, 0xfe, !PT ;  /* 0x0000000003007212 */ /* 0x000fe400078efe04 */
.L_x_3694:
[----:B------:R-:W-:Y:S05]  /*98f0*/  BSYNC B0 ;  /* 0x0000000000007941 */ /* 0x000fea0003800000 */
.L_x_3693:
[----:B------:R-:W-:-:S04]  /*9900*/  FMUL.FTZ R0, R0, 1 ;  /* 0x3f80000000007820 */ /* 0x000fc80000410000 */
[----:B------:R0:W1:Y:S01]  /*9910*/  F2F.F64.F32 R16, R0 ;  /* 0x0000000000107310 */ /* 0x0000620000201800 */
[----:B------:R-:W-:Y:S05]  /*9920*/  BRA `(.L_x_3678) ;  /* 0x0000049000007947 */ /* 0x000fea0003800000 */
.L_x_3691:
        /* <DEDUP_REMOVED lines=21> */
.L_x_3700:
[----:B------:R-:W-:Y:S05]  /*9a80*/  BSYNC B1 ;  /* 0x0000000000017941 */ /* 0x000fea0003800000 */
.L_x_3699:
[----:B------:R-:W-:Y:S01]  /*9a90*/  LEA R3, R0, 0x37800000, 0x17 ;  /* 0x3780000000037811 */ /* 0x000fe200078eb8ff */
[----:B------:R-:W-:-:S05]  /*9aa0*/  IMAD.SHL.U32 R0, R2, 0x200000, RZ ;  /* 0x0020000002007824 */ /* 0x000fca00078e00ff */
[----:B------:R-:W-:Y:S02]  /*9ab0*/  LOP3.LUT R0, R3, R0, R4, 0xfe, !PT ;  /* 0x0000000003007212 */ /* 0x000fe400078efe04 */
.L_x_3698:
[----:B------:R-:W-:Y:S05]  /*9ac0*/  BSYNC B0 ;  /* 0x0000000000007941 */ /* 0x000fea0003800000 */
.L_x_3697:
[----:B------:R-:W-:-:S04]  /*9ad0*/  FMUL.FTZ R0, R0, 1 ;  /* 0x3f80000000007820 */ /* 0x000fc80000410000 */
[----:B------:R0:W1:Y:S01]  /*9ae0*/  F2F.F64.F32 R16, R0 ;  /* 0x0000000000107310 */ /* 0x0000620000201800 */
[----:B------:R-:W-:Y:S05]  /*9af0*/  BRA `(.L_x_3678) ;  /* 0x000002c000007947 */ /* 0x000fea0003800000 */
.L_x_3690:
        /* <DEDUP_REMOVED lines=14> */
.L_x_3704:
[----:B------:R-:W-:Y:S05]  /*9be0*/  BSYNC B0 ;  /* 0x0000000000007941 */ /* 0x000fea0003800000 */
.L_x_3703:
[----:B------:R-:W-:-:S04]  /*9bf0*/  FMUL.FTZ R0, R0, 1 ;  /* 0x3f80000000007820 */ /* 0x000fc80000410000 */
[----:B------:R0:W1:Y:S01]  /*9c00*/  F2F.F64.F32 R16, R0 ;  /* 0x0000000000107310 */ /* 0x0000620000201800 */
[----:B------:R-:W-:Y:S05]  /*9c10*/  BRA `(.L_x_3678) ;  /* 0x000001a000007947 */ /* 0x000fea0003800000 */
.L_x_3677:
        /* <DEDUP_REMOVED lines=21> */
.L_x_3702:
[----:B------:R-:W2:Y:S02]  /*9d70*/  LDG.E.64 R16, [R2.64] ;  /* 0x0000002402107981 */ /* 0x000ea4000c1e1b00 */
[----:B--2---:R-:W0:Y:S01]  /*9d80*/  I2F.F64.U64 R16, R16 ;  /* 0x0000001000107312 */ /* 0x004e220000301800 */
[----:B------:R-:W-:Y:S05]  /*9d90*/  BRA `(.L_x_3678) ;  /* 0x0000002000007947 */ /* 0x000fea0003800000 */
.L_x_3701:
[----:B------:R-:W2:Y:S02]  /*9da0*/  LDG.E R2, [R2.64] ;  /* 0x0000002402027981 */ /* 0x000ea4000c1e1900 */
[----:B--2---:R0:W1:Y:S02]  /*9db0*/  I2F.F64.U32 R16, R2 ;  /* 0x0000000200107312 */ /* 0x0040640000201800 */
.L_x_3678:
        /* <DEDUP_REMOVED lines=17> */
.L_x_3708:
[----:B------:R-:W2:Y:S02]  /*9ed0*/  LDG.E.U8 R2, [R2.64] ;  /* 0x0000002402027981 */ /* 0x000ea4000c1e1100 */
[----:B--2---:R0:W2:Y:S01]  /*9ee0*/  I2F.F64.U16 R18, R2 ;  /* 0x0000000200127312 */ /* 0x0040a20000101800 */
[----:B------:R-:W-:Y:S05]  /*9ef0*/  BRA `(.L_x_3710) ;  /* 0x00000df000007947 */ /* 0x000fea0003800000 */
.L_x_3707:
        /* <DEDUP_REMOVED lines=9> */
.L_x_3712:
[----:B------:R-:W2:Y:S02]  /*9f90*/  LDG.E R2, [R2.64] ;  /* 0x0000002402027981 */ /* 0x000ea4000c1e1900 */
[----:B--2---:R0:W2:Y:S01]  /*9fa0*/  I2F.F64 R18, R2 ;  /* 0x0000000200127312 */ /* 0x0040a20000201c00 */
[----:B------:R-:W-:Y:S05]  /*9fb0*/  BRA `(.L_x_3710) ;  /* 0x00000d3000007947 */ /* 0x000fea0003800000 */
.L_x_3711:
[----:B------:R-:W2:Y:S02]  /*9fc0*/  LDG.E.U16 R2, [R2.64] ;  /* 0x0000002402027981 */ /* 0x000ea4000c1e1500 */
[----:B--2---:R0:W2:Y:S01]  /*9fd0*/  I2F.F64.S16 R18, R2 ;  /* 0x0000000200127312 */ /* 0x0040a20000101c00 */
[----:B------:R-:W-:Y:S05]  /*9fe0*/  BRA `(.L_x_3710) ;  /* 0x00000d0000007947 */ /* 0x000fea0003800000 */
.L_x_3706:
        /* <DEDUP_REMOVED lines=10> */
.L_x_3714:
[----:B------:R-:W2:Y:S02]  /*a090*/  LDG.E.U16 R0, [R2.64] ;  /* 0x0000002402007981 */ /* 0x000ea4000c1e1500 */
[----:B--2---:R-:W-:-:S05]  /*a0a0*/  HADD2.F32 R0, -RZ, R0.H0_H0 ;  /* 0x20000000ff007230 */ /* 0x004fca0000004100 */
[----:B------:R-:W-:-:S04]  /*a0b0*/  FMUL.FTZ R0, R0, 1 ;  /* 0x3f80000000007820 */ /* 0x000fc80000410000 */
[----:B------:R0:W2:Y:S01]  /*a0c0*/  F2F.F64.F32 R18, R0 ;  /* 0x0000000000127310 */ /* 0x0000a20000201800 */
[----:B------:R-:W-:Y:S05]  /*a0d0*/  BRA `(.L_x_3710) ;  /* 0x00000c1000007947 */ /* 0x000fea0003800000 */
.L_x_3713:
        /* <DEDUP_REMOVED lines=10> */
.L_x_3716:
[----:B------:R-:W2:Y:S02]  /*a180*/  LDG.E.U16 R2, [R2.64] ;  /* 0x0000002402027981 */ /* 0x000ea4000c1e1500 */
[----:B--2---:R-:W-:-:S05]  /*a190*/  HADD2.F32 R0, -RZ, R2.H0_H0 ;  /* 0x20000002ff007230 */ /* 0x004fca0000004100 */
[----:B------:R-:W-:-:S04]  /*a1a0*/  FMUL.FTZ R0, R0, 1 ;  /* 0x3f80000000007820 */ /* 0x000fc80000410000 */
[----:B------:R0:W2:Y:S01]  /*a1b0*/  F2F.F64.F32 R18, R0 ;  /* 0x0000000000127310 */ /* 0x0000a20000201800 */
[----:B------:R-:W-:Y:S05]  /*a1c0*/  BRA `(.L_x_3710) ;  /* 0x00000b2000007947 */ /* 0x000fea0003800000 */
.L_x_3715:
[----:B------:R0:W5:Y:S01]  /*a1d0*/  LDG.E.64 R18, [R2.64] ;  /* 0x0000002402127981 */ /* 0x000162000c1e1b00 */
[----:B------:R-:W-:Y:S05]  /*a1e0*/  BRA `(.L_x_3710) ;  /* 0x00000b0000007947 */ /* 0x000fea0003800000 */
.L_x_3705:
        /* <DEDUP_REMOVED lines=13> */
.L_x_3719:
[----:B------:R0:W5:Y:S01]  /*a2c0*/  LDG.E.64 R18, [R2.64] ;  /* 0x0000002402127981 */ /* 0x000162000c1e1b00 */
[----:B------:R-:W-:Y:S05]  /*a2d0*/  BRA `(.L_x_3710) ;  /* 0x00000a1000007947 */ /* 0x000fea0003800000 */
.L_x_3718:
        /* <DEDUP_REMOVED lines=28> */
.L_x_3721:
        /* <DEDUP_REMOVED lines=15> */
.L_x_3720:
[----:B------:R-:W2:Y:S02]  /*a590*/  LDG.E.U16 R0, [R2.64] ;  /* 0x0000002402007981 */ /* 0x000ea4000c1e1500 */
[----:B--2---:R-:W-:-:S05]  /*a5a0*/  PRMT R0, RZ, 0x5410, R0 ;  /* 0x00005410ff007816 */ /* 0x004fca0000000000 */
[----:B------:R-:W-:-:S04]  /*a5b0*/  FMUL.FTZ R0, R0, 1 ;  /* 0x3f80000000007820 */ /* 0x000fc80000410000 */
[----:B------:R0:W2:Y:S01]  /*a5c0*/  F2F.F64.F32 R18, R0 ;  /* 0x0000000000127310 */ /* 0x0000a20000201800 */
[----:B------:R-:W-:Y:S05]  /*a5d0*/  BRA `(.L_x_3710) ;  /* 0x0000071000007947 */ /* 0x000fea0003800000 */
.L_x_3717:
        /* <DEDUP_REMOVED lines=11> */
.L_x_3724:
        /* <DEDUP_REMOVED lines=21> */
.L_x_3728:
[----:B------:R-:W-:Y:S05]  /*a7e0*/  BSYNC B1 ;  /* 0x0000000000017941 */ /* 0x000fea0003800000 */
.L_x_3727:
[----:B------:R-:W-:Y:S01]  /*a7f0*/  LEA R3, R0, 0x3b800000, 0x17 ;  /* 0x3b80000000037811 */ /* 0x000fe200078eb8ff */
[----:B------:R-:W-:-:S05]  /*a800*/  IMAD.SHL.U32 R0, R2, 0x100000, RZ ;  /* 0x0010000002007824 */ /* 0x000fca00078e00ff */
[----:B------:R-:W-:Y:S02]  /*a810*/  LOP3.LUT R0, R3, R0, R4, 0xfe, !PT ;  /* 0x0000000003007212 */ /* 0x000fe400078efe04 */
.L_x_3726:
[----:B------:R-:W-:Y:S05]  /*a820*/  BSYNC B0 ;  /* 0x0000000000007941 */ /* 0x000fea0003800000 */
.L_x_3725:
[----:B------:R-:W-:-:S04]  /*a830*/  FMUL.FTZ R0, R0, 1 ;  /* 0x3f80000000007820 */ /* 0x000fc80000410000 */
[----:B------:R0:W2:Y:S01]  /*a840*/  F2F.F64.F32 R18, R0 ;  /* 0x0000000000127310 */ /* 0x0000a20000201800 */
[----:B------:R-:W-:Y:S05]  /*a850*/  BRA `(.L_x_3710) ;  /* 0x0000049000007947 */ /* 0x000fea0003800000 */
.L_x_3723:
        /* <DEDUP_REMOVED lines=21> */
.L_x_3732:
[----:B------:R-:W-:Y:S05]  /*a9b0*/  BSYNC B1 ;  /* 0x0000000000017941 */ /* 0x000fea0003800000 */
.L_x_3731:
[----:B------:R-:W-:Y:S01]  /*a9c0*/  LEA R3, R0, 0x37800000, 0x17 ;  /* 0x3780000000037811 */ /* 0x000fe200078eb8ff */
[----:B------:R-:W-:-:S05]  /*a9d0*/  IMAD.SHL.U32 R0, R2, 0x200000, RZ ;  /* 0x0020000002007824 */ /* 0x000fca00078e00ff */
[----:B------:R-:W-:Y:S02]  /*a9e0*/  LOP3.LUT R0, R3, R0, R4, 0xfe, !PT ;  /* 0x0000000003007212 */ /* 0x000fe400078efe04 */
.L_x_3730:
[----:B------:R-:W-:Y:S05]  /*a9f0*/  BSYNC B0 ;  /* 0x0000000000007941 */ /* 0x000fea0003800000 */
.L_x_3729:
[----:B------:R-:W-:-:S04]  /*aa00*/  FMUL.FTZ R0, R0, 1 ;  /* 0x3f80000000007820 */ /* 0x000fc80000410000 */
[----:B------:R0:W2:Y:S01]  /*aa10*/  F2F.F64.F32 R18, R0 ;  /* 0x0000000000127310 */ /* 0x0000a20000201800 */
[----:B------:R-:W-:Y:S05]  /*aa20*/  BRA `(.L_x_3710) ;  /* 0x000002c000007947 */ /* 0x000fea0003800000 */
.L_x_3722:
        /* <DEDUP_REMOVED lines=14> */
.L_x_3736:
[----:B------:R-:W-:Y:S05]  /*ab10*/  BSYNC B0 ;  /* 0x0000000000007941 */ /* 0x000fea0003800000 */
.L_x_3735:
[----:B------:R-:W-:-:S04]  /*ab20*/  FMUL.FTZ R0, R0, 1 ;  /* 0x3f80000000007820 */ /* 0x000fc80000410000 */
[----:B------:R0:W2:Y:S01]  /*ab30*/  F2F.F64.F32 R18, R0 ;  /* 0x0000000000127310 */ /* 0x0000a20000201800 */
[----:B------:R-:W-:Y:S05]  /*ab40*/  BRA `(.L_x_3710) ;  /* 0x000001a000007947 */ /* 0x000fea0003800000 */
.L_x_3709:
        /* <DEDUP_REMOVED lines=21> */
.L_x_3734:
[----:B------:R-:W2:Y:S02]  /*aca0*/  LDG.E.64 R18, [R2.64] ;  /* 0x0000002402127981 */ /* 0x000ea4000c1e1b00 */
[----:B--2---:R-:W0:Y:S01]  /*acb0*/  I2F.F64.U64 R18, R18 ;  /* 0x0000001200127312 */ /* 0x004e220000301800 */
[----:B------:R-:W-:Y:S05]  /*acc0*/  BRA `(.L_x_3710) ;  /* 0x0000002000007947 */ /* 0x000fea0003800000 */
.L_x_3733:
[----:B------:R-:W2:Y:S02]  /*acd0*/  LDG.E R2, [R2.64] ;  /* 0x0000002402027981 */ /* 0x000ea4000c1e1900 */
[----:B--2---:R0:W2:Y:S02]  /*ace0*/  I2F.F64.U32 R18, R2 ;  /* 0x0000000200127312 */ /* 0x0040a40000201800 */
.L_x_3710:
        /* <DEDUP_REMOVED lines=15> */
.L_x_3740:
[----:B-1---5:R-:W0:Y:S02]  /*ade0*/  F2I.S64.F64.TRUNC R16, R16 ;  /* 0x0000001000107311 */ /* 0x022e24000030d900 */
[----:B0-----:R-:W-:-:S05]  /*adf0*/  IMAD.MOV.U32 R3, RZ, RZ, R16 ;  /* 0x000000ffff037224 */ /* 0x001fca00078e0010 */
[----:B------:R0:W-:Y:S01]  /*ae00*/  STG.E.U8 [R22.64], R3 ;  /* 0x0000000316007986 */ /* 0x0001e2000c101124 */
[----:B------:R-:W-:Y:S05]  /*ae10*/  BRA `(.L_x_3742) ;  /* 0x00000f1000007947 */ /* 0x000fea0003800000 */
.L_x_3739:
        /* <DEDUP_REMOVED lines=9> */
.L_x_3744:
[----:B-1---5:R-:W0:Y:S02]  /*aeb0*/  F2I.F64.TRUNC R17, R16 ;  /* 0x0000001000117311 */ /* 0x022e24000030d100 */
[----:B0-----:R0:W-:Y:S01]  /*aec0*/  STG.E [R22.64], R17 ;  /* 0x0000001116007986 */ /* 0x0011e2000c101924 */
[----:B------:R-:W-:Y:S05]  /*aed0*/  BRA `(.L_x_3742) ;  /* 0x00000e5000007947 */ /* 0x000fea0003800000 */
.L_x_3743:
[----:B-1---5:R-:W0:Y:S02]  /*aee0*/  F2I.F64.TRUNC R17, R16 ;  /* 0x0000001000117311 */ /* 0x022e24000030d100 */
[----:B0-----:R0:W-:Y:S01]  /*aef0*/  STG.E.U16 [R22.64], R17 ;  /* 0x0000001116007986 */ /* 0x0011e2000c101524 */
[----:B------:R-:W-:Y:S05]  /*af00*/  BRA `(.L_x_3742) ;  /* 0x00000e2000007947 */ /* 0x000fea0003800000 */
.L_x_3738:
        /* <DEDUP_REMOVED lines=11> */
.L_x_3746:
[----:B-1---5:R-:W0:Y:S01]  /*afc0*/  F2F.F32.F64 R0, R16 ;  /* 0x0000001000007310 */ /* 0x022e220000301000 */
[----:B------:R-:W0:-:S14]  /*afd0*/  DSETP.GEU.AND P0, PT, |R16|, c[0x2][0x0], PT ;  /* 0x008000001000762a */ /* 0x000e1c0003f0e200 */
[----:B0-----:R-:W-:-:S05]  /*afe0*/  @!P0 FMUL R0, R0, 1.175494350822287508e-38 ;  /* 0x0080000000008820 */ /* 0x001fca0000400000 */
[----:B------:R-:W-:-:S05]  /*aff0*/  F2FP.PACK_AB R0, RZ, R0 ;  /* 0x00000000ff00723e */ /* 0x000fca00000000ff */
[----:B------:R0:W-:Y:S01]  /*b000*/  STG.E.U16 [R22.64], R0 ;  /* 0x0000000016007986 */ /* 0x0001e2000c101524 */
[----:B------:R-:W-:Y:S05]  /*b010*/  BRA `(.L_x_3742) ;  /* 0x00000d1000007947 */ /* 0x000fea0003800000 */
.L_x_3745:
        /* <DEDUP_REMOVED lines=14> */
.L_x_3748:
        /* <DEDUP_REMOVED lines=9> */
.L_x_3747:
[----:B-1---5:R0:W-:Y:S01]  /*b190*/  STG.E.64 [R22.64], R16 ;  /* 0x0000001016007986 */ /* 0x0221e2000c101b24 */
[----:B------:R-:W-:Y:S05]  /*b1a0*/  BRA `(.L_x_3742) ;  /* 0x00000b8000007947 */ /* 0x000fea0003800000 */
.L_x_3737:
        /* <DEDUP_REMOVED lines=13> */
.L_x_3751:
[----:B-12--5:R0:W-:Y:S01]  /*b280*/  STG.E.128 [R22.64], R16 ;  /* 0x0000001016007986 */ /* 0x0261e2000c101d24 */
[----:B------:R-:W-:Y:S05]  /*b290*/  BRA `(.L_x_3742) ;  /* 0x00000a9000007947 */ /* 0x000fea0003800000 */
.L_x_3750:
        /* <DEDUP_REMOVED lines=23> */
.L_x_3755:
[----:B------:R-:W-:Y:S05]  /*b410*/  BSYNC B0 ;  /* 0x0000000000007941 */ /* 0x000fea0003800000 */
.L_x_3754:
[----:B------:R-:W-:-:S05]  /*b420*/  LOP3.LUT R3, R0, R3, RZ, 0xfc, !PT ;  /* 0x0000000300037212 */ /* 0x000fca00078efcff */
[----:B------:R0:W-:Y:S01]  /*b430*/  STG.E.U8 [R22.64], R3 ;  /* 0x0000000316007986 */ /* 0x0001e2000c101124 */
[----:B------:R-:W-:Y:S05]  /*b440*/  BRA `(.L_x_3742) ;  /* 0x000008e000007947 */ /* 0x000fea0003800000 */
.L_x_3753:
        /* <DEDUP_REMOVED lines=15> */
.L_x_3757:
[----:B------:R-:W-:Y:S01]  /*b540*/  IMAD.MOV.U32 R0, RZ, RZ, 0x7f ;  /* 0x0000007fff007424 */ /* 0x000fe200078e00ff */
[----:B------:R-:W-:-:S04]  /*b550*/  ISETP.GT.U32.AND P0, PT, R2, 0x7f800000, PT ;  /* 0x7f8000000200780c */ /* 0x000fc80003f04070 */
[----:B------:R-:W-:-:S04]  /*b560*/  SEL R0, R0, 0x7c, P0 ;  /* 0x0000007c00007807 */ /* 0x000fc80000000000 */
.L_x_3758:
[----:B------:R-:W-:Y:S05]  /*b570*/  BSYNC B0 ;  /* 0x0000000000007941 */ /* 0x000fea0003800000 */
.L_x_3756:
[----:B------:R-:W-:-:S04]  /*b580*/  LOP3.LUT R2, R3, 0x80000000, RZ, 0xc0, !PT ;  /* 0x8000000003027812 */ /* 0x000fc800078ec0ff */
[----:B------:R-:W-:-:S04]  /*b590*/  SHF.R.U32.HI R3, RZ, 0x18, R2 ;  /* 0x00000018ff037819 */ /* 0x000fc80000011602 */
[----:B------:R-:W-:-:S05]  /*b5a0*/  LOP3.LUT R3, R0, R3, RZ, 0xfc, !PT ;  /* 0x0000000300037212 */ /* 0x000fca00078efcff */
[----:B------:R0:W-:Y:S01]  /*b5b0*/  STG.E.U8 [R22.64], R3 ;  /* 0x0000000316007986 */ /* 0x0001e2000c101124 */
[----:B------:R-:W-:Y:S05]  /*b5c0*/  BRA `(.L_x_3742) ;  /* 0x0000076000007947 */ /* 0x000fea0003800000 */
.L_x_3752:
[----:B-1---5:R-:W0:Y:S01]  /*b5d0*/  F2F.F32.F64 R0, R16 ;  /* 0x0000001000007310 */ /* 0x022e220000301000 */
[----:B------:R-:W0:-:S14]  /*b5e0*/  DSETP.GEU.AND P0, PT, |R16|, c[0x2][0x0], PT ;  /* 0x008000001000762a */ /* 0x000e1c0003f0e200 */
[----:B0-----:R-:W-:-:S05]  /*b5f0*/  @!P0 FMUL R0, R0, 1.175494350822287508e-38 ;  /* 0x0080000000008820 */ /* 0x001fca0000400000 */
[----:B------:R-:W-:-:S05]  /*b600*/  F2FP.BF16.PACK_AB R0, RZ, R0 ;  /* 0x00000000ff00723e */ /* 0x000fca00000010ff */
[----:B------:R0:W-:Y:S01]  /*b610*/  STG.E.U16 [R22.64], R0 ;  /* 0x0000000016007986 */ /* 0x0001e2000c101524 */
[----:B------:R-:W-:Y:S05]  /*b620*/  BRA `(.L_x_3742) ;  /* 0x0000070000007947 */ /* 0x000fea0003800000 */
.L_x_3749:
        /* <DEDUP_REMOVED lines=11> */
.L_x_3761:
        /* <DEDUP_REMOVED lines=19> */
.L_x_3764:
[----:B------:R-:W-:-:S04]  /*b810*/  LOP3.LUT R2, R3, 0x80000000, RZ, 0xc0, !PT ;  /* 0x8000000003027812 */ /* 0x000fc800078ec0ff */
[----:B------:R-:W-:-:S04]  /*b820*/  SHF.R.U32.HI R3, RZ, 0x18, R2 ;  /* 0x00000018ff037819 */ /* 0x000fc80000011602 */
[----:B------:R-:W-:-:S04]  /*b830*/  LOP3.LUT R0, R0, R3, RZ, 0xfc, !PT ;  /* 0x0000000300007212 */ /* 0x000fc800078efcff */
[----:B------:R-:W-:Y:S02]  /*b840*/  PRMT R11, R0, 0x7610, R11 ;  /* 0x00007610000b7816 */ /* 0x000fe4000000000b */
.L_x_3763:
[----:B------:R-:W-:Y:S05]  /*b850*/  BSYNC B0 ;  /* 0x0000000000007941 */ /* 0x000fea0003800000 */
.L_x_3762:
[----:B------:R0:W-:Y:S01]  /*b860*/  STG.E.U8 [R22.64], R11 ;  /* 0x0000000b16007986 */ /* 0x0001e2000c101124 */
[----:B------:R-:W-:Y:S05]  /*b870*/  BRA `(.L_x_3742) ;  /* 0x000004b000007947 */ /* 0x000fea0003800000 */
.L_x_3760:
        /* <DEDUP_REMOVED lines=19> */
.L_x_3767:
[----:B------:R-:W-:-:S04]  /*b9b0*/  LOP3.LUT R2, R3, 0x80000000, RZ, 0xc0, !PT ;  /* 0x8000000003027812 */ /* 0x000fc800078ec0ff */
[----:B------:R-:W-:-:S04]  /*b9c0*/  SHF.R.U32.HI R3, RZ, 0x18, R2 ;  /* 0x00000018ff037819 */ /* 0x000fc80000011602 */
[----:B------:R-:W-:-:S04]  /*b9d0*/  LOP3.LUT R0, R0, R3, RZ, 0xfc, !PT ;  /* 0x0000000300007212 */ /* 0x000fc800078efcff */
[----:B------:R-:W-:Y:S02]  /*b9e0*/  PRMT R11, R0, 0x7610, R11 ;  /* 0x00007610000b7816 */ /* 0x000fe4000000000b */
.L_x_3766:
[----:B------:R-:W-:Y:S05]  /*b9f0*/  BSYNC B0 ;  /* 0x0000000000007941 */ /* 0x000fea0003800000 */
.L_x_3765:
[----:B------:R0:W-:Y:S01]  /*ba00*/  STG.E.U8 [R22.64], R11 ;  /* 0x0000000b16007986 */ /* 0x0001e2000c101124 */
[----:B------:R-:W-:Y:S05]  /*ba10*/  BRA `(.L_x_3742) ;  /* 0x0000031000007947 */ /* 0x000fea0003800000 */
.L_x_3759:
        /* <DEDUP_REMOVED lines=24> */
.L_x_3741:
        /* <DEDUP_REMOVED lines=20> */
.L_x_3769:
[----:B-1---5:R-:W0:Y:S02]  /*bce0*/  F2I.U64.F64.TRUNC R16, R16 ;  /* 0x0000001000107311 */ /* 0x022e24000030d800 */
[----:B0-----:R0:W-:Y:S01]  /*bcf0*/  STG.E.64 [R22.64], R16 ;  /* 0x0000001016007986 */ /* 0x0011e2000c101b24 */
[----:B------:R-:W-:Y:S05]  /*bd00*/  BRA `(.L_x_3742) ;  /* 0x0000002000007947 */ /* 0x000fea0003800000 */
.L_x_3768:
[----:B-1---5:R-:W0:Y:S02]  /*bd10*/  F2I.U32.F64.TRUNC R17, R16 ;  /* 0x0000001000117311 */ /* 0x022e24000030d000 */
[----:B0-----:R0:W-:Y:S02]  /*bd20*/  STG.E [R22.64], R17 ;  /* 0x0000001116007986 */ /* 0x0011e4000c101924 */
.L_x_3742:
[----:B------:R-:W-:Y:S02]  /*bd30*/  IADD3 R25, R25, 0x80, RZ ;  /* 0x0000008019197810 */ /* 0x000fe40007ffe0ff */
.L_x_3573:
[----:B------:R-:W-:Y:S05]  /*bd40*/  BSYNC B6 ;  /* 0x0000000000067941 */ /* 0x000fea0003800000 */
.L_x_3572:
        /* <DEDUP_REMOVED lines=257> */
.L_x_3770:
        /* <DEDUP_REMOVED lines=19> */
.L_x_3774:
[----:B------:R-:W2:Y:S02]  /*ce90*/  LDG.E.U8 R2, [R2.64] ;  /* 0x0000002402027981 */ /* 0x000ea4000c1e1100 */
[----:B--2---:R0:W1:Y:S01]  /*cea0*/  I2F.F64.U16 R16, R2 ;  /* 0x0000000200107312 */ /* 0x0040620000101800 */
[----:B------:R-:W-:Y:S05]  /*ceb0*/  BRA `(.L_x_3776) ;  /* 0x00000df000007947 */ /* 0x000fea0003800000 */
.L_x_3773:
        /* <DEDUP_REMOVED lines=9> */
.L_x_3778:
[----:B------:R-:W2:Y:S02]  /*cf50*/  LDG.E R2, [R2.64] ;  /* 0x0000002402027981 */ /* 0x000ea4000c1e1900 */
[----:B--2---:R0:W1:Y:S01]  /*cf60*/  I2F.F64 R16, R2 ;  /* 0x0000000200107312 */ /* 0x0040620000201c00 */
[----:B------:R-:W-:Y:S05]  /*cf70*/  BRA `(.L_x_3776) ;  /* 0x00000d3000007947 */ /* 0x000fea0003800000 */
.L_x_3777:
[----:B------:R-:W2:Y:S02]  /*cf80*/  LDG.E.U16 R2, [R2.64] ;  /* 0x0000002402027981 */ /* 0x000ea4000c1e1500 */
[----:B--2---:R0:W1:Y:S01]  /*cf90*/  I2F.F64.S16 R16, R2 ;  /* 0x0000000200107312 */ /* 0x0040620000101c00 */
[----:B------:R-:W-:Y:S05]  /*cfa0*/  BRA `(.L_x_3776) ;  /* 0x00000d0000007947 */ /* 0x000fea0003800000 */
.L_x_3772:
        /* <DEDUP_REMOVED lines=10> */
.L_x_3780:
[----:B------:R-:W2:Y:S02]  /*d050*/  LDG.E.U16 R0, [R2.64] ;  /* 0x0000002402007981 */ /* 0x000ea4000c1e1500 */
[----:B--2---:R-:W-:-:S05]  /*d060*/  HADD2.F32 R0, -RZ, R0.H0_H0 ;  /* 0x20000000ff007230 */ /* 0x004fca0000004100 */
[----:B------:R-:W-:-:S04]  /*d070*/  FMUL.FTZ R0, R0, 1 ;  /* 0x3f80000000007820 */ /* 0x000fc80000410000 */
[----:B------:R0:W1:Y:S01]  /*d080*/  F2F.F64.F32 R16, R0 ;  /* 0x0000000000107310 */ /* 0x0000620000201800 */
[----:B------:R-:W-:Y:S05]  /*d090*/  BRA `(.L_x_3776) ;  /* 0x00000c1000007947 */ /* 0x000fea0003800000 */
.L_x_3779:
        /* <DEDUP_REMOVED lines=10> */
.L_x_3782:
[----:B------:R-:W2:Y:S02]  /*d140*/  LDG.E.U16 R2, [R2.64] ;  /* 0x0000002402027981 */ /* 0x000ea4000c1e1500 */
[----:B--2---:R-:W-:-:S05]  /*d150*/  HADD2.F32 R0, -RZ, R2.H0_H0 ;  /* 0x20000002ff007230 */ /* 0x004fca0000004100 */
[----:B------:R-:W-:-:S04]  /*d160*/  FMUL.FTZ R0, R0, 1 ;  /* 0x3f80000000007820 */ /* 0x000fc80000410000 */
[----:B------:R0:W1:Y:S01]  /*d170*/  F2F.F64.F32 R16, R0 ;  /* 0x0000000000107310 */ /* 0x0000620000201800 */
[----:B------:R-:W-:Y:S05]  /*d180*/  BRA `(.L_x_3776) ;  /* 0x00000b2000007947 */ /* 0x000fea0003800000 */
.L_x_3781:
[----:B------:R0:W5:Y:S01]  /*d190*/  LDG.E.64 R16, [R2.64] ;  /* 0x0000002402107981 */ /* 0x000162000c1e1b00 */
[----:B------:R-:W-:Y:S05]  /*d1a0*/  BRA `(.L_x_3776) ;  /* 0x00000b0000007947 */ /* 0x000fea0003800000 */
.L_x_3771:
        /* <DEDUP_REMOVED lines=13> */
.L_x_3785:
[----:B------:R0:W5:Y:S01]  /*d280*/  LDG.E.64 R16, [R2.64] ;  /* 0x0000002402107981 */ /* 0x000162000c1e1b00 */
[----:B------:R-:W-:Y:S05]  /*d290*/  BRA `(.L_x_3776) ;  /* 0x00000a1000007947 */ /* 0x000fea0003800000 */
.L_x_3784:
        /* <DEDUP_REMOVED lines=28> */
.L_x_3787:
        /* <DEDUP_REMOVED lines=15> */
.L_x_3786:
[----:B------:R-:W2:Y:S02]  /*d550*/  LDG.E.U16 R0, [R2.64] ;  /* 0x0000002402007981 */ /* 0x000ea4000c1e1500 */
[----:B--2---:R-:W-:-:S05]  /*d560*/  PRMT R0, RZ, 0x5410, R0 ;  /* 0x00005410ff007816 */ /* 0x004fca0000000000 */
[----:B------:R-:W-:-:S04]  /*d570*/  FMUL.FTZ R0, R0, 1 ;  /* 0x3f80000000007820 */ /* 0x000fc80000410000 */
[----:B------:R0:W1:Y:S01]  /*d580*/  F2F.F64.F32 R16, R0 ;  /* 0x0000000000107310 */ /* 0x0000620000201800 */
[----:B------:R-:W-:Y:S05]  /*d590*/  BRA `(.L_x_3776) ;  /* 0x0000071000007947 */ /* 0x000fea0003800000 */
.L_x_3783:
        /* <DEDUP_REMOVED lines=11> */
.L_x_3790:
        /* <DEDUP_REMOVED lines=21> */
.L_x_3794:
[----:B------:R-:W-:Y:S05]  /*d7a0*/  BSYNC B1 ;  /* 0x0000000000017941 */ /* 0x000fea0003800000 */
.L_x_3793:
[----:B------:R-:W-:Y:S01]  /*d7b0*/  LEA R3, R0, 0x3b800000, 0x17 ;  /* 0x3b80000000037811 */ /* 0x000fe200078eb8ff */
[----:B------:R-:W-:-:S05]  /*d7c0*/  IMAD.SHL.U32 R0, R2, 0x100000, RZ ;  /* 0x0010000002007824 */ /* 0x000fca00078e00ff */
[----:B------:R-:W-:Y:S02]  /*d7d0*/  LOP3.LUT R0, R3, R0, R4, 0xfe, !PT ;  /* 0x0000000003007212 */ /* 0x000fe400078efe04 */
.L_x_3792:
[----:B------:R-:W-:Y:S05]  /*d7e0*/  BSYNC B0 ;  /* 0x0000000000007941 */ /* 0x000fea0003800000 */
.L_x_3791:
[----:B------:R-:W-:-:S04]  /*d7f0*/  FMUL.FTZ R0, R0, 1 ;  /* 0x3f80000000007820 */ /* 0x000fc80000410000 */
[----:B------:R0:W1:Y:S01]  /*d800*/  F2F.F64.F32 R16, R0 ;  /* 0x0000000000107310 */ /* 0x0000620000201800 */
[----:B------:R-:W-:Y:S05]  /*d810*/  BRA `(.L_x_3776) ;  /* 0x0000049000007947 */ /* 0x000fea0003800000 */
.L_x_3789:
        /* <DEDUP_REMOVED lines=21> */
.L_x_3798:
[----:B------:R-:W-:Y:S05]  /*d970*/  BSYNC B1 ;  /* 0x0000000000017941 */ /* 0x000fea0003800000 */
.L_x_3797:
[----:B------:R-:W-:Y:S01]  /*d980*/  LEA R3, R0, 0x37800000, 0x17 ;  /* 0x3780000000037811 */ /* 0x000fe200078eb8ff */
[----:B------:R-:W-:-:S05]  /*d990*/  IMAD.SHL.U32 R0, R2, 0x200000, RZ ;  /* 0x0020000002007824 */ /* 0x000fca00078e00ff */
[----:B------:R-:W-:Y:S02]  /*d9a0*/  LOP3.LUT R0, R3, R0, R4, 0xfe, !PT ;  /* 0x0000000003007212 */ /* 0x000fe400078efe04 */
.L_x_3796:
[----:B------:R-:W-:Y:S05]  /*d9b0*/  BSYNC B0 ;  /* 0x0000000000007941 */ /* 0x000fea0003800000 */
.L_x_3795:
[----:B------:R-:W-:-:S04]  /*d9c0*/  FMUL.FTZ R0, R0, 1 ;  /* 0x3f80000000007820 */ /* 0x000fc80000410000 */
[----:B------:R0:W1:Y:S01]  /*d9d0*/  F2F.F64.F32 R16, R0 ;  /* 0x0000000000107310 */ /* 0x0000620000201800 */
[----:B------:R-:W-:Y:S05]  /*d9e0*/  BRA `(.L_x_3776) ;  /* 0x000002c000007947 */ /* 0x000fea0003800000 */
.L_x_3788:
        /* <DEDUP_REMOVED lines=14> */
.L_x_3802:
[----:B------:R-:W-:Y:S05]  /*dad0*/  BSYNC B0 ;  /* 0x0000000000007941 */ /* 0x000fea0003800000 */
.L_x_3801:
[----:B------:R-:W-:-:S04]  /*dae0*/  FMUL.FTZ R0, R0, 1 ;  /* 0x3f80000000007820 */ /* 0x000fc80000410000 */
[----:B------:R0:W1:Y:S01]  /*daf0*/  F2F.F64.F32 R16, R0 ;  /* 0x0000000000107310 */ /* 0x0000620000201800 */
[----:B------:R-:W-:Y:S05]  /*db00*/  BRA `(.L_x_3776) ;  /* 0x000001a000007947 */ /* 0x000fea0003800000 */
.L_x_3775:
        /* <DEDUP_REMOVED lines=21> */
.L_x_3800:
[----:B------:R-:W2:Y:S02]  /*dc60*/  LDG.E.64 R16, [R2.64] ;  /* 0x0000002402107981 */ /* 0x000ea4000c1e1b00 */
[----:B--2---:R-:W0:Y:S01]  /*dc70*/  I2F.F64.U64 R16, R16 ;  /* 0x0000001000107312 */ /* 0x004e220000301800 */
[----:B------:R-:W-:Y:S05]  /*dc80*/  BRA `(.L_x_3776) ;  /* 0x0000002000007947 */ /* 0x000fea0003800000 */
.L_x_3799:
[----:B------:R-:W2:Y:S02]  /*dc90*/  LDG.E R2, [R2.64] ;  /* 0x0000002402027981 */ /* 0x000ea4000c1e1900 */
[----:B--2---:R0:W1:Y:S02]  /*dca0*/  I2F.F64.U32 R16, R2 ;  /* 0x0000000200107312 */ /* 0x0040640000201800 */
.L_x_3776:
        /* <DEDUP_REMOVED lines=17> */
.L_x_3806:
[----:B------:R-:W2:Y:S02]  /*ddc0*/  LDG.E.U8 R2, [R2.64] ;  /* 0x0000002402027981 */ /* 0x000ea4000c1e1100 */
[----:B--2---:R0:W2:Y:S01]  /*ddd0*/  I2F.F64.U16 R18, R2 ;  /* 0x0000000200127312 */ /* 0x0040a20000101800 */
[----:B------:R-:W-:Y:S05]  /*dde0*/  BRA `(.L_x_3808) ;  /* 0x00000df000007947 */ /* 0x000fea0003800000 */
.L_x_3805:
        /* <DEDUP_REMOVED lines=9> */
.L_x_3810:
[----:B------:R-:W2:Y:S02]  /*de80*/  LDG.E R2, [R2.64] ;  /* 0x0000002402027981 */ /* 0x000ea4000c1e1900 */
[----:B--2---:R0:W2:Y:S01]  /*de90*/  I2F.F64 R18, R2 ;  /* 0x0000000200127312 */ /* 0x0040a20000201c00 */
[----:B------:R-:W-:Y:S05]  /*dea0*/  BRA `(.L_x_3808) ;  /* 0x00000d3000007947 */ /* 0x000fea0003800000 */
.L_x_3809:
[----:B------:R-:W2:Y:S02]  /*deb0*/  LDG.E.U16 R2, [R2.64] ;  /* 0x0000002402027981 */ /* 0x000ea4000c1e1500 */
[----:B--2---:R0:W2:Y:S01]  /*dec0*/  I2F.F64.S16 R18, R2 ;  /* 0x0000000200127312 */ /* 0x0040a20000101c00 */
[----:B------:R-:W-:Y:S05]  /*ded0*/  BRA `(.L_x_3808) ;  /* 0x00000d0000007947 */ /* 0x000fea0003800000 */
.L_x_3804:
        /* <DEDUP_REMOVED lines=10> */
.L_x_3812:
[----:B------:R-:W2:Y:S02]  /*df80*/  LDG.E.U16 R0, [R2.64] ;  /* 0x0000002402007981 */ /* 0x000ea4000c1e1500 */
[----:B--2---:R-:W-:-:S05]  /*df90*/  HADD2.F32 R0, -RZ, R0.H0_H0 ;  /* 0x20000000ff007230 */ /* 0x004fca0000004100 */
[----:B------:R-:W-:-:S04]  /*dfa0*/  FMUL.FTZ R0, R0, 1 ;  /* 0x3f80000000007820 */ /* 0x000fc80000410000 */
[----:B------:R0:W2:Y:S01]  /*dfb0*/  F2F.F64.F32 R18, R0 ;  /* 0x0000000000127310 */ /* 0x0000a20000201800 */
[----:B------:R-:W-:Y:S05]  /*dfc0*/  BRA `(.L_x_3808) ;  /* 0x00000c1000007947 */ /* 0x000fea0003800000 */
.L_x_3811:
        /* <DEDUP_REMOVED lines=10> */
.L_x_3814:
[----:B------:R-:W2:Y:S02]  /*e070*/  LDG.E.U16 R2, [R2.64] ;  /* 0x0000002402027981 */ /* 0x000ea4000c1e1500 */
[----:B--2---:R-:W-:-:S05]  /*e080*/  HADD2.F32 R0, -RZ, R2.H0_H0 ;  /* 0x20000002ff007230 */ /* 0x004fca0000004100 */
[----:B------:R-:W-:-:S04]  /*e090*/  FMUL.FTZ R0, R0, 1 ;  /* 0x3f80000000007820 */ /* 0x000fc80000410000 */
[----:B------:R0:W2:Y:S01]  /*e0a0*/  F2F.F64.F32 R18, R0 ;  /* 0x0000000000127310 */ /* 0x0000a20000201800 */
[----:B------:R-:W-:Y:S05]  /*e0b0*/  BRA `(.L_x_3808) ;  /* 0x00000b2000007947 */ /* 0x000fea0003800000 */
.L_x_3813:
[----:B------:R0:W5:Y:S01]  /*e0c0*/  LDG.E.64 R18, [R2.64] ;  /* 0x0000002402127981 */ /* 0x000162000c1e1b00 */
[----:B------:R-:W-:Y:S05]  /*e0d0*/  BRA `(.L_x_3808) ;  /* 0x00000b0000007947 */ /* 0x000fea0003800000 */
.L_x_3803:
        /* <DEDUP_REMOVED lines=13> */
.L_x_3817:
[----:B------:R0:W5:Y:S01]  /*e1b0*/  LDG.E.64 R18, [R2.64] ;  /* 0x0000002402127981 */ /* 0x000162000c1e1b00 */
[----:B------:R-:W-:Y:S05]  /*e1c0*/  BRA `(.L_x_3808) ;  /* 0x00000a1000007947 */ /* 0x000fea0003800000 */
.L_x_3816:
        /* <DEDUP_REMOVED lines=28> */
.L_x_3819:
        /* <DEDUP_REMOVED lines=15> */
.L_x_3818:
[----:B------:R-:W2:Y:S02]  /*e480*/  LDG.E.U16 R0, [R2.64] ;  /* 0x0000002402007981 */ /* 0x000ea4000c1e1500 */
[----:B--2---:R-:W-:-:S05]  /*e490*/  PRMT R0, RZ, 0x5410, R0 ;  /* 0x00005410ff007816 */ /* 0x004fca0000000000 */
[----:B------:R-:W-:-:S04]  /*e4a0*/  FMUL.FTZ R0, R0, 1 ;  /* 0x3f80000000007820 */ /* 0x000fc80000410000 */
[----:B------:R0:W2:Y:S01]  /*e4b0*/  F2F.F64.F32 R18, R0 ;  /* 0x0000000000127310 */ /* 0x0000a20000201800 */
[----:B------:R-:W-:Y:S05]  /*e4c0*/  BRA `(.L_x_3808) ;  /* 0x0000071000007947 */ /* 0x000fea0003800000 */
.L_x_3815:
        /* <DEDUP_REMOVED lines=11> */
.L_x_3822:
        /* <DEDUP_REMOVED lines=21> */
.L_x_3826:
[----:B------:R-:W-:Y:S05]  /*e6d0*/  BSYNC B1 ;  /* 0x0000000000017941 */ /* 0x000fea0003800000 */
.L_x_3825:
[----:B------:R-:W-:Y:S01]  /*e6e0*/  LEA R3, R0, 0x3b800000, 0x17 ;  /* 0x3b80000000037811 */ /* 0x000fe200078eb8ff */
[----:B------:R-:W-:-:S05]  /*e6f0*/  IMAD.SHL.U32 R0, R2, 0x100000, RZ ;  /* 0x0010000002007824 */ /* 0x000fca00078e00ff */
[----:B------:R-:W-:Y:S02]  /*e700*/  LOP3.LUT R0, R3, R0, R4, 0xfe, !PT ;  /* 0x0000000003007212 */ /* 0x000fe400078efe04 */
.L_x_3824:
[----:B------:R-:W-:Y:S05]  /*e710*/  BSYNC B0 ;  /* 0x0000000000007941 */ /* 0x000fea0003800000 */
.L_x_3823:
[----:B------:R-:W-:-:S04]  /*e720*/  FMUL.FTZ R0, R0, 1 ;  /* 0x3f80000000007820 */ /* 0x000fc80000410000 */
[----:B------:R0:W2:Y:S01]  /*e730*/  F2F.F64.F32 R18, R0 ;  /* 0x0000000000127310 */ /* 0x0000a20000201800 */
[----:B------:R-:W-:Y:S05]  /*e740*/  BRA `(.L_x_3808) ;  /* 0x0000049000007947 */ /* 0x000fea0003800000 */
.L_x_3821:
        /* <DEDUP_REMOVED lines=21> */
.L_x_3830:
[----:B------:R-:W-:Y:S05]  /*e8a0*/  BSYNC B1 ;  /* 0x0000000000017941 */ /* 0x000fea0003800000 */
.L_x_3829:
[----:B------:R-:W-:Y:S01]  /*e8b0*/  LEA R3, R0, 0x37800000, 0x17 ;  /* 0x3780000000037811 */ /* 0x000fe200078eb8ff */
[----:B------:R-:W-:-:S05]  /*e8c0*/  IMAD.SHL.U32 R0, R2, 0x200000, RZ ;  /* 0x0020000002007824 */ /* 0x000fca00078e00ff */
[----:B------:R-:W-:Y:S02]  /*e8d0*/  LOP3.LUT R0, R3, R0, R4, 0xfe, !PT ;  /* 0x0000000003007212 */ /* 0x000fe400078efe04 */
.L_x_3828:
[----:B------:R-:W-:Y:S05]  /*e8e0*/  BSYNC B0 ;  /* 0x0000000000007941 */ /* 0x000fea0003800000 */
.L_x_3827:
[----:B------:R-:W-:-:S04]  /*e8f0*/  FMUL.FTZ R0, R0, 1 ;  /* 0x3f80000000007820 */ /* 0x000fc80000410000 */
[----:B------:R0:W2:Y:S01]  /*e900*/  F2F.F64.F32 R18, R0 ;  /* 0x0000000000127310 */ /* 0x0000a20000201800 */
[----:B------:R-:W-:Y:S05]  /*e910*/  BRA `(.L_x_3808) ;  /* 0x000002c000007947 */ /* 0x000fea0003800000 */
.L_x_3820:
        /* <DEDUP_REMOVED lines=14> */
.L_x_3834:
[----:B------:R-:W-:Y:S05]  /*ea00*/  BSYNC B0 ;  /* 0x0000000000007941 */ /* 0x000fea0003800000 */
.L_x_3833:
[----:B------:R-:W-:-:S04]  /*ea10*/  FMUL.FTZ R0, R0, 1 ;  /* 0x3f80000000007820 */ /* 0x000fc80000410000 */
[----:B------:R0:W2:Y:S01]  /*ea20*/  F2F.F64.F32 R18, R0 ;  /* 0x0000000000127310 */ /* 0x0000a20000201800 */
[----:B------:R-:W-:Y:S05]  /*ea30*/  BRA `(.L_x_3808) ;  /* 0x000001a000007947 */ /* 0x000fea0003800000 */
.L_x_3807:
        /* <DEDUP_REMOVED lines=21> */
.L_x_3832:
[----:B------:R-:W2:Y:S02]  /*eb90*/  LDG.E.64 R18, [R2.64] ;  /* 0x0000002402127981 */ /* 0x000ea4000c1e1b00 */
[----:B--2---:R-:W0:Y:S01]  /*eba0*/  I2F.F64.U64 R18, R18 ;  /* 0x0000001200127312 */ /* 0x004e220000301800 */
[----:B------:R-:W-:Y:S05]  /*ebb0*/  BRA `(.L_x_3808) ;  /* 0x0000002000007947 */ /* 0x000fea0003800000 */
.L_x_3831:
[----:B------:R-:W2:Y:S02]  /*ebc0*/  LDG.E R2, [R2.64] ;  /* 0x0000002402027981 */ /* 0x000ea4000c1e1900 */
[----:B--2---:R0:W2:Y:S02]  /*ebd0*/  I2F.F64.U32 R18, R2 ;  /* 0x0000000200127312 */ /* 0x0040a40000201800 */
.L_x_3808:
        /* <DEDUP_REMOVED lines=13> */
[----:B0-----:R-:W-:Y:S01]  /*ecb0*/  STG.E.U8 [R22.64], R17 ;  /* 0x0000001116007986 */ /* 0x001fe2000c101124 */
[----:B------:R-:W-:Y:S05]  /*ecc0*/  EXIT ;  /* 0x000000000000794d */ /* 0x000fea0003800000 */
.L_x_3838:
[----:B-1---5:R-:W0:Y:S02]  /*ecd0*/  F2I.S64.F64.TRUNC R16, R16 ;  /* 0x0000001000107311 */ /* 0x022e24000030d900 */
[----:B0-----:R-:W-:-:S05]  /*ece0*/  IMAD.MOV.U32 R3, RZ, RZ, R16 ;  /* 0x000000ffff037224 */ /* 0x001fca00078e0010 */
[----:B------:R-:W-:Y:S01]  /*ecf0*/  STG.E.U8 [R22.64], R3 ;  /* 0x0000000316007986 */ /* 0x000fe2000c101124 */
[----:B------:R-:W-:Y:S05]  /*ed00*/  EXIT ;  /* 0x000000000000794d */ /* 0x000fea0003800000 */
.L_x_3837:
[----:B------:R-:W-:-:S13]  /*ed10*/  ISETP.NE.AND P0, PT, R0, 0x2, PT ;  /* 0x000000020000780c */ /* 0x000fda0003f05270 */
[----:B------:R-:W-:Y:S05]  /*ed20*/  @!P0 BRA `(.L_x_3840) ;  /* 0x000000a000008947 */ /* 0x000fea0003800000 */
[----:B------:R-:W-:-:S13]  /*ed30*/  ISETP.NE.AND P0, PT, R0, 0x3, PT ;  /* 0x000000030000780c */ /* 0x000fda0003f05270 */
[----:B------:R-:W-:Y:S05]  /*ed40*/  @!P0 BRA `(.L_x_3841) ;  /* 0x0000005000008947 */ /* 0x000fea0003800000 */
[----:B------:R-:W-:-:S13]  /*ed50*/  ISETP.NE.AND P0, PT, R0, 0x4, PT ;  /* 0x000000040000780c */ /* 0x000fda0003f05270 */
[----:B------:R-:W-:Y:S05]  /*ed60*/  @P0 BRA `(.L_x_3839) ;  /* 0x00000d2000000947 */ /* 0x000fea0003800000 */
[----:B-1---5:R-:W0:Y:S02]  /*ed70*/  F2I.S64.F64.TRUNC R16, R16 ;  /* 0x0000001000107311 */ /* 0x022e24000030d900 */
[----:B0-----:R-:W-:Y:S01]  /*ed80*/  STG.E.64 [R22.64], R16 ;  /* 0x0000001016007986 */ /* 0x001fe2000c101b24 */
[----:B------:R-:W-:Y:S05]  /*ed90*/  EXIT ;  /* 0x000000000000794d */ /* 0x000fea0003800000 */
.L_x_3841:
[----:B-1---5:R-:W0:Y:S02]  /*eda0*/  F2I.F64.TRUNC R17, R16 ;  /* 0x0000001000117311 */ /* 0x022e24000030d100 */
[----:B0-----:R-:W-:Y:S01]  /*edb0*/  STG.E [R22.64], R17 ;  /* 0x0000001116007986 */ /* 0x001fe2000c101924 */
[----:B------:R-:W-:Y:S05]  /*edc0*/  EXIT ;  /* 0x000000000000794d */ /* 0x000fea0003800000 */
.L_x_3840:
[----:B-1---5:R-:W0:Y:S02]  /*edd0*/  F2I.F64.TRUNC R17, R16 ;  /* 0x0000001000117311 */ /* 0x022e24000030d100 */
[----:B0-----:R-:W-:Y:S01]  /*ede0*/  STG.E.U16 [R22.64], R17 ;  /* 0x0000001116007986 */ /* 0x001fe2000c101524 */
[----:B------:R-:W-:Y:S05]  /*edf0*/  EXIT ;  /* 0x000000000000794d */ /* 0x000fea0003800000 */
.L_x_3836:
        /* <DEDUP_REMOVED lines=9> */
[----:B------:R-:W-:Y:S01]  /*ee90*/  STG.E [R22.64], R3 ;  /* 0x0000000316007986 */ /* 0x000fe2000c101924 */
[----:B------:R-:W-:Y:S05]  /*eea0*/  EXIT ;  /* 0x000000000000794d */ /* 0x000fea0003800000 */
.L_x_3843:
[----:B-1---5:R-:W0:Y:S01]  /*eeb0*/  F2F.F32.F64 R0, R16 ;  /* 0x0000001000007310 */ /* 0x022e220000301000 */
[----:B------:R-:W0:-:S14]  /*eec0*/  DSETP.GEU.AND P0, PT, |R16|, c[0x2][0x0], PT ;  /* 0x008000001000762a */ /* 0x000e1c0003f0e200 */
[----:B0-----:R-:W-:-:S05]  /*eed0*/  @!P0 FMUL R0, R0, 1.175494350822287508e-38 ;  /* 0x0080000000008820 */ /* 0x001fca0000400000 */
[----:B------:R-:W-:-:S05]  /*eee0*/  F2FP.PACK_AB R0, RZ, R0 ;  /* 0x00000000ff00723e */ /* 0x000fca00000000ff */
[----:B------:R-:W-:Y:S01]  /*eef0*/  STG.E.U16 [R22.64], R0 ;  /* 0x0000000016007986 */ /* 0x000fe2000c101524 */
[----:B------:R-:W-:Y:S05]  /*ef00*/  EXIT ;  /* 0x000000000000794d */ /* 0x000fea0003800000 */
.L_x_3842:
        /* <DEDUP_REMOVED lines=12> */
[----:B------:R-:W-:Y:S01]  /*efd0*/  STG.E.64 [R22.64], R2 ;  /* 0x0000000216007986 */ /* 0x000fe2000c101b24 */
[----:B------:R-:W-:Y:S05]  /*efe0*/  EXIT ;  /* 0x000000000000794d */ /* 0x000fea0003800000 */
.L_x_3845:
[----:B-1---5:R-:W0:Y:S01]  /*eff0*/  F2F.F32.F64 R3, R16 ;  /* 0x0000001000037310 */ /* 0x022e220000301000 */
[----:B------:R-:W0:-:S04]  /*f000*/  DSETP.GEU.AND P0, PT, |R16|, c[0x2][0x0], PT ;  /* 0x008000001000762a */ /* 0x000e080003f0e200 */
[----:B--2---:R-:W1:-:S03]  /*f010*/  DSETP.GEU.AND P1, PT, |R18|, c[0x2][0x0], PT ;  /* 0x008000001200762a */ /* 0x004e460003f2e200 */
[----:B------:R-:W1:Y:S07]  /*f020*/  F2F.F32.F64 R0, R18 ;  /* 0x0000001200007310 */ /* 0x000e6e0000301000 */
[----:B0-----:R-:W-:-:S04]  /*f030*/  @!P0 FMUL R3, R3, 1.175494350822287508e-38 ;  /* 0x0080000003038820 */ /* 0x001fc80000400000 */
[----:B-1----:R-:W-:-:S05]  /*f040*/  @!P1 FMUL R0, R0, 1.175494350822287508e-38 ;  /* 0x0080000000009820 */ /* 0x002fca0000400000 */
[----:B------:R-:W-:-:S05]  /*f050*/  F2FP.PACK_AB R3, R0, R3 ;  /* 0x000000030003723e */ /* 0x000fca00000000ff */
[----:B------:R-:W-:Y:S01]  /*f060*/  STG.E [R22.64], R3 ;  /* 0x0000000316007986 */ /* 0x000fe2000c101924 */
[----:B------:R-:W-:Y:S05]  /*f070*/  EXIT ;  /* 0x000000000000794d */ /* 0x000fea0003800000 */
.L_x_3844:
[----:B-1---5:R-:W-:Y:S01]  /*f080*/  STG.E.64 [R22.64], R16 ;  /* 0x0000001016007986 */ /* 0x022fe2000c101b24 */
[----:B------:R-:W-:Y:S05]  /*f090*/  EXIT ;  /* 0x000000000000794d */ /* 0x000fea0003800000 */
.L_x_3835:
        /* <DEDUP_REMOVED lines=11> */
[----:B------:R-:W-:Y:S01]  /*f150*/  STG.E.U8 [R22.64], R3 ;  /* 0x0000000316007986 */ /* 0x000fe2000c101124 */
[----:B------:R-:W-:Y:S05]  /*f160*/  EXIT ;  /* 0x000000000000794d */ /* 0x000fea0003800000 */
.L_x_3848:
[----:B-12--5:R-:W-:Y:S01]  /*f170*/  STG.E.128 [R22.64], R16 ;  /* 0x0000001016007986 */ /* 0x026fe2000c101d24 */
[----:B------:R-:W-:Y:S05]  /*f180*/  EXIT ;  /* 0x000000000000794d */ /* 0x000fea0003800000 */
.L_x_3847:
        /* <DEDUP_REMOVED lines=23> */
.L_x_3852:
[----:B------:R-:W-:Y:S05]  /*f300*/  BSYNC B0 ;  /* 0x0000000000007941 */ /* 0x000fea0003800000 */
.L_x_3851:
[----:B------:R-:W-:-:S05]  /*f310*/  LOP3.LUT R3, R0, R3, RZ, 0xfc, !PT ;  /* 0x0000000300037212 */ /* 0x000fca00078efcff */
[----:B------:R-:W-:Y:S01]  /*f320*/  STG.E.U8 [R22.64], R3 ;  /* 0x0000000316007986 */ /* 0x000fe2000c101124 */
[----:B------:R-:W-:Y:S05]  /*f330*/  EXIT ;  /* 0x000000000000794d */ /* 0x000fea0003800000 */
.L_x_3850:
        /* <DEDUP_REMOVED lines=15> */
.L_x_3854:
[----:B------:R-:W-:Y:S01]  /*f430*/  IMAD.MOV.U32 R0, RZ, RZ, 0x7f ;  /* 0x0000007fff007424 */ /* 0x000fe200078e00ff */
[----:B------:R-:W-:-:S04]  /*f440*/  ISETP.GT.U32.AND P0, PT, R2, 0x7f800000, PT ;  /* 0x7f8000000200780c */ /* 0x000fc80003f04070 */
[----:B------:R-:W-:-:S04]  /*f450*/  SEL R0, R0, 0x7c, P0 ;  /* 0x0000007c00007807 */ /* 0x000fc80000000000 */
.L_x_3855:
[----:B------:R-:W-:Y:S05]  /*f460*/  BSYNC B0 ;  /* 0x0000000000007941 */ /* 0x000fea0003800000 */
.L_x_3853:
[----:B------:R-:W-:-:S04]  /*f470*/  LOP3.LUT R2, R3, 0x80000000, RZ, 0xc0, !PT ;  /* 0x8000000003027812 */ /* 0x000fc800078ec0ff */
[----:B------:R-:W-:-:S04]  /*f480*/  SHF.R.U32.HI R3, RZ, 0x18, R2 ;  /* 0x00000018ff037819 */ /* 0x000fc80000011602 */
[----:B------:R-:W-:-:S05]  /*f490*/  LOP3.LUT R3, R0, R3, RZ, 0xfc, !PT ;  /* 0x0000000300037212 */ /* 0x000fca00078efcff */
[----:B------:R-:W-:Y:S01]  /*f4a0*/  STG.E.U8 [R22.64], R3 ;  /* 0x0000000316007986 */ /* 0x000fe2000c101124 */
[----:B------:R-:W-:Y:S05]  /*f4b0*/  EXIT ;  /* 0x000000000000794d */ /* 0x000fea0003800000 */
.L_x_3849:
[----:B-1---5:R-:W0:Y:S01]  /*f4c0*/  F2F.F32.F64 R0, R16 ;  /* 0x0000001000007310 */ /* 0x022e220000301000 */
[----:B------:R-:W0:-:S14]  /*f4d0*/  DSETP.GEU.AND P0, PT, |R16|, c[0x2][0x0], PT ;  /* 0x008000001000762a */ /* 0x000e1c0003f0e200 */
[----:B0-----:R-:W-:-:S05]  /*f4e0*/  @!P0 FMUL R0, R0, 1.175494350822287508e-38 ;  /* 0x0080000000008820 */ /* 0x001fca0000400000 */
[----:B------:R-:W-:-:S05]  /*f4f0*/  F2FP.BF16.PACK_AB R0, RZ, R0 ;  /* 0x00000000ff00723e */ /* 0x000fca00000010ff */
[----:B------:R-:W-:Y:S01]  /*f500*/  STG.E.U16 [R22.64], R0 ;  /* 0x0000000016007986 */ /* 0x000fe2000c101524 */
[----:B------:R-:W-:Y:S05]  /*f510*/  EXIT ;  /* 0x000000000000794d */ /* 0x000fea0003800000 */
.L_x_3846:
        /* <DEDUP_REMOVED lines=9> */
[----:B0-----:R-:W-:Y:S01]  /*f5b0*/  STG.E.U16 [R22.64], R17 ;  /* 0x0000001116007986 */ /* 0x001fe2000c101524 */
[----:B------:R-:W-:Y:S05]  /*f5c0*/  EXIT ;  /* 0x000000000000794d */ /* 0x000fea0003800000 */
.L_x_3858:
        /* <DEDUP_REMOVED lines=19> */
.L_x_3861:
[----:B------:R-:W-:-:S04]  /*f700*/  LOP3.LUT R2, R3, 0x80000000, RZ, 0xc0, !PT ;  /* 0x8000000003027812 */ /* 0x000fc800078ec0ff */
[----:B------:R-:W-:-:S04]  /*f710*/  SHF.R.U32.HI R3, RZ, 0x18, R2 ;  /* 0x00000018ff037819 */ /* 0x000fc80000011602 */
[----:B------:R-:W-:-:S04]  /*f720*/  LOP3.LUT R0, R0, R3, RZ, 0xfc, !PT ;  /* 0x0000000300007212 */ /* 0x000fc800078efcff */
[----:B------:R-:W-:Y:S02]  /*f730*/  PRMT R11, R0, 0x7610, R11 ;  /* 0x00007610000b7816 */ /* 0x000fe4000000000b */
.L_x_3860:
[----:B------:R-:W-:Y:S05]  /*f740*/  BSYNC B0 ;  /* 0x0000000000007941 */ /* 0x000fea0003800000 */
.L_x_3859:
[----:B------:R-:W-:Y:S01]  /*f750*/  STG.E.U8 [R22.64], R11 ;  /* 0x0000000b16007986 */ /* 0x000fe2000c101124 */
[----:B------:R-:W-:Y:S05]  /*f760*/  EXIT ;  /* 0x000000000000794d */ /* 0x000fea0003800000 */
.L_x_3857:
        /* <DEDUP_REMOVED lines=19> */
.L_x_3864:
[----:B------:R-:W-:-:S04]  /*f8a0*/  LOP3.LUT R2, R3, 0x80000000, RZ, 0xc0, !PT ;  /* 0x8000000003027812 */ /* 0x000fc800078ec0ff */
[----:B------:R-:W-:-:S04]  /*f8b0*/  SHF.R.U32.HI R3, RZ, 0x18, R2 ;  /* 0x00000018ff037819 */ /* 0x000fc80000011602 */
[----:B------:R-:W-:-:S04]  /*f8c0*/  LOP3.LUT R0, R0, R3, RZ, 0xfc, !PT ;  /* 0x0000000300007212 */ /* 0x000fc800078efcff */
[----:B------:R-:W-:Y:S02]  /*f8d0*/  PRMT R11, R0, 0x7610, R11 ;  /* 0x00007610000b7816 */ /* 0x000fe4000000000b */
.L_x_3863:
[----:B------:R-:W-:Y:S05]  /*f8e0*/  BSYNC B0 ;  /* 0x0000000000007941 */ /* 0x000fea0003800000 */
.L_x_3862:
[----:B------:R-:W-:Y:S01]  /*f8f0*/  STG.E.U8 [R22.64], R11 ;  /* 0x0000000b16007986 */ /* 0x000fe2000c101124 */
[----:B------:R-:W-:Y:S05]  /*f900*/  EXIT ;  /* 0x000000000000794d */ /* 0x000fea0003800000 */
.L_x_3856:
        /* <DEDUP_REMOVED lines=24> */
.L_x_3839:
        /* <DEDUP_REMOVED lines=20> */
.L_x_3866:
[----:B-1---5:R-:W0:Y:S02]  /*fbd0*/  F2I.U64.F64.TRUNC R16, R16 ;  /* 0x0000001000107311 */ /* 0x022e24000030d800 */
[----:B0-----:R-:W-:Y:S01]  /*fbe0*/  STG.E.64 [R22.64], R16 ;  /* 0x0000001016007986 */ /* 0x001fe2000c101b24 */
[----:B------:R-:W-:Y:S05]  /*fbf0*/  EXIT ;  /* 0x000000000000794d */ /* 0x000fea0003800000 */
.L_x_3865:
[----:B-1---5:R-:W0:Y:S02]  /*fc00*/  F2I.U32.F64.TRUNC R17, R16 ;  /* 0x0000001000117311 */ /* 0x022e24000030d000 */
[----:B0-----:R-:W-:Y:S01]  /*fc10*/  STG.E [R22.64], R17 ;  /* 0x0000001116007986 */ /* 0x001fe2000c101924 */
[----:B------:R-:W-:Y:S05]  /*fc20*/  EXIT ;  /* 0x000000000000794d */ /* 0x000fea0003800000 */
.L_x_3867:
        /* <DEDUP_REMOVED lines=13> */
.L_x_4327:


//--------------------- .text._ZN2at6native27unrolled_elementwise_kernelIZZZNS0_54_GLOBAL__N__7dbc7496_16_ComplexKernel_cu_b2145a98_310719complex_kernel_cudaERNS_14TensorIteratorEENKUlvE_clEvENKUlvE_clEvEUlddE_St5arrayIPcLm3EELi4E23TrivialOffsetCalculatorILi2EjESB_ILi1EjENS0_6memory12LoadWithCastILi2EEENSE_13StoreWithCastILi1EEEEEviT_T0_T2_T3_T4_T5_ --------------------------
	.section	.text._ZN2at6native27unrolled_elementwise_kernelIZZZNS0_54_GLOBAL__N__7dbc7496_16_ComplexKernel_cu_b2145a98_310719complex_kernel_cudaERNS_14TensorIteratorEENKUlvE_clEvENKUlvE_clEvEUlddE_St5arrayIPcLm3EELi4E23TrivialOffsetCalculatorILi2EjESB_ILi1EjENS0_6memory12LoadWithCastILi2EEENSE_13StoreWithCastILi1EEEEEviT_T0_T2_T3_T4_T5_,"ax",@progbits
	.sectioninfo	@"SHI_REGISTERS=40"
	.align	128
        .global         _ZN2at6native27unrolled_elementwise_kernelIZZZNS0_54_GLOBAL__N__7dbc7496_16_ComplexKernel_cu_b2145a98_310719complex_kernel_cudaERNS_14TensorIteratorEENKUlvE_clEvENKUlvE_clEvEUlddE_St5arrayIPcLm3EELi4E23TrivialOffsetCalculatorILi2EjESB_ILi1EjENS0_6memory12LoadWithCastILi2EEENSE_13StoreWithCastILi1EEEEEviT_T0_T2_T3_T4_T5_
        .type           _ZN2at6native27unrolled_elementwise_kernelIZZZNS0_54_GLOBAL__N__7dbc7496_16_ComplexKernel_cu_b2145a98_310719complex_kernel_cudaERNS_14TensorIteratorEENKUlvE_clEvENKUlvE_clEvEUlddE_St5arrayIPcLm3EELi4E23TrivialOffsetCalculatorILi2EjESB_ILi1EjENS0_6memory12LoadWithCastILi2EEENSE_13StoreWithCastILi1EEEEEviT_T0_T2_T3_T4_T5_,@function
        .size           _ZN2at6native27unrolled_elementwise_kernelIZZZNS0_54_GLOBAL__N__7dbc7496_16_ComplexKernel_cu_b2145a98_310719complex_kernel_cudaERNS_14TensorIteratorEENKUlvE_clEvENKUlvE_clEvEUlddE_St5arrayIPcLm3EELi4E23TrivialOffsetCalculatorILi2EjESB_ILi1EjENS0_6memory12LoadWithCastILi2EEENSE_13StoreWithCastILi1EEEEEviT_T0_T2_T3_T4_T5_,(.L_x_4328 - _ZN2at6native27unrolled_elementwise_kernelIZZZNS0_54_GLOBAL__N__7dbc7496_16_ComplexKernel_cu_b2145a98_310719complex_kernel_cudaERNS_14TensorIteratorEENKUlvE_clEvENKUlvE_clEvEUlddE_St5arrayIPcLm3EELi4E23TrivialOffsetCalculatorILi2EjESB_ILi1EjENS0_6memory12LoadWithCastILi2EEENSE_13StoreWithCastILi1EEEEEviT_T0_T2_T3_T4_T5_)
        .other          _ZN2at6native27unrolled_elementwise_kernelIZZZNS0_54_GLOBAL__N__7dbc7496_16_ComplexKernel_cu_b2145a98_310719complex_kernel_cudaERNS_14TensorIteratorEENKUlvE_clEvENKUlvE_clEvEUlddE_St5arrayIPcLm3EELi4E23TrivialOffsetCalculatorILi2EjESB_ILi1EjENS0_6memory12LoadWithCastILi2EEENSE_13StoreWithCastILi1EEEEEviT_T0_T2_T3_T4_T5_,@"STO_CUDA_ENTRY STV_DEFAULT"
_ZN2at6native27unrolled_elementwise_kernelIZZZNS0_54_GLOBAL__N__7dbc7496_16_ComplexKernel_cu_b2145a98_310719complex_kernel_cudaERNS_14TensorIteratorEENKUlvE_clEvENKUlvE_clEvEUlddE_St5arrayIPcLm3EELi4E23TrivialOffsetCalculatorILi2EjESB_ILi1EjENS0_6memory12LoadWithCastILi2EEENSE_13StoreWithCastILi1EEEEEviT_T0_T2_T3_T4_T5_:
.text._ZN2at6native27unrolled_elementwise_kernelIZZZNS0_54_GLOBAL__N__7dbc7496_16_ComplexKernel_cu_b2145a98_310719complex_kernel_cudaERNS_14TensorIteratorEENKUlvE_clEvENKUlvE_clEvEUlddE_St5arrayIPcLm3EELi4E23TrivialOffsetCalculatorILi2EjESB_ILi1EjENS0_6memory12LoadWithCastILi2EEENSE_13StoreWithCastILi1EEEEEviT_T0_T2_T3_T4_T5_:
[----:B------:R-:W-:Y:S02]  /*0000*/  IMAD.MOV.U32 R1, RZ, RZ, c[0x0][0x28] ;  /* 0x00000a00ff017624 */ /* 0x000fe400078e00ff */
[----:B------:R-:W0:Y:S01]  /*0010*/  S2R R22, SR_CTAID.X ;  /* 0x0000000000167919 */ /* 0x000e220000002500 */
[----:B------:R-:W-:Y:S01]  /*0020*/  IMAD.MOV.U32 R3, RZ, RZ, -0x200 ;  /* 0xfffffe00ff037424 */ /* 0x000fe200078e00ff */
[----:B------:R-:W1:Y:S01]  /*0030*/  LDC.U8 R37, c[0x0][0x184] ;  /* 0x00006100ff257b82 */ /* 0x000e620000000000 */
[----:B------:R-:W-:Y:S01]  /*0040*/  ULDC.64 UR36, c[0x0][0x118] ;  /* 0x0000460000247ab9 */ /* 0x000fe20000000a00 */
[----:B------:R-:W2:Y:S01]  /*0050*/  S2R R23, SR_TID.X ;  /* 0x0000000000177919 */ /* 0x000ea20000002100 */
[----:B------:R-:W-:Y:S01]  /*0060*/  BSSY B6, `(.L_x_3868) ;  /* 0x00001f2000067945 */ /* 0x000fe20003800000 */
[----:B------:R-:W-:Y:S01]  /*0070*/  CS2R R28, SRZ ;  /* 0x00000000001c7805 */ /* 0x000fe2000001ff00 */
[----:B------:R-:W-:Y:S01]  /*0080*/  CS2R R34, SRZ ;  /* 0x0000000000227805 */ /* 0x000fe2000001ff00 */
[----:B------:R-:W-:Y:S02]  /*0090*/  CS2R R32, SRZ ;  /* 0x0000000000207805 */ /* 0x000fe4000001ff00 */
        /* <DEDUP_REMOVED lines=22> */
.L_x_3873:
[----:B------:R-:W2:Y:S02]  /*0200*/  LDG.E.U8 R4, [R4.64] ;  /* 0x0000002404047981 */ /* 0x000ea4000c1e1100 */
[----:B--2---:R0:W1:Y:S01]  /*0210*/  I2F.F64.U16 R34, R4 ;  /* 0x0000000400227312 */ /* 0x0040620000101800 */
[----:B------:R-:W-:Y:S05]  /*0220*/  BRA `(.L_x_3875) ;  /* 0x00000e0000007947 */ /* 0x000fea0003800000 */
.L_x_3872:
        /* <DEDUP_REMOVED lines=9> */
.L_x_3877:
[----:B------:R-:W2:Y:S02]  /*02c0*/  LDG.E R4, [R4.64] ;  /* 0x0000002404047981 */ /* 0x000ea4000c1e1900 */
[----:B--2---:R0:W1:Y:S01]  /*02d0*/  I2F.F64 R34, R4 ;  /* 0x0000000400227312 */ /* 0x0040620000201c00 */
[----:B------:R-:W-:Y:S05]  /*02e0*/  BRA `(.L_x_3875) ;  /* 0x00000d4000007947 */ /* 0x000fea0003800000 */
.L_x_3876:
[----:B------:R-:W2:Y:S02]  /*02f0*/  LDG.E.U16 R4, [R4.64] ;  /* 0x0000002404047981 */ /* 0x000ea4000c1e1500 */
[----:B--2---:R0:W1:Y:S01]  /*0300*/  I2F.F64.S16 R34, R4 ;  /* 0x0000000400227312 */ /* 0x0040620000101c00 */
[----:B------:R-:W-:Y:S05]  /*0310*/  BRA `(.L_x_3875) ;  /* 0x00000d1000007947 */ /* 0x000fea0003800000 */
.L_x_3871:
        /* <DEDUP_REMOVED lines=10> */
.L_x_3879:
[----:B------:R-:W2:Y:S02]  /*03c0*/  LDG.E.U16 R0, [R4.64] ;  /* 0x0000002404007981 */ /* 0x000ea4000c1e1500 */
[----:B--2---:R-:W-:-:S05]  /*03d0*/  HADD2.F32 R0, -RZ, R0.H0_H0 ;  /* 0x20000000ff007230 */ /* 0x004fca0000004100 */
[----:B------:R-:W-:-:S04]  /*03e0*/  FMUL.FTZ R0, R0, 1 ;  /* 0x3f80000000007820 */ /* 0x000fc80000410000 */
[----:B------:R0:W1:Y:S01]  /*03f0*/  F2F.F64.F32 R34, R0 ;  /* 0x0000000000227310 */ /* 0x0000620000201800 */
[----:B------:R-:W-:Y:S05]  /*0400*/  BRA `(.L_x_3875) ;  /* 0x00000c2000007947 */ /* 0x000fea0003800000 */
.L_x_3878:
        /* <DEDUP_REMOVED lines=10> */
.L_x_3881:
[----:B------:R-:W2:Y:S02]  /*04b0*/  LDG.E.U16 R4, [R4.64] ;  /* 0x0000002404047981 */ /* 0x000ea4000c1e1500 */
[----:B--2---:R-:W-:-:S05]  /*04c0*/  HADD2.F32 R0, -RZ, R4.H0_H0 ;  /* 0x20000004ff007230 */ /* 0x004fca0000004100 */
[----:B------:R-:W-:-:S04]  /*04d0*/  FMUL.FTZ R0, R0, 1 ;  /* 0x3f80000000007820 */ /* 0x000fc80000410000 */
[----:B------:R0:W1:Y:S01]  /*04e0*/  F2F.F64.F32 R34, R0 ;  /* 0x0000000000227310 */ /* 0x0000620000201800 */
[----:B------:R-:W-:Y:S05]  /*04f0*/  BRA `(.L_x_3875) ;  /* 0x00000b3000007947 */ /* 0x000fea0003800000 */
.L_x_3880:
[----:B------:R0:W5:Y:S01]  /*0500*/  LDG.E.64 R34, [R4.64] ;  /* 0x0000002404227981 */ /* 0x000162000c1e1b00 */
[----:B------:R-:W-:Y:S05]  /*0510*/  BRA `(.L_x_3875) ;  /* 0x00000b1000007947 */ /* 0x000fea0003800000 */
.L_x_3870:
        /* <DEDUP_REMOVED lines=13> */
.L_x_3884:
[----:B------:R0:W5:Y:S01]  /*05f0*/  LDG.E.64 R34, [R4.64] ;  /* 0x0000002404227981 */ /* 0x000162000c1e1b00 */
[----:B------:R-:W-:Y:S05]  /*0600*/  BRA `(.L_x_3875) ;  /* 0x00000a2000007947 */ /* 0x000fea0003800000 */
.L_x_3883:
        /* <DEDUP_REMOVED lines=28> */
.L_x_3886:
        /* <DEDUP_REMOVED lines=16> */
.L_x_3885:
[----:B------:R-:W2:Y:S02]  /*08d0*/  LDG.E.U16 R0, [R4.64] ;  /* 0x0000002404007981 */ /* 0x000ea4000c1e1500 */
[----:B--2---:R-:W-:-:S05]  /*08e0*/  PRMT R0, RZ, 0x5410, R0 ;  /* 0x00005410ff007816 */ /* 0x004fca0000000000 */
[----:B------:R-:W-:-:S04]  /*08f0*/  FMUL.FTZ R0, R0, 1 ;  /* 0x3f80000000007820 */ /* 0x000fc80000410000 */
[----:B------:R0:W1:Y:S01]  /*0900*/  F2F.F64.F32 R34, R0 ;  /* 0x0000000000227310 */ /* 0x0000620000201800 */
[----:B------:R-:W-:Y:S05]  /*0910*/  BRA `(.L_x_3875) ;  /* 0x0000071000007947 */ /* 0x000fea0003800000 */
.L_x_3882:
        /* <DEDUP_REMOVED lines=11> */
.L_x_3889:
        /* <DEDUP_REMOVED lines=21> */
.L_x_3893:
[----:B------:R-:W-:Y:S05]  /*0b20*/  BSYNC B1 ;  /* 0x0000000000017941 */ /* 0x000fea0003800000 */
.L_x_3892:
[----:B------:R-:W-:Y:S01]  /*0b30*/  LEA R5, R0, 0x3b800000, 0x17 ;  /* 0x3b80000000057811 */ /* 0x000fe200078eb8ff */
[----:B------:R-:W-:-:S05]  /*0b40*/  IMAD.SHL.U32 R0, R3, 0x100000, RZ ;  /* 0x0010000003007824 */ /* 0x000fca00078e00ff */
[----:B------:R-:W-:Y:S02]  /*0b50*/  LOP3.LUT R0, R5, R0, R6, 0xfe, !PT ;  /* 0x0000000005007212 */ /* 0x000fe400078efe06 */
.L_x_3891:
[----:B------:R-:W-:Y:S05]  /*0b60*/  BSYNC B0 ;  /* 0x0000000000007941 */ /* 0x000fea0003800000 */
.L_x_3890:
[----:B------:R-:W-:-:S04]  /*0b70*/  FMUL.FTZ R0, R0, 1 ;  /* 0x3f80000000007820 */ /* 0x000fc80000410000 */
[----:B------:R0:W1:Y:S01]  /*0b80*/  F2F.F64.F32 R34, R0 ;  /* 0x0000000000227310 */ /* 0x0000620000201800 */
[----:B------:R-:W-:Y:S05]  /*0b90*/  BRA `(.L_x_3875) ;  /* 0x0000049000007947 */ /* 0x000fea0003800000 */
.L_x_3888:
        /* <DEDUP_REMOVED lines=21> */
.L_x_3897:
[----:B------:R-:W-:Y:S05]  /*0cf0*/  BSYNC B1 ;  /* 0x0000000000017941 */ /* 0x000fea0003800000 */
.L_x_3896:
[----:B------:R-:W-:Y:S01]  /*0d00*/  LEA R5, R0, 0x37800000, 0x17 ;  /* 0x3780000000057811 */ /* 0x000fe200078eb8ff */
[----:B------:R-:W-:-:S05]  /*0d10*/  IMAD.SHL.U32 R0, R3, 0x200000, RZ ;  /* 0x0020000003007824 */ /* 0x000fca00078e00ff */
[----:B------:R-:W-:Y:S02]  /*0d20*/  LOP3.LUT R0, R5, R0, R6, 0xfe, !PT ;  /* 0x0000000005007212 */ /* 0x000fe400078efe06 */
.L_x_3895:
[----:B------:R-:W-:Y:S05]  /*0d30*/  BSYNC B0 ;  /* 0x0000000000007941 */ /* 0x000fea0003800000 */
.L_x_3894:
[----:B------:R-:W-:-:S04]  /*0d40*/  FMUL.FTZ R0, R0, 1 ;  /* 0x3f80000000007820 */ /* 0x000fc80000410000 */
[----:B------:R0:W1:Y:S01]  /*0d50*/  F2F.F64.F32 R34, R0 ;  /* 0x0000000000227310 */ /* 0x0000620000201800 */
[----:B------:R-:W-:Y:S05]  /*0d60*/  BRA `(.L_x_3875) ;  /* 0x000002c000007947 */ /* 0x000fea0003800000 */
.L_x_3887:
        /* <DEDUP_REMOVED lines=14> */
.L_x_3901:
[----:B------:R-:W-:Y:S05]  /*0e50*/  BSYNC B0 ;  /* 0x0000000000007941 */ /* 0x000fea0003800000 */
.L_x_3900:
[----:B------:R-:W-:-:S04]  /*0e60*/  FMUL.FTZ R0, R0, 1 ;  /* 0x3f80000000007820 */ /* 0x000fc80000410000 */
[----:B------:R0:W1:Y:S01]  /*0e70*/  F2F.F64.F32 R34, R0 ;  /* 0x0000000000227310 */ /* 0x0000620000201800 */
[----:B------:R-:W-:Y:S05]  /*0e80*/  BRA `(.L_x_3875) ;  /* 0x000001a000007947 */ /* 0x000fea0003800000 */
.L_x_3874:
        /* <DEDUP_REMOVED lines=21> */
.L_x_3899:
[----:B------:R-:W2:Y:S02]  /*0fe0*/  LDG.E.64 R34, [R4.64] ;  /* 0x0000002404227981 */ /* 0x000ea4000c1e1b00 */
[----:B--2---:R-:W0:Y:S01]  /*0ff0*/  I2F.F64.U64 R34, R34 ;  /* 0x0000002200227312 */ /* 0x004e220000301800 */
[----:B------:R-:W-:Y:S05]  /*1000*/  BRA `(.L_x_3875) ;  /* 0x0000002000007947 */ /* 0x000fea0003800000 */
.L_x_3898:
[----:B------:R-:W2:Y:S02]  /*1010*/  LDG.E R4, [R4.64] ;  /* 0x0000002404047981 */ /* 0x000ea4000c1e1900 */
[----:B--2---:R0:W1:Y:S02]  /*1020*/  I2F.F64.U32 R34, R4 ;  /* 0x0000000400227312 */ /* 0x0040640000201800 */
.L_x_3875:
        /* <DEDUP_REMOVED lines=17> */
.L_x_3905:
[----:B------:R-:W2:Y:S02]  /*1140*/  LDG.E.U8 R4, [R4.64] ;  /* 0x0000002404047981 */ /* 0x000ea4000c1e1100 */
[----:B--2---:R0:W2:Y:S01]  /*1150*/  I2F.F64.U16 R32, R4 ;  /* 0x0000000400207312 */ /* 0x0040a20000101800 */
[----:B------:R-:W-:Y:S05]  /*1160*/  BRA `(.L_x_3907) ;  /* 0x00000df000007947 */ /* 0x000fea0003800000 */
.L_x_3904:
        /* <DEDUP_REMOVED lines=9> */
.L_x_3909:
[----:B------:R-:W2:Y:S02]  /*1200*/  LDG.E R4, [R4.64] ;  /* 0x0000002404047981 */ /* 0x000ea4000c1e1900 */
[----:B--2---:R0:W2:Y:S01]  /*1210*/  I2F.F64 R32, R4 ;  /* 0x0000000400207312 */ /* 0x0040a20000201c00 */
[----:B------:R-:W-:Y:S05]  /*1220*/  BRA `(.L_x_3907) ;  /* 0x00000d3000007947 */ /* 0x000fea0003800000 */
.L_x_3908:
[----:B------:R-:W2:Y:S02]  /*1230*/  LDG.E.U16 R4, [R4.64] ;  /* 0x0000002404047981 */ /* 0x000ea4000c1e1500 */
[----:B--2---:R0:W2:Y:S01]  /*1240*/  I2F.F64.S16 R32, R4 ;  /* 0x0000000400207312 */ /* 0x0040a20000101c00 */
[----:B------:R-:W-:Y:S05]  /*1250*/  BRA `(.L_x_3907) ;  /* 0x00000d0000007947 */ /* 0x000fea0003800000 */
.L_x_3903:
        /* <DEDUP_REMOVED lines=10> */
.L_x_3911:
[----:B------:R-:W2:Y:S02]  /*1300*/  LDG.E.U16 R0, [R4.64] ;  /* 0x0000002404007981 */ /* 0x000ea4000c1e1500 */
[----:B--2---:R-:W-:-:S05]  /*1310*/  HADD2.F32 R0, -RZ, R0.H0_H0 ;  /* 0x20000000ff007230 */ /* 0x004fca0000004100 */
[----:B------:R-:W-:-:S04]  /*1320*/  FMUL.FTZ R0, R0, 1 ;  /* 0x3f80000000007820 */ /* 0x000fc80000410000 */
[----:B------:R0:W2:Y:S01]  /*1330*/  F2F.F64.F32 R32, R0 ;  /* 0x0000000000207310 */ /* 0x0000a20000201800 */
[----:B------:R-:W-:Y:S05]  /*1340*/  BRA `(.L_x_3907) ;  /* 0x00000c1000007947 */ /* 0x000fea0003800000 */
.L_x_3910:
        /* <DEDUP_REMOVED lines=10> */
.L_x_3913:
[----:B------:R-:W2:Y:S02]  /*13f0*/  LDG.E.U16 R4, [R4.64] ;  /* 0x0000002404047981 */ /* 0x000ea4000c1e1500 */
[----:B--2---:R-:W-:-:S05]  /*1400*/  HADD2.F32 R0, -RZ, R4.H0_H0 ;  /* 0x20000004ff007230 */ /* 0x004fca0000004100 */
[----:B------:R-:W-:-:S04]  /*1410*/  FMUL.FTZ R0, R0, 1 ;  /* 0x3f80000000007820 */ /* 0x000fc80000410000 */
[----:B------:R0:W2:Y:S01]  /*1420*/  F2F.F64.F32 R32, R0 ;  /* 0x0000000000207310 */ /* 0x0000a20000201800 */
[----:B------:R-:W-:Y:S05]  /*1430*/  BRA `(.L_x_3907) ;  /* 0x00000b2000007947 */ /* 0x000fea0003800000 */
.L_x_3912:
[----:B------:R0:W5:Y:S01]  /*1440*/  LDG.E.64 R32, [R4.64] ;  /* 0x0000002404207981 */ /* 0x000162000c1e1b00 */
[----:B------:R-:W-:Y:S05]  /*1450*/  BRA `(.L_x_3907) ;  /* 0x00000b0000007947 */ /* 0x000fea0003800000 */
.L_x_3902:
        /* <DEDUP_REMOVED lines=13> */
.L_x_3916:
[----:B------:R0:W5:Y:S01]  /*1530*/  LDG.E.64 R32, [R4.64] ;  /* 0x0000002404207981 */ /* 0x000162000c1e1b00 */
[----:B------:R-:W-:Y:S05]  /*1540*/  BRA `(.L_x_3907) ;  /* 0x00000a1000007947 */ /* 0x000fea0003800000 */
.L_x_3915:
        /* <DEDUP_REMOVED lines=28> */
.L_x_3918:
        /* <DEDUP_REMOVED lines=15> */
.L_x_3917:
[----:B------:R-:W2:Y:S02]  /*1800*/  LDG.E.U16 R0, [R4.64] ;  /* 0x0000002404007981 */ /* 0x000ea4000c1e1500 */
[----:B--2---:R-:W-:-:S05]  /*1810*/  PRMT R0, RZ, 0x5410, R0 ;  /* 0x00005410ff007816 */ /* 0x004fca0000000000 */
[----:B------:R-:W-:-:S04]  /*1820*/  FMUL.FTZ R0, R0, 1 ;  /* 0x3f80000000007820 */ /* 0x000fc80000410000 */
[----:B------:R0:W2:Y:S01]  /*1830*/  F2F.F64.F32 R32, R0 ;  /* 0x0000000000207310 */ /* 0x0000a20000201800 */
[----:B------:R-:W-:Y:S05]  /*1840*/  BRA `(.L_x_3907) ;  /* 0x0000071000007947 */ /* 0x000fea0003800000 */
.L_x_3914:
        /* <DEDUP_REMOVED lines=11> */
.L_x_3921:
        /* <DEDUP_REMOVED lines=21> */
.L_x_3925:
[----:B------:R-:W-:Y:S05]  /*1a50*/  BSYNC B1 ;  /* 0x0000000000017941 */ /* 0x000fea0003800000 */
.L_x_3924:
[----:B------:R-:W-:Y:S01]  /*1a60*/  LEA R5, R0, 0x3b800000, 0x17 ;  /* 0x3b80000000057811 */ /* 0x000fe200078eb8ff */
[----:B------:R-:W-:-:S05]  /*1a70*/  IMAD.SHL.U32 R0, R3, 0x100000, RZ ;  /* 0x0010000003007824 */ /* 0x000fca00078e00ff */
[----:B------:R-:W-:Y:S02]  /*1a80*/  LOP3.LUT R0, R5, R0, R6, 0xfe, !PT ;  /* 0x0000000005007212 */ /* 0x000fe400078efe06 */
.L_x_3923:
[----:B------:R-:W-:Y:S05]  /*1a90*/  BSYNC B0 ;  /* 0x0000000000007941 */ /* 0x000fea0003800000 */
.L_x_3922:
[----:B------:R-:W-:-:S04]  /*1aa0*/  FMUL.FTZ R0, R0, 1 ;  /* 0x3f80000000007820 */ /* 0x000fc80000410000 */
[----:B------:R0:W2:Y:S01]  /*1ab0*/  F2F.F64.F32 R32, R0 ;  /* 0x0000000000207310 */ /* 0x0000a20000201800 */
[----:B------:R-:W-:Y:S05]  /*1ac0*/  BRA `(.L_x_3907) ;  /* 0x0000049000007947 */ /* 0x000fea0003800000 */
.L_x_3920:
        /* <DEDUP_REMOVED lines=21> */
.L_x_3929:
[----:B------:R-:W-:Y:S05]  /*1c20*/  BSYNC B1 ;  /* 0x0000000000017941 */ /* 0x000fea0003800000 */
.L_x_3928:
[----:B------:R-:W-:Y:S01]  /*1c30*/  LEA R5, R0, 0x37800000, 0x17 ;  /* 0x3780000000057811 */ /* 0x000fe200078eb8ff */
[----:B------:R-:W-:-:S05]  /*1c40*/  IMAD.SHL.U32 R0, R3, 0x200000, RZ ;  /* 0x0020000003007824 */ /* 0x000fca00078e00ff */
[----:B------:R-:W-:Y:S02]  /*1c50*/  LOP3.LUT R0, R5, R0, R6, 0xfe, !PT ;  /* 0x0000000005007212 */ /* 0x000fe400078efe06 */
.L_x_3927:
[----:B------:R-:W-:Y:S05]  /*1c60*/  BSYNC B0 ;  /* 0x0000000000007941 */ /* 0x000fea0003800000 */
.L_x_3926:
[----:B------:R-:W-:-:S04]  /*1c70*/  FMUL.FTZ R0, R0, 1 ;  /* 0x3f80000000007820 */ /* 0x000fc80000410000 */
[----:B------:R0:W2:Y:S01]  /*1c80*/  F2F.F64.F32 R32, R0 ;  /* 0x0000000000207310 */ /* 0x0000a20000201800 */
[----:B------:R-:W-:Y:S05]  /*1c90*/  BRA `(.L_x_3907) ;  /* 0x000002c000007947 */ /* 0x000fea0003800000 */
.L_x_3919:
        /* <DEDUP_REMOVED lines=14> */
.L_x_3933:
[----:B------:R-:W-:Y:S05]  /*1d80*/  BSYNC B0 ;  /* 0x0000000000007941 */ /* 0x000fea0003800000 */
.L_x_3932:
[----:B------:R-:W-:-:S04]  /*1d90*/  FMUL.FTZ R0, R0, 1 ;  /* 0x3f80000000007820 */ /* 0x000fc80000410000 */
[----:B------:R0:W2:Y:S01]  /*1da0*/  F2F.F64.F32 R32, R0 ;  /* 0x0000000000207310 */ /* 0x0000a20000201800 */
[----:B------:R-:W-:Y:S05]  /*1db0*/  BRA `(.L_x_3907) ;  /* 0x000001a000007947 */ /* 0x000fea0003800000 */
.L_x_3906:
        /* <DEDUP_REMOVED lines=21> */
.L_x_3931:
[----:B------:R-:W2:Y:S02]  /*1f10*/  LDG.E.64 R32, [R4.64] ;  /* 0x0000002404207981 */ /* 0x000ea4000c1e1b00 */
[----:B--2---:R-:W0:Y:S01]  /*1f20*/  I2F.F64.U64 R32, R32 ;  /* 0x0000002000207312 */ /* 0x004e220000301800 */
[----:B------:R-:W-:Y:S05]  /*1f30*/  BRA `(.L_x_3907) ;  /* 0x0000002000007947 */ /* 0x000fea0003800000 */
.L_x_3930:
[----:B------:R-:W2:Y:S02]  /*1f40*/  LDG.E R4, [R4.64] ;  /* 0x0000002404047981 */ /* 0x000ea4000c1e1900 */
[----:B--2---:R0:W2:Y:S02]  /*1f50*/  I2F.F64.U32 R32, R4 ;  /* 0x0000000400207312 */ /* 0x0040a40000201800 */
.L_x_3907:
[----:B------:R-:W3:Y:S02]  /*1f60*/  S2R R23, SR_TID.X ;  /* 0x0000000000177919 */ /* 0x000ee40000002100 */
[----:B---3--:R-:W-:Y:S02]  /*1f70*/  IADD3 R23, R23, 0x80, RZ ;  /* 0x0000008017177810 */ /* 0x008fe40007ffe0ff */
.L_x_3869:
[----:B-1-3--:R-:W-:Y:S05]  /*1f80*/  BSYNC B6 ;  /* 0x0000000000067941 */ /* 0x00afea0003800000 */
.L_x_3868:
        /* <DEDUP_REMOVED lines=22> */
.L_x_3939:
[----:B------:R-:W3:Y:S02]  /*20f0*/  LDG.E.U8 R4, [R4.64] ;  /* 0x0000002404047981 */ /* 0x000ee4000c1e1100 */
[----:B---3--:R0:W1:Y:S01]  /*2100*/  I2F.F64.U16 R28, R4 ;  /* 0x00000004001c7312 */ /* 0x0080620000101800 */
[----:B------:R-:W-:Y:S05]  /*2110*/  BRA `(.L_x_3941) ;  /* 0x00000df000007947 */ /* 0x000fea0003800000 */
.L_x_3938:
        /* <DEDUP_REMOVED lines=9> */
.L_x_3943:
[----:B------:R-:W3:Y:S02]  /*21b0*/  LDG.E R4, [R4.64] ;  /* 0x0000002404047981 */ /* 0x000ee4000c1e1900 */
[----:B---3--:R0:W1:Y:S01]  /*21c0*/  I2F.F64 R28, R4 ;  /* 0x00000004001c7312 */ /* 0x0080620000201c00 */
[----:B------:R-:W-:Y:S05]  /*21d0*/  BRA `(.L_x_3941) ;  /* 0x00000d3000007947 */ /* 0x000fea0003800000 */
.L_x_3942:
[----:B------:R-:W3:Y:S02]  /*21e0*/  LDG.E.U16 R4, [R4.64] ;  /* 0x0000002404047981 */ /* 0x000ee4000c1e1500 */
[----:B---3--:R0:W1:Y:S01]  /*21f0*/  I2F.F64.S16 R28, R4 ;  /* 0x00000004001c7312 */ /* 0x0080620000101c00 */
[----:B------:R-:W-:Y:S05]  /*2200*/  BRA `(.L_x_3941) ;  /* 0x00000d0000007947 */ /* 0x000fea0003800000 */
.L_x_3937:
        /* <DEDUP_REMOVED lines=10> */
.L_x_3945:
[----:B------:R-:W3:Y:S02]  /*22b0*/  LDG.E.U16 R0, [R4.64] ;  /* 0x0000002404007981 */ /* 0x000ee4000c1e1500 */
[----:B---3--:R-:W-:-:S05]  /*22c0*/  HADD2.F32 R0, -RZ, R0.H0_H0 ;  /* 0x20000000ff007230 */ /* 0x008fca0000004100 */
[----:B------:R-:W-:-:S04]  /*22d0*/  FMUL.FTZ R0, R0, 1 ;  /* 0x3f80000000007820 */ /* 0x000fc80000410000 */
[----:B------:R0:W1:Y:S01]  /*22e0*/  F2F.F64.F32 R28, R0 ;  /* 0x00000000001c7310 */ /* 0x0000620000201800 */
[----:B------:R-:W-:Y:S05]  /*22f0*/  BRA `(.L_x_3941) ;  /* 0x00000c1000007947 */ /* 0x000fea0003800000 */
.L_x_3944:
        /* <DEDUP_REMOVED lines=10> */
.L_x_3947:
[----:B------:R-:W3:Y:S02]  /*23a0*/  LDG.E.U16 R4, [R4.64] ;  /* 0x0000002404047981 */ /* 0x000ee4000c1e1500 */
[----:B---3--:R-:W-:-:S05]  /*23b0*/  HADD2.F32 R0, -RZ, R4.H0_H0 ;  /* 0x20000004ff007230 */ /* 0x008fca0000004100 */
[----:B------:R-:W-:-:S04]  /*23c0*/  FMUL.FTZ R0, R0, 1 ;  /* 0x3f80000000007820 */ /* 0x000fc80000410000 */
[----:B------:R0:W1:Y:S01]  /*23d0*/  F2F.F64.F32 R28, R0 ;  /* 0x00000000001c7310 */ /* 0x0000620000201800 */
[----:B------:R-:W-:Y:S05]  /*23e0*/  BRA `(.L_x_3941) ;  /* 0x00000b2000007947 */ /* 0x000fea0003800000 */
.L_x_3946:
[----:B------:R0:W5:Y:S01]  /*23f0*/  LDG.E.64 R28, [R4.64] ;  /* 0x00000024041c7981 */ /* 0x000162000c1e1b00 */
[----:B------:R-:W-:Y:S05]  /*2400*/  BRA `(.L_x_3941) ;  /* 0x00000b0000007947 */ /* 0x000fea0003800000 */
.L_x_3936:
        /* <DEDUP_REMOVED lines=13> */
.L_x_3950:
[----:B------:R0:W5:Y:S01]  /*24e0*/  LDG.E.64 R28, [R4.64] ;  /* 0x00000024041c7981 */ /* 0x000162000c1e1b00 */
[----:B------:R-:W-:Y:S05]  /*24f0*/  BRA `(.L_x_3941) ;  /* 0x00000a1000007947 */ /* 0x000fea0003800000 */
.L_x_3949:
        /* <DEDUP_REMOVED lines=28> */
.L_x_3952:
        /* <DEDUP_REMOVED lines=15> */
.L_x_3951:
[----:B------:R-:W3:Y:S02]  /*27b0*/  LDG.E.U16 R0, [R4.64] ;  /* 0x0000002404007981 */ /* 0x000ee4000c1e1500 */
[----:B---3--:R-:W-:-:S05]  /*27c0*/  PRMT R0, RZ, 0x5410, R0 ;  /* 0x00005410ff007816 */ /* 0x008fca0000000000 */
[----:B------:R-:W-:-:S04]  /*27d0*/  FMUL.FTZ R0, R0, 1 ;  /* 0x3f80000000007820 */ /* 0x000fc80000410000 */
[----:B------:R0:W1:Y:S01]  /*27e0*/  F2F.F64.F32 R28, R0 ;  /* 0x00000000001c7310 */ /* 0x0000620000201800 */
[----:B------:R-:W-:Y:S05]  /*27f0*/  BRA `(.L_x_3941) ;  /* 0x0000071000007947 */ /* 0x000fea0003800000 */
.L_x_3948:
        /* <DEDUP_REMOVED lines=11> */
.L_x_3955:
        /* <DEDUP_REMOVED lines=21> */
.L_x_3959:
[----:B------:R-:W-:Y:S05]  /*2a00*/  BSYNC B1 ;  /* 0x0000000000017941 */ /* 0x000fea0003800000 */
.L_x_3958:
[----:B------:R-:W-:Y:S01]  /*2a10*/  LEA R5, R0, 0x3b800000, 0x17 ;  /* 0x3b80000000057811 */ /* 0x000fe200078eb8ff */
[----:B------:R-:W-:-:S05]  /*2a20*/  IMAD.SHL.U32 R0, R3, 0x100000, RZ ;  /* 0x0010000003007824 */ /* 0x000fca00078e00ff */
[----:B------:R-:W-:Y:S02]  /*2a30*/  LOP3.LUT R0, R5, R0, R6, 0xfe, !PT ;  /* 0x0000000005007212 */ /* 0x000fe400078efe06 */
.L_x_3957:
[----:B------:R-:W-:Y:S05]  /*2a40*/  BSYNC B0 ;  /* 0x0000000000007941 */ /* 0x000fea0003800000 */
.L_x_3956:
[----:B------:R-:W-:-:S04]  /*2a50*/  FMUL.FTZ R0, R0, 1 ;  /* 0x3f80000000007820 */ /* 0x000fc80000410000 */
[----:B------:R0:W1:Y:S01]  /*2a60*/  F2F.F64.F32 R28, R0 ;  /* 0x00000000001c7310 */ /* 0x0000620000201800 */
[----:B------:R-:W-:Y:S05]  /*2a70*/  BRA `(.L_x_3941) ;  /* 0x0000049000007947 */ /* 0x000fea0003800000 */
.L_x_3954:
        /* <DEDUP_REMOVED lines=21> */
.L_x_3963:
[----:B------:R-:W-:Y:S05]  /*2bd0*/  BSYNC B1 ;  /* 0x0000000000017941 */ /* 0x000fea0003800000 */
.L_x_3962:
[----:B------:R-:W-:Y:S01]  /*2be0*/  LEA R5, R0, 0x37800000, 0x17 ;  /* 0x3780000000057811 */ /* 0x000fe200078eb8ff */
[----:B------:R-:W-:-:S05]  /*2bf0*/  IMAD.SHL.U32 R0, R3, 0x200000, RZ ;  /* 0x0020000003007824 */ /* 0x000fca00078e00ff */
[----:B------:R-:W-:Y:S02]  /*2c00*/  LOP3.LUT R0, R5, R0, R6, 0xfe, !PT ;  /* 0x0000000005007212 */ /* 0x000fe400078efe06 */
.L_x_3961:
[----:B------:R-:W-:Y:S05]  /*2c10*/  BSYNC B0 ;  /* 0x0000000000007941 */ /* 0x000fea0003800000 */
.L_x_3960:
[----:B------:R-:W-:-:S04]  /*2c20*/  FMUL.FTZ R0, R0, 1 ;  /* 0x3f80000000007820 */ /* 0x000fc80000410000 */
[----:B------:R0:W1:Y:S01]  /*2c30*/  F2F.F64.F32 R28, R0 ;  /* 0x00000000001c7310 */ /* 0x0000620000201800 */
[----:B------:R-:W-:Y:S05]  /*2c40*/  BRA `(.L_x_3941) ;  /* 0x000002c000007947 */ /* 0x000fea0003800000 */
.L_x_3953:
        /* <DEDUP_REMOVED lines=14> */
.L_x_3967:
[----:B------:R-:W-:Y:S05]  /*2d30*/  BSYNC B0 ;  /* 0x0000000000007941 */ /* 0x000fea0003800000 */
.L_x_3966:
[----:B------:R-:W-:-:S04]  /*2d40*/  FMUL.FTZ R0, R0, 1 ;  /* 0x3f80000000007820 */ /* 0x000fc80000410000 */
[----:B------:R0:W1:Y:S01]  /*2d50*/  F2F.F64.F32 R28, R0 ;  /* 0x00000000001c7310 */ /* 0x0000620000201800 */
[----:B------:R-:W-:Y:S05]  /*2d60*/  BRA `(.L_x_3941) ;  /* 0x000001a000007947 */ /* 0x000fea0003800000 */
.L_x_3940:
        /* <DEDUP_REMOVED lines=21> */
.L_x_3965:
[----:B------:R-:W3:Y:S02]  /*2ec0*/  LDG.E.64 R28, [R4.64] ;  /* 0x00000024041c7981 */ /* 0x000ee4000c1e1b00 */
[----:B---3--:R-:W0:Y:S01]  /*2ed0*/  I2F.F64.U64 R28, R28 ;  /* 0x0000001c001c7312 */ /* 0x008e220000301800 */
[----:B------:R-:W-:Y:S05]  /*2ee0*/  BRA `(.L_x_3941) ;  /* 0x0000002000007947 */ /* 0x000fea0003800000 */
.L_x_3964:
[----:B------:R-:W3:Y:S02]  /*2ef0*/  LDG.E R4, [R4.64] ;  /* 0x0000002404047981 */ /* 0x000ee4000c1e1900 */
[----:B---3--:R0:W1:Y:S02]  /*2f00*/  I2F.F64.U32 R28, R4 ;  /* 0x00000004001c7312 */ /* 0x0080640000201800 */
.L_x_3941:
        /* <DEDUP_REMOVED lines=17> */
.L_x_3971:
[----:B------:R-:W3:Y:S02]  /*3020*/  LDG.E.U8 R4, [R4.64] ;  /* 0x0000002404047981 */ /* 0x000ee4000c1e1100 */
[----:B---3--:R0:W3:Y:S01]  /*3030*/  I2F.F64.U16 R30, R4 ;  /* 0x00000004001e7312 */ /* 0x0080e20000101800 */
[----:B------:R-:W-:Y:S05]  /*3040*/  BRA `(.L_x_3973) ;  /* 0x00000df000007947 */ /* 0x000fea0003800000 */
.L_x_3970:
        /* <DEDUP_REMOVED lines=9> */
.L_x_3975:
[----:B------:R-:W3:Y:S02]  /*30e0*/  LDG.E R4, [R4.64] ;  /* 0x0000002404047981 */ /* 0x000ee4000c1e1900 */
[----:B---3--:R0:W3:Y:S01]  /*30f0*/  I2F.F64 R30, R4 ;  /* 0x00000004001e7312 */ /* 0x0080e20000201c00 */
[----:B------:R-:W-:Y:S05]  /*3100*/  BRA `(.L_x_3973) ;  /* 0x00000d3000007947 */ /* 0x000fea0003800000 */
.L_x_3974:
[----:B------:R-:W3:Y:S02]  /*3110*/  LDG.E.U16 R4, [R4.64] ;  /* 0x0000002404047981 */ /* 0x000ee4000c1e1500 */
[----:B---3--:R0:W3:Y:S01]  /*3120*/  I2F.F64.S16 R30, R4 ;  /* 0x00000004001e7312 */ /* 0x0080e20000101c00 */
[----:B------:R-:W-:Y:S05]  /*3130*/  BRA `(.L_x_3973) ;  /* 0x00000d0000007947 */ /* 0x000fea0003800000 */
.L_x_3969:
        /* <DEDUP_REMOVED lines=10> */
.L_x_3977:
[----:B------:R-:W3:Y:S02]  /*31e0*/  LDG.E.U16 R0, [R4.64] ;  /* 0x0000002404007981 */ /* 0x000ee4000c1e1500 */
[----:B---3--:R-:W-:-:S05]  /*31f0*/  HADD2.F32 R0, -RZ, R0.H0_H0 ;  /* 0x20000000ff007230 */ /* 0x008fca0000004100 */
[----:B------:R-:W-:-:S04]  /*3200*/  FMUL.FTZ R0, R0, 1 ;  /* 0x3f80000000007820 */ /* 0x000fc80000410000 */
[----:B------:R0:W3:Y:S01]  /*3210*/  F2F.F64.F32 R30, R0 ;  /* 0x00000000001e7310 */ /* 0x0000e20000201800 */
[----:B------:R-:W-:Y:S05]  /*3220*/  BRA `(.L_x_3973) ;  /* 0x00000c1000007947 */ /* 0x000fea0003800000 */
.L_x_3976:
        /* <DEDUP_REMOVED lines=10> */
.L_x_3979:
[----:B------:R-:W3:Y:S02]  /*32d0*/  LDG.E.U16 R4, [R4.64] ;  /* 0x0000002404047981 */ /* 0x000ee4000c1e1500 */
[----:B---3--:R-:W-:-:S05]  /*32e0*/  HADD2.F32 R0, -RZ, R4.H0_H0 ;  /* 0x20000004ff007230 */ /* 0x008fca0000004100 */
[----:B------:R-:W-:-:S04]  /*32f0*/  FMUL.FTZ R0, R0, 1 ;  /* 0x3f80000000007820 */ /* 0x000fc80000410000 */
[----:B------:R0:W3:Y:S01]  /*3300*/  F2F.F64.F32 R30, R0 ;  /* 0x00000000001e7310 */ /* 0x0000e20000201800 */
[----:B------:R-:W-:Y:S05]  /*3310*/  BRA `(.L_x_3973) ;  /* 0x00000b2000007947 */ /* 0x000fea0003800000 */
.L_x_3978:
[----:B------:R0:W5:Y:S01]  /*3320*/  LDG.E.64 R30, [R4.64] ;  /* 0x00000024041e7981 */ /* 0x000162000c1e1b00 */
[----:B------:R-:W-:Y:S05]  /*3330*/  BRA `(.L_x_3973) ;  /* 0x00000b0000007947 */ /* 0x000fea0003800000 */
.L_x_3968:
        /* <DEDUP_REMOVED lines=13> */
.L_x_3982:
[----:B------:R0:W5:Y:S01]  /*3410*/  LDG.E.64 R30, [R4.64] ;  /* 0x00000024041e7981 */ /* 0x000162000c1e1b00 */
[----:B------:R-:W-:Y:S05]  /*3420*/  BRA `(.L_x_3973) ;  /* 0x00000a1000007947 */ /* 0x000fea0003800000 */
.L_x_3981:
        /* <DEDUP_REMOVED lines=28> */
.L_x_3984:
        /* <DEDUP_REMOVED lines=15> */
.L_x_3983:
[----:B------:R-:W3:Y:S02]  /*36e0*/  LDG.E.U16 R0, [R4.64] ;  /* 0x0000002404007981 */ /* 0x000ee4000c1e1500 */
[----:B---3--:R-:W-:-:S05]  /*36f0*/  PRMT R0, RZ, 0x5410, R0 ;  /* 0x00005410ff007816 */ /* 0x008fca0000000000 */
[----:B------:R-:W-:-:S04]  /*3700*/  FMUL.FTZ R0, R0, 1 ;  /* 0x3f80000000007820 */ /* 0x000fc80000410000 */
[----:B------:R0:W3:Y:S01]  /*3710*/  F2F.F64.F32 R30, R0 ;  /* 0x00000000001e7310 */ /* 0x0000e20000201800 */
[----:B------:R-:W-:Y:S05]  /*3720*/  BRA `(.L_x_3973) ;  /* 0x0000071000007947 */ /* 0x000fea0003800000 */
.L_x_3980:
        /* <DEDUP_REMOVED lines=11> */
.L_x_3987:
        /* <DEDUP_REMOVED lines=21> */
.L_x_3991:
[----:B------:R-:W-:Y:S05]  /*3930*/  BSYNC B1 ;  /* 0x0000000000017941 */ /* 0x000fea0003800000 */
.L_x_3990:
[----:B------:R-:W-:Y:S01]  /*3940*/  LEA R5, R0, 0x3b800000, 0x17 ;  /* 0x3b80000000057811 */ /* 0x000fe200078eb8ff */
[----:B------:R-:W-:-:S05]  /*3950*/  IMAD.SHL.U32 R0, R3, 0x100000, RZ ;  /* 0x0010000003007824 */ /* 0x000fca00078e00ff */
[----:B------:R-:W-:Y:S02]  /*3960*/  LOP3.LUT R0, R5, R0, R6, 0xfe, !PT ;  /* 0x0000000005007212 */ /* 0x000fe400078efe06 */
.L_x_3989:
[----:B------:R-:W-:Y:S05]  /*3970*/  BSYNC B0 ;  /* 0x0000000000007941 */ /* 0x000fea0003800000 */
.L_x_3988:
[----:B------:R-:W-:-:S04]  /*3980*/  FMUL.FTZ R0, R0, 1 ;  /* 0x3f80000000007820 */ /* 0x000fc80000410000 */
[----:B------:R0:W3:Y:S01]  /*3990*/  F2F.F64.F32 R30, R0 ;  /* 0x00000000001e7310 */ /* 0x0000e20000201800 */
[----:B------:R-:W-:Y:S05]  /*39a0*/  BRA `(.L_x_3973) ;  /* 0x0000049000007947 */ /* 0x000fea0003800000 */
.L_x_3986:
        /* <DEDUP_REMOVED lines=21> */
.L_x_3995:
[----:B------:R-:W-:Y:S05]  /*3b00*/  BSYNC B1 ;  /* 0x0000000000017941 */ /* 0x000fea0003800000 */
.L_x_3994:
[----:B------:R-:W-:Y:S01]  /*3b10*/  LEA R5, R0, 0x37800000, 0x17 ;  /* 0x3780000000057811 */ /* 0x000fe200078eb8ff */
[----:B------:R-:W-:-:S05]  /*3b20*/  IMAD.SHL.U32 R0, R3, 0x200000, RZ ;  /* 0x0020000003007824 */ /* 0x000fca00078e00ff */
[----:B------:R-:W-:Y:S02]  /*3b30*/  LOP3.LUT R0, R5, R0, R6, 0xfe, !PT ;  /* 0x0000000005007212 */ /* 0x000fe400078efe06 */
.L_x_3993:
[----:B------:R-:W-:Y:S05]  /*3b40*/  BSYNC B0 ;  /* 0x0000000000007941 */ /* 0x000fea0003800000 */
.L_x_3992:
[----:B------:R-:W-:-:S04]  /*3b50*/  FMUL.FTZ R0, R0, 1 ;  /* 0x3f80000000007820 */ /* 0x000fc80000410000 */
[----:B------:R0:W3:Y:S01]  /*3b60*/  F2F.F64.F32 R30, R0 ;  /* 0x00000000001e7310 */ /* 0x0000e20000201800 */
[----:B------:R-:W-:Y:S05]  /*3b70*/  BRA `(.L_x_3973) ;  /* 0x000002c000007947 */ /* 0x000fea0003800000 */
.L_x_3985:
        /* <DEDUP_REMOVED lines=14> */
.L_x_3999:
[----:B------:R-:W-:Y:S05]  /*3c60*/  BSYNC B0 ;  /* 0x0000000000007941 */ /* 0x000fea0003800000 */
.L_x_3998:
[----:B------:R-:W-:-:S04]  /*3c70*/  FMUL.FTZ R0, R0, 1 ;  /* 0x3f80000000007820 */ /* 0x000fc80000410000 */
[----:B------:R0:W3:Y:S01]  /*3c80*/  F2F.F64.F32 R30, R0 ;  /* 0x00000000001e7310 */ /* 0x0000e20000201800 */
[----:B------:R-:W-:Y:S05]  /*3c90*/  BRA `(.L_x_3973) ;  /* 0x000001a000007947 */ /* 0x000fea0003800000 */
.L_x_3972:
        /* <DEDUP_REMOVED lines=21> */
.L_x_3997:
[----:B------:R-:W3:Y:S02]  /*3df0*/  LDG.E.64 R30, [R4.64] ;  /* 0x00000024041e7981 */ /* 0x000ee4000c1e1b00 */
[----:B---3--:R-:W0:Y:S01]  /*3e00*/  I2F.F64.U64 R30, R30 ;  /* 0x0000001e001e7312 */ /* 0x008e220000301800 */
[----:B------:R-:W-:Y:S05]  /*3e10*/  BRA `(.L_x_3973) ;  /* 0x0000002000007947 */ /* 0x000fea0003800000 */
.L_x_3996:
[----:B------:R-:W3:Y:S02]  /*3e20*/  LDG.E R4, [R4.64] ;  /* 0x0000002404047981 */ /* 0x000ee4000c1e1900 */
[----:B---3--:R0:W3:Y:S02]  /*3e30*/  I2F.F64.U32 R30, R4 ;  /* 0x00000004001e7312 */ /* 0x0080e40000201800 */
.L_x_3973:
[----:B------:R-:W-:-:S03]  /*3e40*/  IADD3 R23, R23, 0x80, RZ ;  /* 0x0000008017177810 */ /* 0x000fc60007ffe0ff */
.L_x_3935:
[----:B------:R-:W-:Y:S05]  /*3e50*/  BSYNC B6 ;  /* 0x0000000000067941 */ /* 0x000fea0003800000 */
.L_x_3934:
        /* <DEDUP_REMOVED lines=24> */
.L_x_4005:
[----:B------:R-:W4:Y:S02]  /*3fe0*/  LDG.E.U8 R4, [R4.64] ;  /* 0x0000002404047981 */ /* 0x000f24000c1e1100 */
[----:B----4-:R0:W4:Y:S01]  /*3ff0*/  I2F.F64.U16 R24, R4 ;  /* 0x0000000400187312 */ /* 0x0101220000101800 */
[----:B------:R-:W-:Y:S05]  /*4000*/  BRA `(.L_x_4007) ;  /* 0x00000df000007947 */ /* 0x000fea0003800000 */
.L_x_4004:
        /* <DEDUP_REMOVED lines=9> */
.L_x_4009:
[----:B------:R-:W4:Y:S02]  /*40a0*/  LDG.E R4, [R4.64] ;  /* 0x0000002404047981 */ /* 0x000f24000c1e1900 */
[----:B----4-:R0:W4:Y:S01]  /*40b0*/  I2F.F64 R24, R4 ;  /* 0x0000000400187312 */ /* 0x0101220000201c00 */
[----:B------:R-:W-:Y:S05]  /*40c0*/  BRA `(.L_x_4007) ;  /* 0x00000d3000007947 */ /* 0x000fea0003800000 */
.L_x_4008:
[----:B------:R-:W4:Y:S02]  /*40d0*/  LDG.E.U16 R4, [R4.64] ;  /* 0x0000002404047981 */ /* 0x000f24000c1e1500 */
[----:B----4-:R0:W4:Y:S01]  /*40e0*/  I2F.F64.S16 R24, R4 ;  /* 0x0000000400187312 */ /* 0x0101220000101c00 */
[----:B------:R-:W-:Y:S05]  /*40f0*/  BRA `(.L_x_4007) ;  /* 0x00000d0000007947 */ /* 0x000fea0003800000 */
.L_x_4003:
        /* <DEDUP_REMOVED lines=10> */
.L_x_4011:
[----:B------:R-:W4:Y:S02]  /*41a0*/  LDG.E.U16 R0, [R4.64] ;  /* 0x0000002404007981 */ /* 0x000f24000c1e1500 */
[----:B----4-:R-:W-:-:S05]  /*41b0*/  HADD2.F32 R0, -RZ, R0.H0_H0 ;  /* 0x20000000ff007230 */ /* 0x010fca0000004100 */
[----:B------:R-:W-:-:S04]  /*41c0*/  FMUL.FTZ R0, R0, 1 ;  /* 0x3f80000000007820 */ /* 0x000fc80000410000 */
[----:B------:R0:W4:Y:S01]  /*41d0*/  F2F.F64.F32 R24, R0 ;  /* 0x0000000000187310 */ /* 0x0001220000201800 */
[----:B------:R-:W-:Y:S05]  /*41e0*/  BRA `(.L_x_4007) ;  /* 0x00000c1000007947 */ /* 0x000fea0003800000 */
.L_x_4010:
        /* <DEDUP_REMOVED lines=10> */
.L_x_4013:
[----:B------:R-:W4:Y:S02]  /*4290*/  LDG.E.U16 R4, [R4.64] ;  /* 0x0000002404047981 */ /* 0x000f24000c1e1500 */
[----:B----4-:R-:W-:-:S05]  /*42a0*/  HADD2.F32 R0, -RZ, R4.H0_H0 ;  /* 0x20000004ff007230 */ /* 0x010fca0000004100 */
[----:B------:R-:W-:-:S04]  /*42b0*/  FMUL.FTZ R0, R0, 1 ;  /* 0x3f80000000007820 */ /* 0x000fc80000410000 */
[----:B------:R0:W4:Y:S01]  /*42c0*/  F2F.F64.F32 R24, R0 ;  /* 0x0000000000187310 */ /* 0x0001220000201800 */
[----:B------:R-:W-:Y:S05]  /*42d0*/  BRA `(.L_x_4007) ;  /* 0x00000b2000007947 */ /* 0x000fea0003800000 */
.L_x_4012:
[----:B------:R0:W5:Y:S01]  /*42e0*/  LDG.E.64 R24, [R4.64] ;  /* 0x0000002404187981 */ /* 0x000162000c1e1b00 */
[----:B------:R-:W-:Y:S05]  /*42f0*/  BRA `(.L_x_4007) ;  /* 0x00000b0000007947 */ /* 0x000fea0003800000 */
.L_x_4002:
        /* <DEDUP_REMOVED lines=13> */
.L_x_4016:
[----:B------:R0:W5:Y:S01]  /*43d0*/  LDG.E.64 R24, [R4.64] ;  /* 0x0000002404187981 */ /* 0x000162000c1e1b00 */
[----:B------:R-:W-:Y:S05]  /*43e0*/  BRA `(.L_x_4007) ;  /* 0x00000a1000007947 */ /* 0x000fea0003800000 */
.L_x_4015:
        /* <DEDUP_REMOVED lines=28> */
.L_x_4018:
        /* <DEDUP_REMOVED lines=15> */
.L_x_4017:
[----:B------:R-:W4:Y:S02]  /*46a0*/  LDG.E.U16 R0, [R4.64] ;  /* 0x0000002404007981 */ /* 0x000f24000c1e1500 */
[----:B----4-:R-:W-:-:S05]  /*46b0*/  PRMT R0, RZ, 0x5410, R0 ;  /* 0x00005410ff007816 */ /* 0x010fca0000000000 */
[----:B------:R-:W-:-:S04]  /*46c0*/  FMUL.FTZ R0, R0, 1 ;  /* 0x3f80000000007820 */ /* 0x000fc80000410000 */
[----:B------:R0:W4:Y:S01]  /*46d0*/  F2F.F64.F32 R24, R0 ;  /* 0x0000000000187310 */ /* 0x0001220000201800 */
[----:B------:R-:W-:Y:S05]  /*46e0*/  BRA `(.L_x_4007) ;  /* 0x0000071000007947 */ /* 0x000fea0003800000 */
.L_x_4014:
        /* <DEDUP_REMOVED lines=11> */
.L_x_4021:
        /* <DEDUP_REMOVED lines=21> */
.L_x_4025:
[----:B------:R-:W-:Y:S05]  /*48f0*/  BSYNC B1 ;  /* 0x0000000000017941 */ /* 0x000fea0003800000 */
.L_x_4024:
[----:B------:R-:W-:Y:S01]  /*4900*/  LEA R5, R0, 0x3b800000, 0x17 ;  /* 0x3b80000000057811 */ /* 0x000fe200078eb8ff */
[----:B------:R-:W-:-:S05]  /*4910*/  IMAD.SHL.U32 R0, R3, 0x100000, RZ ;  /* 0x0010000003007824 */ /* 0x000fca00078e00ff */
[----:B------:R-:W-:Y:S02]  /*4920*/  LOP3.LUT R0, R5, R0, R6, 0xfe, !PT ;  /* 0x0000000005007212 */ /* 0x000fe400078efe06 */
.L_x_4023:
[----:B------:R-:W-:Y:S05]  /*4930*/  BSYNC B0 ;  /* 0x0000000000007941 */ /* 0x000fea0003800000 */
.L_x_4022:
[----:B------:R-:W-:-:S04]  /*4940*/  FMUL.FTZ R0, R0, 1 ;  /* 0x3f80000000007820 */ /* 0x000fc80000410000 */
[----:B------:R0:W4:Y:S01]  /*4950*/  F2F.F64.F32 R24, R0 ;  /* 0x0000000000187310 */ /* 0x0001220000201800 */
[----:B------:R-:W-:Y:S05]  /*4960*/  BRA `(.L_x_4007) ;  /* 0x0000049000007947 */ /* 0x000fea0003800000 */
.L_x_4020:
        /* <DEDUP_REMOVED lines=21> */
.L_x_4029:
[----:B------:R-:W-:Y:S05]  /*4ac0*/  BSYNC B1 ;  /* 0x0000000000017941 */ /* 0x000fea0003800000 */
.L_x_4028:
[----:B------:R-:W-:Y:S01]  /*4ad0*/  LEA R5, R0, 0x37800000, 0x17 ;  /* 0x3780000000057811 */ /* 0x000fe200078eb8ff */
[----:B------:R-:W-:-:S05]  /*4ae0*/  IMAD.SHL.U32 R0, R3, 0x200000, RZ ;  /* 0x0020000003007824 */ /* 0x000fca00078e00ff */
[----:B------:R-:W-:Y:S02]  /*4af0*/  LOP3.LUT R0, R5, R0, R6, 0xfe, !PT ;  /* 0x0000000005007212 */ /* 0x000fe400078efe06 */
.L_x_4027:
[----:B------:R-:W-:Y:S05]  /*4b00*/  BSYNC B0 ;  /* 0x0000000000007941 */ /* 0x000fea0003800000 */
.L_x_4026:
[----:B------:R-:W-:-:S04]  /*4b10*/  FMUL.FTZ R0, R0, 1 ;  /* 0x3f80000000007820 */ /* 0x000fc80000410000 */
[----:B------:R0:W4:Y:S01]  /*4b20*/  F2F.F64.F32 R24, R0 ;  /* 0x0000000000187310 */ /* 0x0001220000201800 */
[----:B------:R-:W-:Y:S05]  /*4b30*/  BRA `(.L_x_4007) ;  /* 0x000002c000007947 */ /* 0x000fea0003800000 */
.L_x_4019:
        /* <DEDUP_REMOVED lines=14> */
.L_x_4033:
[----:B------:R-:W-:Y:S05]  /*4c20*/  BSYNC B0 ;  /* 0x0000000000007941 */ /* 0x000fea0003800000 */
.L_x_4032:
[----:B------:R-:W-:-:S04]  /*4c30*/  FMUL.FTZ R0, R0, 1 ;  /* 0x3f80000000007820 */ /* 0x000fc80000410000 */
[----:B------:R0:W4:Y:S01]  /*4c40*/  F2F.F64.F32 R24, R0 ;  /* 0x0000000000187310 */ /* 0x0001220000201800 */
[----:B------:R-:W-:Y:S05]  /*4c50*/  BRA `(.L_x_4007) ;  /* 0x000001a000007947 */ /* 0x000fea0003800000 */
.L_x_4006:
        /* <DEDUP_REMOVED lines=21> */
.L_x_4031:
[----:B------:R-:W4:Y:S02]  /*4db0*/  LDG.E.64 R24, [R4.64] ;  /* 0x0000002404187981 */ /* 0x000f24000c1e1b00 */
[----:B----4-:R-:W0:Y:S01]  /*4dc0*/  I2F.F64.U64 R24, R24 ;  /* 0x0000001800187312 */ /* 0x010e220000301800 */
[----:B------:R-:W-:Y:S05]  /*4dd0*/  BRA `(.L_x_4007) ;  /* 0x0000002000007947 */ /* 0x000fea0003800000 */
.L_x_4030:
[----:B------:R-:W4:Y:S02]  /*4de0*/  LDG.E R4, [R4.64] ;  /* 0x0000002404047981 */ /* 0x000f24000c1e1900 */
[----:B----4-:R0:W4:Y:S02]  /*4df0*/  I2F.F64.U32 R24, R4 ;  /* 0x0000000400187312 */ /* 0x0101240000201800 */
.L_x_4007:
        /* <DEDUP_REMOVED lines=17> */
.L_x_4037:
[----:B----4-:R-:W4:Y:S02]  /*4f10*/  LDG.E.U8 R4, [R4.64] ;  /* 0x0000002404047981 */ /* 0x010f24000c1e1100 */
[----:B----4-:R0:W4:Y:S01]  /*4f20*/  I2F.F64.U16 R16, R4 ;  /* 0x0000000400107312 */ /* 0x0101220000101800 */
[----:B------:R-:W-:Y:S05]  /*4f30*/  BRA `(.L_x_4039) ;  /* 0x00000df000007947 */ /* 0x000fea0003800000 */
.L_x_4036:
        /* <DEDUP_REMOVED lines=9> */
.L_x_4041:
[----:B----4-:R-:W4:Y:S02]  /*4fd0*/  LDG.E R4, [R4.64] ;  /* 0x0000002404047981 */ /* 0x010f24000c1e1900 */
[----:B----4-:R0:W4:Y:S01]  /*4fe0*/  I2F.F64 R16, R4 ;  /* 0x0000000400107312 */ /* 0x0101220000201c00 */
[----:B------:R-:W-:Y:S05]  /*4ff0*/  BRA `(.L_x_4039) ;  /* 0x00000d3000007947 */ /* 0x000fea0003800000 */
.L_x_4040:
[----:B----4-:R-:W4:Y:S02]  /*5000*/  LDG.E.U16 R4, [R4.64] ;  /* 0x0000002404047981 */ /* 0x010f24000c1e1500 */
[----:B----4-:R0:W4:Y:S01]  /*5010*/  I2F.F64.S16 R16, R4 ;  /* 0x0000000400107312 */ /* 0x0101220000101c00 */
[----:B------:R-:W-:Y:S05]  /*5020*/  BRA `(.L_x_4039) ;  /* 0x00000d0000007947 */ /* 0x000fea0003800000 */
.L_x_4035:
        /* <DEDUP_REMOVED lines=10> */
.L_x_4043:
[----:B----4-:R-:W4:Y:S02]  /*50d0*/  LDG.E.U16 R0, [R4.64] ;  /* 0x0000002404007981 */ /* 0x010f24000c1e1500 */
[----:B----4-:R-:W-:-:S05]  /*50e0*/  HADD2.F32 R0, -RZ, R0.H0_H0 ;  /* 0x20000000ff007230 */ /* 0x010fca0000004100 */
[----:B------:R-:W-:-:S04]  /*50f0*/  FMUL.FTZ R0, R0, 1 ;  /* 0x3f80000000007820 */ /* 0x000fc80000410000 */
[----:B------:R0:W4:Y:S01]  /*5100*/  F2F.F64.F32 R16, R0 ;  /* 0x0000000000107310 */ /* 0x0001220000201800 */
[----:B------:R-:W-:Y:S05]  /*5110*/  BRA `(.L_x_4039) ;  /* 0x00000c1000007947 */ /* 0x000fea0003800000 */
.L_x_4042:
        /* <DEDUP_REMOVED lines=10> */
.L_x_4045:
[----:B----4-:R-:W4:Y:S02]  /*51c0*/  LDG.E.U16 R4, [R4.64] ;  /* 0x0000002404047981 */ /* 0x010f24000c1e1500 */
[----:B----4-:R-:W-:-:S05]  /*51d0*/  HADD2.F32 R0, -RZ, R4.H0_H0 ;  /* 0x20000004ff007230 */ /* 0x010fca0000004100 */
[----:B------:R-:W-:-:S04]  /*51e0*/  FMUL.FTZ R0, R0, 1 ;  /* 0x3f80000000007820 */ /* 0x000fc80000410000 */
[----:B------:R0:W4:Y:S01]  /*51f0*/  F2F.F64.F32 R16, R0 ;  /* 0x0000000000107310 */ /* 0x0001220000201800 */
[----:B------:R-:W-:Y:S05]  /*5200*/  BRA `(.L_x_4039) ;  /* 0x00000b2000007947 */ /* 0x000fea0003800000 */
.L_x_4044:
[----:B------:R0:W5:Y:S01]  /*5210*/  LDG.E.64 R16, [R4.64] ;  /* 0x0000002404107981 */ /* 0x000162000c1e1b00 */
[----:B------:R-:W-:Y:S05]  /*5220*/  BRA `(.L_x_4039) ;  /* 0x00000b0000007947 */ /* 0x000fea0003800000 */
.L_x_4034:
        /* <DEDUP_REMOVED lines=13> */
.L_x_4048:
[----:B------:R0:W5:Y:S01]  /*5300*/  LDG.E.64 R16, [R4.64] ;  /* 0x0000002404107981 */ /* 0x000162000c1e1b00 */
[----:B------:R-:W-:Y:S05]  /*5310*/  BRA `(.L_x_4039) ;  /* 0x00000a1000007947 */ /* 0x000fea0003800000 */
.L_x_4047:
        /* <DEDUP_REMOVED lines=28> */
.L_x_4050:
        /* <DEDUP_REMOVED lines=15> */
.L_x_4049:
[----:B----4-:R-:W4:Y:S02]  /*55d0*/  LDG.E.U16 R0, [R4.64] ;  /* 0x0000002404007981 */ /* 0x010f24000c1e1500 */
[----:B----4-:R-:W-:-:S05]  /*55e0*/  PRMT R0, RZ, 0x5410, R0 ;  /* 0x00005410ff007816 */ /* 0x010fca0000000000 */
[----:B------:R-:W-:-:S04]  /*55f0*/  FMUL.FTZ R0, R0, 1 ;  /* 0x3f80000000007820 */ /* 0x000fc80000410000 */
[----:B------:R0:W4:Y:S01]  /*5600*/  F2F.F64.F32 R16, R0 ;  /* 0x0000000000107310 */ /* 0x0001220000201800 */
[----:B------:R-:W-:Y:S05]  /*5610*/  BRA `(.L_x_4039) ;  /* 0x0000071000007947 */ /* 0x000fea0003800000 */
.L_x_4046:
        /* <DEDUP_REMOVED lines=11> */
.L_x_4053:
        /* <DEDUP_REMOVED lines=21> */
.L_x_4057:
[----:B------:R-:W-:Y:S05]  /*5820*/  BSYNC B1 ;  /* 0x0000000000017941 */ /* 0x000fea0003800000 */
.L_x_4056:
[----:B------:R-:W-:Y:S01]  /*5830*/  LEA R5, R0, 0x3b800000, 0x17 ;  /* 0x3b80000000057811 */ /* 0x000fe200078eb8ff */
[----:B------:R-:W-:-:S05]  /*5840*/  IMAD.SHL.U32 R0, R3, 0x100000, RZ ;  /* 0x0010000003007824 */ /* 0x000fca00078e00ff */
[----:B------:R-:W-:Y:S02]  /*5850*/  LOP3.LUT R0, R5, R0, R6, 0xfe, !PT ;  /* 0x0000000005007212 */ /* 0x000fe400078efe06 */
.L_x_4055:
[----:B------:R-:W-:Y:S05]  /*5860*/  BSYNC B0 ;  /* 0x0000000000007941 */ /* 0x000fea0003800000 */
.L_x_4054:
[----:B------:R-:W-:-:S04]  /*5870*/  FMUL.FTZ R0, R0, 1 ;  /* 0x3f80000000007820 */ /* 0x000fc80000410000 */
[----:B------:R0:W4:Y:S01]  /*5880*/  F2F.F64.F32 R16, R0 ;  /* 0x0000000000107310 */ /* 0x0001220000201800 */
[----:B------:R-:W-:Y:S05]  /*5890*/  BRA `(.L_x_4039) ;  /* 0x0000049000007947 */ /* 0x000fea0003800000 */
.L_x_4052:
        /* <DEDUP_REMOVED lines=21> */
.L_x_4061:
[----:B------:R-:W-:Y:S05]  /*59f0*/  BSYNC B1 ;  /* 0x0000000000017941 */ /* 0x000fea0003800000 */
.L_x_4060:
[----:B------:R-:W-:Y:S01]  /*5a00*/  LEA R5, R0, 0x37800000, 0x17 ;  /* 0x3780000000057811 */ /* 0x000fe200078eb8ff */
[----:B------:R-:W-:-:S05]  /*5a10*/  IMAD.SHL.U32 R0, R3, 0x200000, RZ ;  /* 0x0020000003007824 */ /* 0x000fca00078e00ff */
[----:B------:R-:W-:Y:S02]  /*5a20*/  LOP3.LUT R0, R5, R0, R6, 0xfe, !PT ;  /* 0x0000000005007212 */ /* 0x000fe400078efe06 */
.L_x_4059:
[----:B------:R-:W-:Y:S05]  /*5a30*/  BSYNC B0 ;  /* 0x0000000000007941 */ /* 0x000fea0003800000 */
.L_x_4058:
[----:B------:R-:W-:-:S04]  /*5a40*/  FMUL.FTZ R0, R0, 1 ;  /* 0x3f80000000007820 */ /* 0x000fc80000410000 */
[----:B------:R0:W4:Y:S01]  /*5a50*/  F2F.F64.F32 R16, R0 ;  /* 0x0000000000107310 */ /* 0x0001220000201800 */
[----:B------:R-:W-:Y:S05]  /*5a60*/  BRA `(.L_x_4039) ;  /* 0x000002c000007947 */ /* 0x000fea0003800000 */
.L_x_4051:
        /* <DEDUP_REMOVED lines=14> */
.L_x_4065:
[----:B------:R-:W-:Y:S05]  /*5b50*/  BSYNC B0 ;  /* 0x0000000000007941 */ /* 0x000fea0003800000 */
.L_x_4064:
[----:B------:R-:W-:-:S04]  /*5b60*/  FMUL.FTZ R0, R0, 1 ;  /* 0x3f80000000007820 */ /* 0x000fc80000410000 */
[----:B------:R0:W4:Y:S01]  /*5b70*/  F2F.F64.F32 R16, R0 ;  /* 0x0000000000107310 */ /* 0x0001220000201800 */
[----:B------:R-:W-:Y:S05]  /*5b80*/  BRA `(.L_x_4039) ;  /* 0x000001a000007947 */ /* 0x000fea0003800000 */
.L_x_4038:
        /* <DEDUP_REMOVED lines=21> */
.L_x_4063:
[----:B----4-:R-:W4:Y:S02]  /*5ce0*/  LDG.E.64 R16, [R4.64] ;  /* 0x0000002404107981 */ /* 0x010f24000c1e1b00 */
[----:B----4-:R-:W0:Y:S01]  /*5cf0*/  I2F.F64.U64 R16, R16 ;  /* 0x0000001000107312 */ /* 0x010e220000301800 */
[----:B------:R-:W-:Y:S05]  /*5d00*/  BRA `(.L_x_4039) ;  /* 0x0000002000007947 */ /* 0x000fea0003800000 */
.L_x_4062:
[----:B----4-:R-:W4:Y:S02]  /*5d10*/  LDG.E R4, [R4.64] ;  /* 0x0000002404047981 */ /* 0x010f24000c1e1900 */
[----:B----4-:R0:W4:Y:S02]  /*5d20*/  I2F.F64.U32 R16, R4 ;  /* 0x0000000400107312 */ /* 0x0101240000201800 */
.L_x_4039:
[----:B------:R-:W-:-:S03]  /*5d30*/  IADD3 R23, R23, 0x80, RZ ;  /* 0x0000008017177810 */ /* 0x000fc60007ffe0ff */
.L_x_4001:
[----:B------:R-:W-:Y:S05]  /*5d40*/  BSYNC B6 ;  /* 0x0000000000067941 */ /* 0x000fea0003800000 */
.L_x_4000:
        /* <DEDUP_REMOVED lines=22> */
.L_x_4071:
[----:B----4-:R-:W4:Y:S02]  /*5eb0*/  LDG.E.U8 R4, [R4.64] ;  /* 0x0000002404047981 */ /* 0x010f24000c1e1100 */
[----:B----4-:R0:W4:Y:S01]  /*5ec0*/  I2F.F64.U16 R18, R4 ;  /* 0x0000000400127312 */ /* 0x0101220000101800 */
[----:B------:R-:W-:Y:S05]  /*5ed0*/  BRA `(.L_x_4073) ;  /* 0x00000df000007947 */ /* 0x000fea0003800000 */
.L_x_4070:
        /* <DEDUP_REMOVED lines=9> */
.L_x_4075:
[----:B----4-:R-:W4:Y:S02]  /*5f70*/  LDG.E R4, [R4.64] ;  /* 0x0000002404047981 */ /* 0x010f24000c1e1900 */
[----:B----4-:R0:W4:Y:S01]  /*5f80*/  I2F.F64 R18, R4 ;  /* 0x0000000400127312 */ /* 0x0101220000201c00 */
[----:B------:R-:W-:Y:S05]  /*5f90*/  BRA `(.L_x_4073) ;  /* 0x00000d3000007947 */ /* 0x000fea0003800000 */
.L_x_4074:
[----:B----4-:R-:W4:Y:S02]  /*5fa0*/  LDG.E.U16 R4, [R4.64] ;  /* 0x0000002404047981 */ /* 0x010f24000c1e1500 */
[----:B----4-:R0:W4:Y:S01]  /*5fb0*/  I2F.F64.S16 R18, R4 ;  /* 0x0000000400127312 */ /* 0x0101220000101c00 */
[----:B------:R-:W-:Y:S05]  /*5fc0*/  BRA `(.L_x_4073) ;  /* 0x00000d0000007947 */ /* 0x000fea0003800000 */
.L_x_4069:
        /* <DEDUP_REMOVED lines=10> */
.L_x_4077:
[----:B----4-:R-:W4:Y:S02]  /*6070*/  LDG.E.U16 R0, [R4.64] ;  /* 0x0000002404007981 */ /* 0x010f24000c1e1500 */
[----:B----4-:R-:W-:-:S05]  /*6080*/  HADD2.F32 R0, -RZ, R0.H0_H0 ;  /* 0x20000000ff007230 */ /* 0x010fca0000004100 */
[----:B------:R-:W-:-:S04]  /*6090*/  FMUL.FTZ R0, R0, 1 ;  /* 0x3f80000000007820 */ /* 0x000fc80000410000 */
[----:B------:R0:W4:Y:S01]  /*60a0*/  F2F.F64.F32 R18, R0 ;  /* 0x0000000000127310 */ /* 0x0001220000201800 */
[----:B------:R-:W-:Y:S05]  /*60b0*/  BRA `(.L_x_4073) ;  /* 0x00000c1000007947 */ /* 0x000fea0003800000 */
.L_x_4076:
        /* <DEDUP_REMOVED lines=10> */
.L_x_4079:
[----:B----4-:R-:W4:Y:S02]  /*6160*/  LDG.E.U16 R4, [R4.64] ;  /* 0x0000002404047981 */ /* 0x010f24000c1e1500 */
[----:B----4-:R-:W-:-:S05]  /*6170*/  HADD2.F32 R0, -RZ, R4.H0_H0 ;  /* 0x20000004ff007230 */ /* 0x010fca0000004100 */
[----:B------:R-:W-:-:S04]  /*6180*/  FMUL.FTZ R0, R0, 1 ;  /* 0x3f80000000007820 */ /* 0x000fc80000410000 */
[----:B------:R0:W4:Y:S01]  /*6190*/  F2F.F64.F32 R18, R0 ;  /* 0x0000000000127310 */ /* 0x0001220000201800 */
[----:B------:R-:W-:Y:S05]  /*61a0*/  BRA `(.L_x_4073) ;  /* 0x00000b2000007947 */ /* 0x000fea0003800000 */
.L_x_4078:
[----:B------:R0:W5:Y:S01]  /*61b0*/  LDG.E.64 R18, [R4.64] ;  /* 0x0000002404127981 */ /* 0x000162000c1e1b00 */
[----:B------:R-:W-:Y:S05]  /*61c0*/  BRA `(.L_x_4073) ;  /* 0x00000b0000007947 */ /* 0x000fea0003800000 */
.L_x_4068:
        /* <DEDUP_REMOVED lines=13> */
.L_x_4082:
[----:B------:R0:W5:Y:S01]  /*62a0*/  LDG.E.64 R18, [R4.64] ;  /* 0x0000002404127981 */ /* 0x000162000c1e1b00 */
[----:B------:R-:W-:Y:S05]  /*62b0*/  BRA `(.L_x_4073) ;  /* 0x00000a1000007947 */ /* 0x000fea0003800000 */
.L_x_4081:
        /* <DEDUP_REMOVED lines=28> */
.L_x_4084:
        /* <DEDUP_REMOVED lines=15> */
.L_x_4083:
[----:B----4-:R-:W4:Y:S02]  /*6570*/  LDG.E.U16 R0, [R4.64] ;  /* 0x0000002404007981 */ /* 0x010f24000c1e1500 */
[----:B----4-:R-:W-:-:S05]  /*6580*/  PRMT R0, RZ, 0x5410, R0 ;  /* 0x00005410ff007816 */ /* 0x010fca0000000000 */
[----:B------:R-:W-:-:S04]  /*6590*/  FMUL.FTZ R0, R0, 1 ;  /* 0x3f80000000007820 */ /* 0x000fc80000410000 */
[----:B------:R0:W4:Y:S01]  /*65a0*/  F2F.F64.F32 R18, R0 ;  /* 0x0000000000127310 */ /* 0x0001220000201800 */
[----:B------:R-:W-:Y:S05]  /*65b0*/  BRA `(.L_x_4073) ;  /* 0x0000071000007947 */ /* 0x000fea0003800000 */
.L_x_4080:
        /* <DEDUP_REMOVED lines=11> */
.L_x_4087:
        /* <DEDUP_REMOVED lines=21> */
.L_x_4091:
[----:B------:R-:W-:Y:S05]  /*67c0*/  BSYNC B1 ;  /* 0x0000000000017941 */ /* 0x000fea0003800000 */
.L_x_4090:
[----:B------:R-:W-:Y:S01]  /*67d0*/  LEA R5, R0, 0x3b800000, 0x17 ;  /* 0x3b80000000057811 */ /* 0x000fe200078eb8ff */
[----:B------:R-:W-:-:S05]  /*67e0*/  IMAD.SHL.U32 R0, R3, 0x100000, RZ ;  /* 0x0010000003007824 */ /* 0x000fca00078e00ff */
[----:B------:R-:W-:Y:S02]  /*67f0*/  LOP3.LUT R0, R5, R0, R6, 0xfe, !PT ;  /* 0x0000000005007212 */ /* 0x000fe400078efe06 */
.L_x_4089:
[----:B------:R-:W-:Y:S05]  /*6800*/  BSYNC B0 ;  /* 0x0000000000007941 */ /* 0x000fea0003800000 */
.L_x_4088:
[----:B------:R-:W-:-:S04]  /*6810*/  FMUL.FTZ R0, R0, 1 ;  /* 0x3f80000000007820 */ /* 0x000fc80000410000 */
[----:B------:R0:W4:Y:S01]  /*6820*/  F2F.F64.F32 R18, R0 ;  /* 0x0000000000127310 */ /* 0x0001220000201800 */
[----:B------:R-:W-:Y:S05]  /*6830*/  BRA `(.L_x_4073) ;  /* 0x0000049000007947 */ /* 0x000fea0003800000 */
.L_x_4086:
        /* <DEDUP_REMOVED lines=21> */
.L_x_4095:
[----:B------:R-:W-:Y:S05]  /*6990*/  BSYNC B1 ;  /* 0x0000000000017941 */ /* 0x000fea0003800000 */
.L_x_4094:
[----:B------:R-:W-:Y:S01]  /*69a0*/  LEA R5, R0, 0x37800000, 0x17 ;  /* 0x3780000000057811 */ /* 0x000fe200078eb8ff */
[----:B------:R-:W-:-:S05]  /*69b0*/  IMAD.SHL.U32 R0, R3, 0x200000, RZ ;  /* 0x0020000003007824 */ /* 0x000fca00078e00ff */
[----:B------:R-:W-:Y:S02]  /*69c0*/  LOP3.LUT R0, R5, R0, R6, 0xfe, !PT ;  /* 0x0000000005007212 */ /* 0x000fe400078efe06 */
.L_x_4093:
[----:B------:R-:W-:Y:S05]  /*69d0*/  BSYNC B0 ;  /* 0x0000000000007941 */ /* 0x000fea0003800000 */
.L_x_4092:
[----:B------:R-:W-:-:S04]  /*69e0*/  FMUL.FTZ R0, R0, 1 ;  /* 0x3f80000000007820 */ /* 0x000fc80000410000 */
[----:B------:R0:W4:Y:S01]  /*69f0*/  F2F.F64.F32 R18, R0 ;  /* 0x0000000000127310 */ /* 0x0001220000201800 */
[----:B------:R-:W-:Y:S05]  /*6a00*/  BRA `(.L_x_4073) ;  /* 0x000002c000007947 */ /* 0x000fea0003800000 */
.L_x_4085:
        /* <DEDUP_REMOVED lines=14> */
.L_x_4099:
[----:B------:R-:W-:Y:S05]  /*6af0*/  BSYNC B0 ;  /* 0x0000000000007941 */ /* 0x000fea0003800000 */
.L_x_4098:
[----:B------:R-:W-:-:S04]  /*6b00*/  FMUL.FTZ R0, R0, 1 ;  /* 0x3f80000000007820 */ /* 0x000fc80000410000 */
[----:B------:R0:W4:Y:S01]  /*6b10*/  F2F.F64.F32 R18, R0 ;  /* 0x0000000000127310 */ /* 0x0001220000201800 */
[----:B------:R-:W-:Y:S05]  /*6b20*/  BRA `(.L_x_4073) ;  /* 0x000001a000007947 */ /* 0x000fea0003800000 */
.L_x_4072:
        /* <DEDUP_REMOVED lines=21> */
.L_x_4097:
[----:B----4-:R-:W4:Y:S02]  /*6c80*/  LDG.E.64 R18, [R4.64] ;  /* 0x0000002404127981 */ /* 0x010f24000c1e1b00 */
[----:B----4-:R-:W0:Y:S01]  /*6c90*/  I2F.F64.U64 R18, R18 ;  /* 0x0000001200127312 */ /* 0x010e220000301800 */
[----:B------:R-:W-:Y:S05]  /*6ca0*/  BRA `(.L_x_4073) ;  /* 0x0000002000007947 */ /* 0x000fea0003800000 */
.L_x_4096:
[----:B----4-:R-:W4:Y:S02]  /*6cb0*/  LDG.E R4, [R4.64] ;  /* 0x0000002404047981 */ /* 0x010f24000c1e1900 */
[----:B----4-:R0:W4:Y:S02]  /*6cc0*/  I2F.F64.U32 R18, R4 ;  /* 0x0000000400127312 */ /* 0x0101240000201800 */
.L_x_4073:
        /* <DEDUP_REMOVED lines=17> */
.L_x_4103:
[----:B----4-:R-:W4:Y:S02]  /*6de0*/  LDG.E.U8 R4, [R4.64] ;  /* 0x0000002404047981 */ /* 0x010f24000c1e1100 */
[----:B----4-:R0:W4:Y:S01]  /*6df0*/  I2F.F64.U16 R26, R4 ;  /* 0x00000004001a7312 */ /* 0x0101220000101800 */
[----:B------:R-:W-:Y:S05]  /*6e00*/  BRA `(.L_x_4067) ;  /* 0x00000de000007947 */ /* 0x000fea0003800000 */
.L_x_4102:
        /* <DEDUP_REMOVED lines=9> */
.L_x_4106:
[----:B----4-:R-:W4:Y:S02]  /*6ea0*/  LDG.E R4, [R4.64] ;  /* 0x0000002404047981 */ /* 0x010f24000c1e1900 */
[----:B----4-:R0:W4:Y:S01]  /*6eb0*/  I2F.F64 R26, R4 ;  /* 0x00000004001a7312 */ /* 0x0101220000201c00 */
[----:B------:R-:W-:Y:S05]  /*6ec0*/  BRA `(.L_x_4067) ;  /* 0x00000d2000007947 */ /* 0x000fea0003800000 */
.L_x_4105:
[----:B----4-:R-:W4:Y:S02]  /*6ed0*/  LDG.E.U16 R4, [R4.64] ;  /* 0x0000002404047981 */ /* 0x010f24000c1e1500 */
[----:B----4-:R0:W4:Y:S01]  /*6ee0*/  I2F.F64.S16 R26, R4 ;  /* 0x00000004001a7312 */ /* 0x0101220000101c00 */
[----:B------:R-:W-:Y:S05]  /*6ef0*/  BRA `(.L_x_4067) ;  /* 0x00000cf000007947 */ /* 0x000fea0003800000 */
.L_x_4101:
        /* <DEDUP_REMOVED lines=10> */
.L_x_4108:
[----:B----4-:R-:W4:Y:S02]  /*6fa0*/  LDG.E.U16 R0, [R4.64] ;  /* 0x0000002404007981 */ /* 0x010f24000c1e1500 */
[----:B----4-:R-:W-:-:S05]  /*6fb0*/  HADD2.F32 R0, -RZ, R0.H0_H0 ;  /* 0x20000000ff007230 */ /* 0x010fca0000004100 */
[----:B------:R-:W-:-:S04]  /*6fc0*/  FMUL.FTZ R0, R0, 1 ;  /* 0x3f80000000007820 */ /* 0x000fc80000410000 */
[----:B------:R0:W4:Y:S01]  /*6fd0*/  F2F.F64.F32 R26, R0 ;  /* 0x00000000001a7310 */ /* 0x0001220000201800 */
[----:B------:R-:W-:Y:S05]  /*6fe0*/  BRA `(.L_x_4067) ;  /* 0x00000c0000007947 */ /* 0x000fea0003800000 */
.L_x_4107:
        /* <DEDUP_REMOVED lines=10> */
.L_x_4110:
[----:B----4-:R-:W4:Y:S02]  /*7090*/  LDG.E.U16 R4, [R4.64] ;  /* 0x0000002404047981 */ /* 0x010f24000c1e1500 */
[----:B----4-:R-:W-:-:S05]  /*70a0*/  HADD2.F32 R0, -RZ, R4.H0_H0 ;  /* 0x20000004ff007230 */ /* 0x010fca0000004100 */
[----:B------:R-:W-:-:S04]  /*70b0*/  FMUL.FTZ R0, R0, 1 ;  /* 0x3f80000000007820 */ /* 0x000fc80000410000 */
[----:B------:R0:W4:Y:S01]  /*70c0*/  F2F.F64.F32 R26, R0 ;  /* 0x00000000001a7310 */ /* 0x0001220000201800 */
[----:B------:R-:W-:Y:S05]  /*70d0*/  BRA `(.L_x_4067) ;  /* 0x00000b1000007947 */ /* 0x000fea0003800000 */
.L_x_4109:
[----:B------:R0:W5:Y:S01]  /*70e0*/  LDG.E.64 R26, [R4.64] ;  /* 0x00000024041a7981 */ /* 0x000162000c1e1b00 */
[----:B------:R-:W-:Y:S05]  /*70f0*/  BRA `(.L_x_4067) ;  /* 0x00000af000007947 */ /* 0x000fea0003800000 */
.L_x_4100:
        /* <DEDUP_REMOVED lines=13> */
.L_x_4113:
[----:B------:R0:W5:Y:S01]  /*71d0*/  LDG.E.64 R26, [R4.64] ;  /* 0x00000024041a7981 */ /* 0x000162000c1e1b00 */
[----:B------:R-:W-:Y:S05]  /*71e0*/  BRA `(.L_x_4067) ;  /* 0x00000a0000007947 */ /* 0x000fea0003800000 */
.L_x_4112:
        /* <DEDUP_REMOVED lines=28> */
.L_x_4115:
        /* <DEDUP_REMOVED lines=15> */
.L_x_4114:
[----:B----4-:R-:W4:Y:S02]  /*74a0*/  LDG.E.U16 R0, [R4.64] ;  /* 0x0000002404007981 */ /* 0x010f24000c1e1500 */
[----:B----4-:R-:W-:-:S05]  /*74b0*/  PRMT R0, RZ, 0x5410, R0 ;  /* 0x00005410ff007816 */ /* 0x010fca0000000000 */
[----:B------:R-:W-:-:S04]  /*74c0*/  FMUL.FTZ R0, R0, 1 ;  /* 0x3f80000000007820 */ /* 0x000fc80000410000 */
[----:B------:R0:W4:Y:S01]  /*74d0*/  F2F.F64.F32 R26, R0 ;  /* 0x00000000001a7310 */ /* 0x0001220000201800 */
[----:B------:R-:W-:Y:S05]  /*74e0*/  BRA `(.L_x_4067) ;  /* 0x0000070000007947 */ /* 0x000fea0003800000 */
.L_x_4111:
        /* <DEDUP_REMOVED lines=11> */
.L_x_4118:
        /* <DEDUP_REMOVED lines=21> */
.L_x_4122:
[----:B------:R-:W-:Y:S05]  /*76f0*/  BSYNC B1 ;  /* 0x0000000000017941 */ /* 0x000fea0003800000 */
.L_x_4121:
[----:B------:R-:W-:Y:S01]  /*7700*/  LEA R5, R0, 0x3b800000, 0x17 ;  /* 0x3b80000000057811 */ /* 0x000fe200078eb8ff */
[----:B------:R-:W-:-:S05]  /*7710*/  IMAD.SHL.U32 R0, R3, 0x100000, RZ ;  /* 0x0010000003007824 */ /* 0x000fca00078e00ff */
[----:B------:R-:W-:Y:S02]  /*7720*/  LOP3.LUT R0, R5, R0, R6, 0xfe, !PT ;  /* 0x0000000005007212 */ /* 0x000fe400078efe06 */
.L_x_4120:
[----:B------:R-:W-:Y:S05]  /*7730*/  BSYNC B0 ;  /* 0x0000000000007941 */ /* 0x000fea0003800000 */
.L_x_4119:
[----:B------:R-:W-:-:S04]  /*7740*/  FMUL.FTZ R0, R0, 1 ;  /* 0x3f80000000007820 */ /* 0x000fc80000410000 */
[----:B------:R0:W4:Y:S01]  /*7750*/  F2F.F64.F32 R26, R0 ;  /* 0x00000000001a7310 */ /* 0x0001220000201800 */
[----:B------:R-:W-:Y:S05]  /*7760*/  BRA `(.L_x_4067) ;  /* 0x0000048000007947 */ /* 0x000fea0003800000 */
.L_x_4117:
        /* <DEDUP_REMOVED lines=21> */
.L_x_4126:
[----:B------:R-:W-:Y:S05]  /*78c0*/  BSYNC B1 ;  /* 0x0000000000017941 */ /* 0x000fea0003800000 */
.L_x_4125:
[----:B------:R-:W-:Y:S01]  /*78d0*/  LEA R5, R0, 0x37800000, 0x17 ;  /* 0x3780000000057811 */ /* 0x000fe200078eb8ff */
[----:B------:R-:W-:-:S05]  /*78e0*/  IMAD.SHL.U32 R0, R3, 0x200000, RZ ;  /* 0x0020000003007824 */ /* 0x000fca00078e00ff */
[----:B------:R-:W-:Y:S02]  /*78f0*/  LOP3.LUT R0, R5, R0, R6, 0xfe, !PT ;  /* 0x0000000005007212 */ /* 0x000fe400078efe06 */
.L_x_4124:
[----:B------:R-:W-:Y:S05]  /*7900*/  BSYNC B0 ;  /* 0x0000000000007941 */ /* 0x000fea0003800000 */
.L_x_4123:
[----:B------:R-:W-:-:S04]  /*7910*/  FMUL.FTZ R0, R0, 1 ;  /* 0x3f80000000007820 */ /* 0x000fc80000410000 */
[----:B------:R0:W4:Y:S01]  /*7920*/  F2F.F64.F32 R26, R0 ;  /* 0x00000000001a7310 */ /* 0x0001220000201800 */
[----:B------:R-:W-:Y:S05]  /*7930*/  BRA `(.L_x_4067) ;  /* 0x000002b000007947 */ /* 0x000fea0003800000 */
.L_x_4116:
        /* <DEDUP_REMOVED lines=14> */
.L_x_4130:
[----:B------:R-:W-:Y:S05]  /*7a20*/  BSYNC B0 ;  /* 0x0000000000007941 */ /* 0x000fea0003800000 */
.L_x_4129:
[----:B------:R-:W-:-:S04]  /*7a30*/  FMUL.FTZ R0, R0, 1 ;  /* 0x3f80000000007820 */ /* 0x000fc80000410000 */
[----:B------:R0:W4:Y:S01]  /*7a40*/  F2F.F64.F32 R26, R0 ;  /* 0x00000000001a7310 */ /* 0x0001220000201800 */
[----:B------:R-:W-:Y:S05]  /*7a50*/  BRA `(.L_x_4067) ;  /* 0x0000019000007947 */ /* 0x000fea0003800000 */
.L_x_4104:
        /* <DEDUP_REMOVED lines=20> */
.L_x_4128:
[----:B----4-:R-:W4:Y:S02]  /*7ba0*/  LDG.E.64 R26, [R4.64] ;  /* 0x00000024041a7981 */ /* 0x010f24000c1e1b00 */
[----:B----4-:R-:W0:Y:S01]  /*7bb0*/  I2F.F64.U64 R26, R26 ;  /* 0x0000001a001a7312 */ /* 0x010e220000301800 */
[----:B------:R-:W-:Y:S05]  /*7bc0*/  BRA `(.L_x_4067) ;  /* 0x0000002000007947 */ /* 0x000fea0003800000 */
.L_x_4127:
[----:B----4-:R-:W4:Y:S02]  /*7bd0*/  LDG.E R4, [R4.64] ;  /* 0x0000002404047981 */ /* 0x010f24000c1e1900 */
[----:B----4-:R0:W4:Y:S02]  /*7be0*/  I2F.F64.U32 R26, R4 ;  /* 0x00000004001a7312 */ /* 0x0101240000201800 */
.L_x_4067:
[----:B------:R-:W-:Y:S05]  /*7bf0*/  BSYNC B6 ;  /* 0x0000000000067941 */ /* 0x000fea0003800000 */
.L_x_4066:
[----:B------:R-:W4:Y:S01]  /*7c00*/  S2R R3, SR_TID.X ;  /* 0x0000000000037919 */ /* 0x000f220000002100 */
[----:B------:R-:W-:Y:S01]  /*7c10*/  BSSY B6, `(.L_x_4131) ;  /* 0x000013b000067945 */ /* 0x000fe20003800000 */
[C---:B----4-:R-:W-:Y:S02]  /*7c20*/  ISETP.GE.AND P1, PT, R3.reuse, R2, PT ;  /* 0x000000020300720c */ /* 0x050fe40003f26270 */
[----:B------:R-:W-:Y:S02]  /*7c30*/  IADD3 R23, R3, 0x80, RZ ;  /* 0x0000008003177810 */ /* 0x000fe40007ffe0ff */
[----:B0-2--5:R-:W-:-:S02]  /*7c40*/  FSEL R6, R32, RZ, !P1 ;  /* 0x000000ff20067208 */ /* 0x025fc40004800000 */
[----:B------:R-:W-:Y:S01]  /*7c50*/  ISETP.GE.AND P0, PT, R23, R2, PT ;  /* 0x000000021700720c */ /* 0x000fe20003f06270 */
[----:B------:R-:W0:Y:S01]  /*7c60*/  LDC.U8 R32, c[0x0][0x190] ;  /* 0x00006400ff207b82 */ /* 0x000e220000000000 */
[----:B------:R-:W-:Y:S02]  /*7c70*/  IADD3 R9, R3, 0x100, RZ ;  /* 0x0000010003097810 */ /* 0x000fe40007ffe0ff */
[----:B---3--:R-:W-:Y:S02]  /*7c80*/  FSEL R30, R30, RZ, !P0 ;  /* 0x000000ff1e1e7208 */ /* 0x008fe40004000000 */
[----:B------:R-:W-:Y:S02]  /*7c90*/  FSEL R31, R31, RZ, !P0 ;  /* 0x000000ff1f1f7208 */ /* 0x000fe40004000000 */
[----:B-1----:R-:W-:Y:S02]  /*7ca0*/  FSEL R28, R28, RZ, !P0 ;  /* 0x000000ff1c1c7208 */ /* 0x002fe40004000000 */
[----:B------:R-:W-:-:S02]  /*7cb0*/  FSEL R29, R29, RZ, !P0 ;  /* 0x000000ff1d1d7208 */ /* 0x000fc40004000000 */
[CC--:B------:R-:W-:Y:S02]  /*7cc0*/  ISETP.GE.AND P0, PT, R3.reuse, R2.reuse, PT ;  /* 0x000000020300720c */ /* 0x0c0fe40003f06270 */
[----:B------:R-:W-:Y:S02]  /*7cd0*/  IADD3 R11, R3, 0x180, RZ ;  /* 0x00000180030b7810 */ /* 0x000fe40007ffe0ff */
[----:B------:R-:W-:Y:S01]  /*7ce0*/  FSEL R7, R33, RZ, !P1 ;  /* 0x000000ff21077208 */ /* 0x000fe20004800000 */
[----:B------:R-:W-:Y:S01]  /*7cf0*/  IMAD.MOV.U32 R33, RZ, RZ, R3 ;  /* 0x000000ffff217224 */ /* 0x000fe200078e0003 */
[----:B------:R-:W-:Y:S02]  /*7d00*/  FSEL R4, R34, RZ, !P1 ;  /* 0x000000ff22047208 */ /* 0x000fe40004800000 */
[----:B------:R-:W-:Y:S02]  /*7d10*/  FSEL R5, R35, RZ, !P1 ;  /* 0x000000ff23057208 */ /* 0x000fe40004800000 */
[----:B------:R-:W-:-:S02]  /*7d20*/  ISETP.GE.AND P1, PT, R9, R2, PT ;  /* 0x000000020900720c */ /* 0x000fc40003f26270 */
[----:B------:R-:W-:Y:S02]  /*7d30*/  ISETP.GE.AND P2, PT, R11, R2, PT ;  /* 0x000000020b00720c */ /* 0x000fe40003f46270 */
[----:B------:R-:W-:Y:S02]  /*7d40*/  FSEL R8, R16, RZ, !P1 ;  /* 0x000000ff10087208 */ /* 0x000fe40004800000 */
[----:B------:R-:W-:Y:S02]  /*7d50*/  FSEL R9, R17, RZ, !P1 ;  /* 0x000000ff11097208 */ /* 0x000fe40004800000 */
[----:B------:R-:W-:Y:S01]  /*7d60*/  FSEL R0, R26, RZ, !P2 ;  /* 0x000000ff1a007208 */ /* 0x000fe20005000000 */
[----:B------:R-:W-:Y:S01]  /*7d70*/  IMAD.MOV.U32 R26, RZ, RZ, R8 ;  /* 0x000000ffff1a7224 */ /* 0x000fe200078e0008 */
[----:B------:R-:W-:Y:S01]  /*7d80*/  FSEL R11, R27, RZ, !P2 ;  /* 0x000000ff1b0b7208 */ /* 0x000fe20005000000 */
[----:B------:R-:W-:Y:S01]  /*7d90*/  IMAD.MOV.U32 R27, RZ, RZ, R9 ;  /* 0x000000ffff1b7224 */ /* 0x000fe200078e0009 */
[----:B------:R-:W-:Y:S01]  /*7da0*/  FSEL R16, R18, RZ, !P2 ;  /* 0x000000ff12107208 */ /* 0x000fe20005000000 */
[----:B------:R-:W-:Y:S01]  /*7db0*/  IMAD.MOV.U32 R18, RZ, RZ, R0 ;  /* 0x000000ffff127224 */ /* 0x000fe200078e0000 */
[----:B------:R-:W-:Y:S01]  /*7dc0*/  FSEL R17, R19, RZ, !P2 ;  /* 0x000000ff13117208 */ /* 0x000fe20005000000 */
[----:B------:R-:W-:Y:S01]  /*7dd0*/  IMAD.MOV.U32 R19, RZ, RZ, R11 ;  /* 0x000000ffff137224 */ /* 0x000fe200078e000b */
[----:B------:R-:W-:-:S02]  /*7de0*/  FSEL R24, R24, RZ, !P1 ;  /* 0x000000ff18187208 */ /* 0x000fc40004800000 */
[----:B------:R-:W-:Y:S01]  /*7df0*/  FSEL R25, R25, RZ, !P1 ;  /* 0x000000ff19197208 */ /* 0x000fe20004800000 */
        /* <DEDUP_REMOVED lines=20> */
.L_x_4136:
[----:B------:R-:W0:Y:S01]  /*7f40*/  F2I.S64.F64.TRUNC R4, R4 ;  /* 0x0000000400047311 */ /* 0x000e22000030d900 */
[----:B------:R-:W-:Y:S02]  /*7f50*/  IMAD.MOV.U32 R33, RZ, RZ, R23 ;  /* 0x000000ffff217224 */ /* 0x000fe400078e0017 */
[----:B0-----:R-:W-:-:S05]  /*7f60*/  IMAD.MOV.U32 R3, RZ, RZ, R4 ;  /* 0x000000ffff037224 */ /* 0x001fca00078e0004 */
[----:B------:R0:W-:Y:S01]  /*7f70*/  STG.E.U8 [R8.64], R3 ;  /* 0x0000000308007986 */ /* 0x0001e2000c101124 */
[----:B------:R-:W-:Y:S05]  /*7f80*/  BRA `(.L_x_4132) ;  /* 0x0000103000007947 */ /* 0x000fea0003800000 */
.L_x_4135:
        /* <DEDUP_REMOVED lines=10> */
.L_x_4139:
[----:B------:R-:W0:Y:S01]  /*8030*/  F2I.F64.TRUNC R5, R4 ;  /* 0x0000000400057311 */ /* 0x000e22000030d100 */
[----:B------:R-:W-:Y:S01]  /*8040*/  IMAD.MOV.U32 R33, RZ, RZ, R23 ;  /* 0x000000ffff217224 */ /* 0x000fe200078e0017 */
[----:B0-----:R0:W-:Y:S01]  /*8050*/  STG.E [R8.64], R5 ;  /* 0x0000000508007986 */ /* 0x0011e2000c101924 */
[----:B------:R-:W-:Y:S05]  /*8060*/  BRA `(.L_x_4132) ;  /* 0x00000f5000007947 */ /* 0x000fea0003800000 */
.L_x_4138:
[----:B------:R-:W0:Y:S01]  /*8070*/  F2I.F64.TRUNC R5, R4 ;  /* 0x0000000400057311 */ /* 0x000e22000030d100 */
[----:B------:R-:W-:Y:S01]  /*8080*/  IMAD.MOV.U32 R33, RZ, RZ, R23 ;  /* 0x000000ffff217224 */ /* 0x000fe200078e0017 */
[----:B0-----:R0:W-:Y:S01]  /*8090*/  STG.E.U16 [R8.64], R5 ;  /* 0x0000000508007986 */ /* 0x0011e2000c101524 */
[----:B------:R-:W-:Y:S05]  /*80a0*/  BRA `(.L_x_4132) ;  /* 0x00000f1000007947 */ /* 0x000fea0003800000 */
.L_x_4134:
        /* <DEDUP_REMOVED lines=12> */
.L_x_4141:
[----:B------:R-:W0:Y:S01]  /*8170*/  F2F.F32.F64 R0, R4 ;  /* 0x0000000400007310 */ /* 0x000e220000301000 */
[----:B------:R-:W0:Y:S01]  /*8180*/  DSETP.GEU.AND P0, PT, |R4|, c[0x2][0x0], PT ;  /* 0x008000000400762a */ /* 0x000e220003f0e200 */
[----:B------:R-:W-:-:S13]  /*8190*/  IMAD.MOV.U32 R33, RZ, RZ, R23 ;  /* 0x000000ffff217224 */ /* 0x000fda00078e0017 */
[----:B0-----:R-:W-:-:S05]  /*81a0*/  @!P0 FMUL R0, R0, 1.175494350822287508e-38 ;  /* 0x0080000000008820 */ /* 0x001fca0000400000 */
[----:B------:R-:W-:-:S05]  /*81b0*/  F2FP.PACK_AB R0, RZ, R0 ;  /* 0x00000000ff00723e */ /* 0x000fca00000000ff */
[----:B------:R0:W-:Y:S01]  /*81c0*/  STG.E.U16 [R8.64], R0 ;  /* 0x0000000008007986 */ /* 0x0001e2000c101524 */
[----:B------:R-:W-:Y:S05]  /*81d0*/  BRA `(.L_x_4132) ;  /* 0x00000de000007947 */ /* 0x000fea0003800000 */
.L_x_4140:
        /* <DEDUP_REMOVED lines=9> */
[----:B------:R-:W1:-:S03]  /*8270*/  DSETP.GEU.AND P1, PT, |R4|, c[0x2][0x0], PT ;  /* 0x008000000400762a */ /* 0x000e460003f2e200 */
[----:B------:R-:W1:Y:S07]  /*8280*/  F2F.F32.F64 R10, R4 ;  /* 0x00000004000a7310 */ /* 0x000e6e0000301000 */
[----:B0-----:R-:W-:-:S04]  /*8290*/  @!P0 FMUL R11, R11, 1.175494350822287508e-38 ;  /* 0x008000000b0b8820 */ /* 0x001fc80000400000 */
[----:B-1----:R-:W-:-:S05]  /*82a0*/  @!P1 FMUL R10, R10, 1.175494350822287508e-38 ;  /* 0x008000000a0a9820 */ /* 0x002fca0000400000 */
[----:B------:R0:W-:Y:S01]  /*82b0*/  STG.E.64 [R8.64], R10 ;  /* 0x0000000a08007986 */ /* 0x0001e2000c101b24 */
[----:B------:R-:W-:Y:S05]  /*82c0*/  BRA `(.L_x_4132) ;  /* 0x00000cf000007947 */ /* 0x000fea0003800000 */
.L_x_4143:
[----:B------:R-:W0:Y:S01]  /*82d0*/  F2F.F32.F64 R3, R4 ;  /* 0x0000000400037310 */ /* 0x000e220000301000 */
[----:B------:R-:W0:Y:S01]  /*82e0*/  DSETP.GEU.AND P0, PT, |R4|, c[0x2][0x0], PT ;  /* 0x008000000400762a */ /* 0x000e220003f0e200 */
[----:B------:R-:W-:-:S03]  /*82f0*/  IMAD.MOV.U32 R33, RZ, RZ, R23 ;  /* 0x000000ffff217224 */ /* 0x000fc600078e0017 */
[----:B------:R-:W1:-:S03]  /*8300*/  DSETP.GEU.AND P1, PT, |R6|, c[0x2][0x0], PT ;  /* 0x008000000600762a */ /* 0x000e460003f2e200 */
[----:B------:R-:W1:Y:S07]  /*8310*/  F2F.F32.F64 R0, R6 ;  /* 0x0000000600007310 */ /* 0x000e6e0000301000 */
[----:B0-----:R-:W-:-:S04]  /*8320*/  @!P0 FMUL R3, R3, 1.175494350822287508e-38 ;  /* 0x0080000003038820 */ /* 0x001fc80000400000 */
[----:B-1----:R-:W-:-:S05]  /*8330*/  @!P1 FMUL R0, R0, 1.175494350822287508e-38 ;  /* 0x0080000000009820 */ /* 0x002fca0000400000 */
[----:B------:R-:W-:-:S05]  /*8340*/  F2FP.PACK_AB R3, R0, R3 ;  /* 0x000000030003723e */ /* 0x000fca00000000ff */
[----:B------:R0:W-:Y:S01]  /*8350*/  STG.E [R8.64], R3 ;  /* 0x0000000308007986 */ /* 0x0001e2000c101924 */
[----:B------:R-:W-:Y:S05]  /*8360*/  BRA `(.L_x_4132) ;  /* 0x00000c5000007947 */ /* 0x000fea0003800000 */
.L_x_4142:
[----:B------:R0:W-:Y:S01]  /*8370*/  STG.E.64 [R8.64], R4 ;  /* 0x0000000408007986 */ /* 0x0001e2000c101b24 */
[----:B------:R-:W-:Y:S01]  /*8380*/  IMAD.MOV.U32 R33, RZ, RZ, R23 ;  /* 0x000000ffff217224 */ /* 0x000fe200078e0017 */
[----:B------:R-:W-:Y:S05]  /*8390*/  BRA `(.L_x_4132) ;  /* 0x00000c2000007947 */ /* 0x000fea0003800000 */
.L_x_4133:
        /* <DEDUP_REMOVED lines=14> */
.L_x_4146:
[----:B------:R0:W-:Y:S01]  /*8480*/  STG.E.128 [R8.64], R4 ;  /* 0x0000000408007986 */ /* 0x0001e2000c101d24 */
[----:B------:R-:W-:Y:S01]  /*8490*/  IMAD.MOV.U32 R33, RZ, RZ, R23 ;  /* 0x000000ffff217224 */ /* 0x000fe200078e0017 */
[----:B------:R-:W-:Y:S05]  /*84a0*/  BRA `(.L_x_4132) ;  /* 0x00000b1000007947 */ /* 0x000fea0003800000 */
.L_x_4145:
        /* <DEDUP_REMOVED lines=23> */
.L_x_4150:
[----:B------:R-:W-:Y:S05]  /*8620*/  BSYNC B0 ;  /* 0x0000000000007941 */ /* 0x000fea0003800000 */
.L_x_4149:
[----:B------:R-:W-:Y:S01]  /*8630*/  LOP3.LUT R7, R0, R7, RZ, 0xfc, !PT ;  /* 0x0000000700077212 */ /* 0x000fe200078efcff */
[----:B------:R-:W-:-:S04]  /*8640*/  IMAD.MOV.U32 R33, RZ, RZ, R23 ;  /* 0x000000ffff217224 */ /* 0x000fc800078e0017 */
[----:B------:R0:W-:Y:S01]  /*8650*/  STG.E.U8 [R8.64], R7 ;  /* 0x0000000708007986 */ /* 0x0001e2000c101124 */
[----:B------:R-:W-:Y:S05]  /*8660*/  BRA `(.L_x_4132) ;  /* 0x0000095000007947 */ /* 0x000fea0003800000 */
.L_x_4148:
        /* <DEDUP_REMOVED lines=15> */
.L_x_4152:
[----:B------:R-:W-:Y:S01]  /*8760*/  IMAD.MOV.U32 R0, RZ, RZ, 0x7f ;  /* 0x0000007fff007424 */ /* 0x000fe200078e00ff */
[----:B------:R-:W-:-:S04]  /*8770*/  ISETP.GT.U32.AND P0, PT, R3, 0x7f800000, PT ;  /* 0x7f8000000300780c */ /* 0x000fc80003f04070 */
[----:B------:R-:W-:-:S04]  /*8780*/  SEL R0, R0, 0x7c, P0 ;  /* 0x0000007c00007807 */ /* 0x000fc80000000000 */
.L_x_4153:
[----:B------:R-:W-:Y:S05]  /*8790*/  BSYNC B0 ;  /* 0x0000000000007941 */ /* 0x000fea0003800000 */
.L_x_4151:
[----:B------:R-:W-:Y:S01]  /*87a0*/  LOP3.LUT R3, R7, 0x80000000, RZ, 0xc0, !PT ;  /* 0x8000000007037812 */ /* 0x000fe200078ec0ff */
[----:B------:R-:W-:-:S03]  /*87b0*/  IMAD.MOV.U32 R33, RZ, RZ, R23 ;  /* 0x000000ffff217224 */ /* 0x000fc600078e0017 */
[----:B------:R-:W-:-:S04]  /*87c0*/  SHF.R.U32.HI R3, RZ, 0x18, R3 ;  /* 0x00000018ff037819 */ /* 0x000fc80000011603 */
[----:B------:R-:W-:-:S05]  /*87d0*/  LOP3.LUT R3, R0, R3, RZ, 0xfc, !PT ;  /* 0x0000000300037212 */ /* 0x000fca00078efcff */
[----:B------:R0:W-:Y:S01]  /*87e0*/  STG.E.U8 [R8.64], R3 ;  /* 0x0000000308007986 */ /* 0x0001e2000c101124 */
[----:B------:R-:W-:Y:S05]  /*87f0*/  BRA `(.L_x_4132) ;  /* 0x000007c000007947 */ /* 0x000fea0003800000 */
.L_x_4147:
[----:B------:R-:W0:Y:S01]  /*8800*/  F2F.F32.F64 R0, R4 ;  /* 0x0000000400007310 */ /* 0x000e220000301000 */
[----:B------:R-:W0:Y:S01]  /*8810*/  DSETP.GEU.AND P0, PT, |R4|, c[0x2][0x0], PT ;  /* 0x008000000400762a */ /* 0x000e220003f0e200 */
[----:B------:R-:W-:-:S13]  /*8820*/  IMAD.MOV.U32 R33, RZ, RZ, R23 ;  /* 0x000000ffff217224 */ /* 0x000fda00078e0017 */
[----:B0-----:R-:W-:-:S05]  /*8830*/  @!P0 FMUL R0, R0, 1.175494350822287508e-38 ;  /* 0x0080000000008820 */ /* 0x001fca0000400000 */
[----:B------:R-:W-:-:S05]  /*8840*/  F2FP.BF16.PACK_AB R0, RZ, R0 ;  /* 0x00000000ff00723e */ /* 0x000fca00000010ff */
[----:B------:R0:W-:Y:S01]  /*8850*/  STG.E.U16 [R8.64], R0 ;  /* 0x0000000008007986 */ /* 0x0001e2000c101524 */
[----:B------:R-:W-:Y:S05]  /*8860*/  BRA `(.L_x_4132) ;  /* 0x0000075000007947 */ /* 0x000fea0003800000 */
.L_x_4144:
        /* <DEDUP_REMOVED lines=12> */
.L_x_4156:
        /* <DEDUP_REMOVED lines=19> */
.L_x_4159:
[----:B------:R-:W-:-:S04]  /*8a60*/  LOP3.LUT R0, R7, 0x80000000, RZ, 0xc0, !PT ;  /* 0x8000000007007812 */ /* 0x000fc800078ec0ff */
[----:B------:R-:W-:-:S04]  /*8a70*/  SHF.R.U32.HI R0, RZ, 0x18, R0 ;  /* 0x00000018ff007819 */ /* 0x000fc80000011600 */
[----:B------:R-:W-:Y:S02]  /*8a80*/  LOP3.LUT R0, R3, R0, RZ, 0xfc, !PT ;  /* 0x0000000003007212 */ /* 0x000fe400078efcff */
.L_x_4158:
[----:B------:R-:W-:Y:S05]  /*8a90*/  BSYNC B0 ;  /* 0x0000000000007941 */ /* 0x000fea0003800000 */
.L_x_4157:
[----:B------:R0:W-:Y:S01]  /*8aa0*/  STG.E.U8 [R8.64], R0 ;  /* 0x0000000008007986 */ /* 0x0001e2000c101124 */
[----:B------:R-:W-:Y:S01]  /*8ab0*/  IMAD.MOV.U32 R33, RZ, RZ, R23 ;  /* 0x000000ffff217224 */ /* 0x000fe200078e0017 */
[----:B------:R-:W-:Y:S05]  /*8ac0*/  BRA `(.L_x_4132) ;  /* 0x000004f000007947 */ /* 0x000fea0003800000 */
.L_x_4155:
        /* <DEDUP_REMOVED lines=19> */
.L_x_4162:
[----:B------:R-:W-:-:S04]  /*8c00*/  LOP3.LUT R0, R7, 0x80000000, RZ, 0xc0, !PT ;  /* 0x8000000007007812 */ /* 0x000fc800078ec0ff */
[----:B------:R-:W-:-:S04]  /*8c10*/  SHF.R.U32.HI R0, RZ, 0x18, R0 ;  /* 0x00000018ff007819 */ /* 0x000fc80000011600 */
[----:B------:R-:W-:Y:S02]  /*8c20*/  LOP3.LUT R0, R3, R0, RZ, 0xfc, !PT ;  /* 0x0000000003007212 */ /* 0x000fe400078efcff */
.L_x_4161:
[----:B------:R-:W-:Y:S05]  /*8c30*/  BSYNC B0 ;  /* 0x0000000000007941 */ /* 0x000fea0003800000 */
.L_x_4160:
[----:B------:R0:W-:Y:S01]  /*8c40*/  STG.E.U8 [R8.64], R0 ;  /* 0x0000000008007986 */ /* 0x0001e2000c101124 */
[----:B------:R-:W-:Y:S01]  /*8c50*/  IMAD.MOV.U32 R33, RZ, RZ, R23 ;  /* 0x000000ffff217224 */ /* 0x000fe200078e0017 */
[----:B------:R-:W-:Y:S05]  /*8c60*/  BRA `(.L_x_4132) ;  /* 0x0000035000007947 */ /* 0x000fea0003800000 */
.L_x_4154:
        /* <DEDUP_REMOVED lines=25> */
.L_x_4137:
        /* <DEDUP_REMOVED lines=21> */
.L_x_4164:
[----:B------:R-:W0:Y:S01]  /*8f50*/  F2I.U64.F64.TRUNC R4, R4 ;  /* 0x0000000400047311 */ /* 0x000e22000030d800 */
[----:B------:R-:W-:Y:S01]  /*8f60*/  IMAD.MOV.U32 R33, RZ, RZ, R23 ;  /* 0x000000ffff217224 */ /* 0x000fe200078e0017 */
[----:B0-----:R0:W-:Y:S01]  /*8f70*/  STG.E.64 [R8.64], R4 ;  /* 0x0000000408007986 */ /* 0x0011e2000c101b24 */
[----:B------:R-:W-:Y:S05]  /*8f80*/  BRA `(.L_x_4132) ;  /* 0x0000003000007947 */ /* 0x000fea0003800000 */
.L_x_4163:
[----:B------:R-:W0:Y:S01]  /*8f90*/  F2I.U32.F64.TRUNC R5, R4 ;  /* 0x0000000400057311 */ /* 0x000e22000030d000 */
[----:B------:R-:W-:Y:S01]  /*8fa0*/  IMAD.MOV.U32 R33, RZ, RZ, R23 ;  /* 0x000000ffff217224 */ /* 0x000fe200078e0017 */
[----:B0-----:R0:W-:Y:S06]  /*8fb0*/  STG.E [R8.64], R5 ;  /* 0x0000000508007986 */ /* 0x0011ec000c101924 */
.L_x_4132:
[----:B0-----:R-:W-:Y:S05]  /*8fc0*/  BSYNC B6 ;  /* 0x0000000000067941 */ /* 0x001fea0003800000 */
.L_x_4131:
[----:B------:R-:W-:Y:S01]  /*8fd0*/  ISETP.GE.AND P0, PT, R33, R2, PT ;  /* 0x000000022100720c */ /* 0x000fe20003f06270 */
[----:B------:R-:W-:-:S12]  /*8fe0*/  BSSY B6, `(.L_x_4165) ;  /* 0x0000212000067945 */ /* 0x000fd80003800000 */
        /* <DEDUP_REMOVED lines=20> */
.L_x_4170:
[----:B------:R-:W0:Y:S02]  /*9130*/  F2I.S64.F64.TRUNC R28, R28 ;  /* 0x0000001c001c7311 */ /* 0x000e24000030d900 */
[----:B0-----:R-:W-:-:S05]  /*9140*/  IMAD.MOV.U32 R3, RZ, RZ, R28 ;  /* 0x000000ffff037224 */ /* 0x001fca00078e001c */
[----:B------:R0:W-:Y:S01]  /*9150*/  STG.E.U8 [R4.64], R3 ;  /* 0x0000000304007986 */ /* 0x0001e2000c101124 */
[----:B------:R-:W-:Y:S05]  /*9160*/  BRA `(.L_x_4172) ;  /* 0x00000ef000007947 */ /* 0x000fea0003800000 */
.L_x_4169:
        /* <DEDUP_REMOVED lines=9> */
.L_x_4174:
[----:B------:R-:W0:Y:S02]  /*9200*/  F2I.F64.TRUNC R29, R28 ;  /* 0x0000001c001d7311 */ /* 0x000e24000030d100 */
[----:B0-----:R0:W-:Y:S01]  /*9210*/  STG.E [R4.64], R29 ;  /* 0x0000001d04007986 */ /* 0x0011e2000c101924 */
[----:B------:R-:W-:Y:S05]  /*9220*/  BRA `(.L_x_4172) ;  /* 0x00000e3000007947 */ /* 0x000fea0003800000 */
.L_x_4173:
[----:B------:R-:W0:Y:S02]  /*9230*/  F2I.F64.TRUNC R29, R28 ;  /* 0x0000001c001d7311 */ /* 0x000e24000030d100 */
[----:B0-----:R0:W-:Y:S01]  /*9240*/  STG.E.U16 [R4.64], R29 ;  /* 0x0000001d04007986 */ /* 0x0011e2000c101524 */
[----:B------:R-:W-:Y:S05]  /*9250*/  BRA `(.L_x_4172) ;  /* 0x00000e0000007947 */ /* 0x000fea0003800000 */
.L_x_4168:
        /* <DEDUP_REMOVED lines=11> */
.L_x_4176:
[----:B------:R-:W0:Y:S01]  /*9310*/  F2F.F32.F64 R0, R28 ;  /* 0x0000001c00007310 */ /* 0x000e220000301000 */
[----:B------:R-:W0:-:S14]  /*9320*/  DSETP.GEU.AND P0, PT, |R28|, c[0x2][0x0], PT ;  /* 0x008000001c00762a */ /* 0x000e1c0003f0e200 */
[----:B0-----:R-:W-:-:S05]  /*9330*/  @!P0 FMUL R0, R0, 1.175494350822287508e-38 ;  /* 0x0080000000008820 */ /* 0x001fca0000400000 */
[----:B------:R-:W-:-:S05]  /*9340*/  F2FP.PACK_AB R0, RZ, R0 ;  /* 0x00000000ff00723e */ /* 0x000fca00000000ff */
[----:B------:R0:W-:Y:S01]  /*9350*/  STG.E.U16 [R4.64], R0 ;  /* 0x0000000004007986 */ /* 0x0001e2000c101524 */
[----:B------:R-:W-:Y:S05]  /*9360*/  BRA `(.L_x_4172) ;  /* 0x00000cf000007947 */ /* 0x000fea0003800000 */
.L_x_4175:
        /* <DEDUP_REMOVED lines=8> */
[----:B------:R-:W1:-:S03]  /*93f0*/  DSETP.GEU.AND P1, PT, |R28|, c[0x2][0x0], PT ;  /* 0x008000001c00762a */ /* 0x000e460003f2e200 */
[----:B------:R-:W1:Y:S07]  /*9400*/  F2F.F32.F64 R6, R28 ;  /* 0x0000001c00067310 */ /* 0x000e6e0000301000 */
[----:B0-----:R-:W-:-:S04]  /*9410*/  @!P0 FMUL R7, R7, 1.175494350822287508e-38 ;  /* 0x0080000007078820 */ /* 0x001fc80000400000 */
[----:B-1----:R-:W-:-:S05]  /*9420*/  @!P1 FMUL R6, R6, 1.175494350822287508e-38 ;  /* 0x0080000006069820 */ /* 0x002fca0000400000 */
[----:B------:R0:W-:Y:S01]  /*9430*/  STG.E.64 [R4.64], R6 ;  /* 0x0000000604007986 */ /* 0x0001e2000c101b24 */
[----:B------:R-:W-:Y:S05]  /*9440*/  BRA `(.L_x_4172) ;  /* 0x00000c1000007947 */ /* 0x000fea0003800000 */
.L_x_4178:
[----:B------:R-:W0:Y:S01]  /*9450*/  F2F.F32.F64 R3, R28 ;  /* 0x0000001c00037310 */ /* 0x000e220000301000 */
        /* <DEDUP_REMOVED lines=8> */
.L_x_4177:
[----:B------:R0:W-:Y:S01]  /*94e0*/  STG.E.64 [R4.64], R28 ;  /* 0x0000001c04007986 */ /* 0x0001e2000c101b24 */
[----:B------:R-:W-:Y:S05]  /*94f0*/  BRA `(.L_x_4172) ;  /* 0x00000b6000007947 */ /* 0x000fea0003800000 */
.L_x_4167:
        /* <DEDUP_REMOVED lines=13> */
.L_x_4181:
[----:B------:R0:W-:Y:S01]  /*95d0*/  STG.E.128 [R4.64], R28 ;  /* 0x0000001c04007986 */ /* 0x0001e2000c101d24 */
[----:B------:R-:W-:Y:S05]  /*95e0*/  BRA `(.L_x_4172) ;  /* 0x00000a7000007947 */ /* 0x000fea0003800000 */
.L_x_4180:
        /* <DEDUP_REMOVED lines=23> */
.L_x_4185:
[----:B------:R-:W-:Y:S05]  /*9760*/  BSYNC B0 ;  /* 0x0000000000007941 */ /* 0x000fea0003800000 */
.L_x_4184:
[----:B------:R-:W-:-:S05]  /*9770*/  LOP3.LUT R7, R0, R7, RZ, 0xfc, !PT ;  /* 0x0000000700077212 */ /* 0x000fca00078efcff */
[----:B------:R0:W-:Y:S01]  /*9780*/  STG.E.U8 [R4.64], R7 ;  /* 0x0000000704007986 */ /* 0x0001e2000c101124 */
[----:B------:R-:W-:Y:S05]  /*9790*/  BRA `(.L_x_4172) ;  /* 0x000008c000007947 */ /* 0x000fea0003800000 */
.L_x_4183:
        /* <DEDUP_REMOVED lines=15> */
.L_x_4187:
[----:B------:R-:W-:Y:S01]  /*9890*/  IMAD.MOV.U32 R0, RZ, RZ, 0x7f ;  /* 0x0000007fff007424 */ /* 0x000fe200078e00ff */
[----:B------:R-:W-:-:S04]  /*98a0*/  ISETP.GT.U32.AND P0, PT, R3, 0x7f800000, PT ;  /* 0x7f8000000300780c */ /* 0x000fc80003f04070 */
[----:B------:R-:W-:-:S04]  /*98b0*/  SEL R0, R0, 0x7c, P0 ;  /* 0x0000007c00007807 */ /* 0x000fc80000000000 */
.L_x_4188:
[----:B------:R-:W-:Y:S05]  /*98c0*/  BSYNC B0 ;  /* 0x0000000000007941 */ /* 0x000fea0003800000 */
.L_x_4186:
[----:B------:R-:W-:-:S04]  /*98d0*/  LOP3.LUT R3, R7, 0x80000000, RZ, 0xc0, !PT ;  /* 0x8000000007037812 */ /* 0x000fc800078ec0ff */
[----:B------:R-:W-:-:S04]  /*98e0*/  SHF.R.U32.HI R3, RZ, 0x18, R3 ;  /* 0x00000018ff037819 */ /* 0x000fc80000011603 */
[----:B------:R-:W-:-:S05]  /*98f0*/  LOP3.LUT R3, R0, R3, RZ, 0xfc, !PT ;  /* 0x0000000300037212 */ /* 0x000fca00078efcff */
[----:B------:R0:W-:Y:S01]  /*9900*/  STG.E.U8 [R4.64], R3 ;  /* 0x0000000304007986 */ /* 0x0001e2000c101124 */
[----:B------:R-:W-:Y:S05]  /*9910*/  BRA `(.L_x_4172) ;  /* 0x0000074000007947 */ /* 0x000fea0003800000 */
.L_x_4182:
[----:B------:R-:W0:Y:S01]  /*9920*/  F2F.F32.F64 R0, R28 ;  /* 0x0000001c00007310 */ /* 0x000e220000301000 */
[----:B------:R-:W0:-:S14]  /*9930*/  DSETP.GEU.AND P0, PT, |R28|, c[0x2][0x0], PT ;  /* 0x008000001c00762a */ /* 0x000e1c0003f0e200 */
[----:B0-----:R-:W-:-:S05]  /*9940*/  @!P0 FMUL R0, R0, 1.175494350822287508e-38 ;  /* 0x0080000000008820 */ /* 0x001fca0000400000 */
[----:B------:R-:W-:-:S05]  /*9950*/  F2FP.BF16.PACK_AB R0, RZ, R0 ;  /* 0x00000000ff00723e */ /* 0x000fca00000010ff */
[----:B------:R0:W-:Y:S01]  /*9960*/  STG.E.U16 [R4.64], R0 ;  /* 0x0000000004007986 */ /* 0x0001e2000c101524 */
[----:B------:R-:W-:Y:S05]  /*9970*/  BRA `(.L_x_4172) ;  /* 0x000006e000007947 */ /* 0x000fea0003800000 */
.L_x_4179:
        /* <DEDUP_REMOVED lines=11> */
.L_x_4191:
        /* <DEDUP_REMOVED lines=19> */
.L_x_4194:
[----:B------:R-:W-:-:S04]  /*9b60*/  LOP3.LUT R0, R7, 0x80000000, RZ, 0xc0, !PT ;  /* 0x8000000007007812 */ /* 0x000fc800078ec0ff */
[----:B------:R-:W-:-:S04]  /*9b70*/  SHF.R.U32.HI R0, RZ, 0x18, R0 ;  /* 0x00000018ff007819 */ /* 0x000fc80000011600 */
[----:B------:R-:W-:Y:S02]  /*9b80*/  LOP3.LUT R0, R3, R0, RZ, 0xfc, !PT ;  /* 0x0000000003007212 */ /* 0x000fe400078efcff */
.L_x_4193:
[----:B------:R-:W-:Y:S05]  /*9b90*/  BSYNC B0 ;  /* 0x0000000000007941 */ /* 0x000fea0003800000 */
.L_x_4192:
[----:B------:R0:W-:Y:S01]  /*9ba0*/  STG.E.U8 [R4.64], R0 ;  /* 0x0000000004007986 */ /* 0x0001e2000c101124 */
[----:B------:R-:W-:Y:S05]  /*9bb0*/  BRA `(.L_x_4172) ;  /* 0x000004a000007947 */ /* 0x000fea0003800000 */
.L_x_4190:
        /* <DEDUP_REMOVED lines=19> */
.L_x_4197:
[----:B------:R-:W-:-:S04]  /*9cf0*/  LOP3.LUT R0, R7, 0x80000000, RZ, 0xc0, !PT ;  /* 0x8000000007007812 */ /* 0x000fc800078ec0ff */
[----:B------:R-:W-:-:S04]  /*9d00*/  SHF.R.U32.HI R0, RZ, 0x18, R0 ;  /* 0x00000018ff007819 */ /* 0x000fc80000011600 */
[----:B------:R-:W-:Y:S02]  /*9d10*/  LOP3.LUT R0, R3, R0, RZ, 0xfc, !PT ;  /* 0x0000000003007212 */ /* 0x000fe400078efcff */
.L_x_4196:
[----:B------:R-:W-:Y:S05]  /*9d20*/  BSYNC B0 ;  /* 0x0000000000007941 */ /* 0x000fea0003800000 */
.L_x_4195:
[----:B------:R0:W-:Y:S01]  /*9d30*/  STG.E.U8 [R4.64], R0 ;  /* 0x0000000004007986 */ /* 0x0001e2000c101124 */
[----:B------:R-:W-:Y:S05]  /*9d40*/  BRA `(.L_x_4172) ;  /* 0x0000031000007947 */ /* 0x000fea0003800000 */
.L_x_4189:
        /* <DEDUP_REMOVED lines=24> */
.L_x_4171:
        /* <DEDUP_REMOVED lines=20> */
.L_x_4199:
[----:B------:R-:W0:Y:S02]  /*a010*/  F2I.U64.F64.TRUNC R28, R28 ;  /* 0x0000001c001c7311 */ /* 0x000e24000030d800 */
[----:B0-----:R0:W-:Y:S01]  /*a020*/  STG.E.64 [R4.64], R28 ;  /* 0x0000001c04007986 */ /* 0x0011e2000c101b24 */
[----:B------:R-:W-:Y:S05]  /*a030*/  BRA `(.L_x_4172) ;  /* 0x0000002000007947 */ /* 0x000fea0003800000 */
.L_x_4198:
[----:B------:R-:W0:Y:S02]  /*a040*/  F2I.U32.F64.TRUNC R29, R28 ;  /* 0x0000001c001d7311 */ /* 0x000e24000030d000 */
[----:B0-----:R0:W-:Y:S02]  /*a050*/  STG.E [R4.64], R29 ;  /* 0x0000001d04007986 */ /* 0x0011e4000c101924 */
.L_x_4172:
        /* <DEDUP_REMOVED lines=22> */
.L_x_4203:
[----:B------:R-:W0:Y:S02]  /*a1c0*/  F2I.S64.F64.TRUNC R24, R24 ;  /* 0x0000001800187311 */ /* 0x000e24000030d900 */
[----:B0-----:R-:W-:-:S05]  /*a1d0*/  IMAD.MOV.U32 R3, RZ, RZ, R24 ;  /* 0x000000ffff037224 */ /* 0x001fca00078e0018 */
[----:B------:R0:W-:Y:S01]  /*a1e0*/  STG.E.U8 [R4.64], R3 ;  /* 0x0000000304007986 */ /* 0x0001e2000c101124 */
[----:B------:R-:W-:Y:S05]  /*a1f0*/  BRA `(.L_x_4205) ;  /* 0x00000ef000007947 */ /* 0x000fea0003800000 */
.L_x_4202:
        /* <DEDUP_REMOVED lines=9> */
.L_x_4207:
[----:B------:R-:W0:Y:S02]  /*a290*/  F2I.F64.TRUNC R25, R24 ;  /* 0x0000001800197311 */ /* 0x000e24000030d100 */
[----:B0-----:R0:W-:Y:S01]  /*a2a0*/  STG.E [R4.64], R25 ;  /* 0x0000001904007986 */ /* 0x0011e2000c101924 */
[----:B------:R-:W-:Y:S05]  /*a2b0*/  BRA `(.L_x_4205) ;  /* 0x00000e3000007947 */ /* 0x000fea0003800000 */
.L_x_4206:
[----:B------:R-:W0:Y:S02]  /*a2c0*/  F2I.F64.TRUNC R25, R24 ;  /* 0x0000001800197311 */ /* 0x000e24000030d100 */
[----:B0-----:R0:W-:Y:S01]  /*a2d0*/  STG.E.U16 [R4.64], R25 ;  /* 0x0000001904007986 */ /* 0x0011e2000c101524 */
[----:B------:R-:W-:Y:S05]  /*a2e0*/  BRA `(.L_x_4205) ;  /* 0x00000e0000007947 */ /* 0x000fea0003800000 */
.L_x_4201:
        /* <DEDUP_REMOVED lines=11> */
.L_x_4209:
[----:B------:R-:W0:Y:S01]  /*a3a0*/  F2F.F32.F64 R0, R24 ;  /* 0x0000001800007310 */ /* 0x000e220000301000 */
[----:B------:R-:W0:-:S14]  /*a3b0*/  DSETP.GEU.AND P0, PT, |R24|, c[0x2][0x0], PT ;  /* 0x008000001800762a */ /* 0x000e1c0003f0e200 */
[----:B0-----:R-:W-:-:S05]  /*a3c0*/  @!P0 FMUL R0, R0, 1.175494350822287508e-38 ;  /* 0x0080000000008820 */ /* 0x001fca0000400000 */
[----:B------:R-:W-:-:S05]  /*a3d0*/  F2FP.PACK_AB R0, RZ, R0 ;  /* 0x00000000ff00723e */ /* 0x000fca00000000ff */
[----:B------:R0:W-:Y:S01]  /*a3e0*/  STG.E.U16 [R4.64], R0 ;  /* 0x0000000004007986 */ /* 0x0001e2000c101524 */
[----:B------:R-:W-:Y:S05]  /*a3f0*/  BRA `(.L_x_4205) ;  /* 0x00000cf000007947 */ /* 0x000fea0003800000 */
.L_x_4208:
        /* <DEDUP_REMOVED lines=14> */
.L_x_4211:
        /* <DEDUP_REMOVED lines=9> */
.L_x_4210:
[----:B------:R0:W-:Y:S01]  /*a570*/  STG.E.64 [R4.64], R24 ;  /* 0x0000001804007986 */ /* 0x0001e2000c101b24 */
[----:B------:R-:W-:Y:S05]  /*a580*/  BRA `(.L_x_4205) ;  /* 0x00000b6000007947 */ /* 0x000fea0003800000 */
.L_x_4200:
        /* <DEDUP_REMOVED lines=13> */
.L_x_4214:
[----:B------:R0:W-:Y:S01]  /*a660*/  STG.E.128 [R4.64], R24 ;  /* 0x0000001804007986 */ /* 0x0001e2000c101d24 */
[----:B------:R-:W-:Y:S05]  /*a670*/  BRA `(.L_x_4205) ;  /* 0x00000a7000007947 */ /* 0x000fea0003800000 */
.L_x_4213:
        /* <DEDUP_REMOVED lines=23> */
.L_x_4218:
[----:B------:R-:W-:Y:S05]  /*a7f0*/  BSYNC B0 ;  /* 0x0000000000007941 */ /* 0x000fea0003800000 */
.L_x_4217:
[----:B------:R-:W-:-:S05]  /*a800*/  LOP3.LUT R7, R0, R7, RZ, 0xfc, !PT ;  /* 0x0000000700077212 */ /* 0x000fca00078efcff */
[----:B------:R0:W-:Y:S01]  /*a810*/  STG.E.U8 [R4.64], R7 ;  /* 0x0000000704007986 */ /* 0x0001e2000c101124 */
[----:B------:R-:W-:Y:S05]  /*a820*/  BRA `(.L_x_4205) ;  /* 0x000008c000007947 */ /* 0x000fea0003800000 */
.L_x_4216:
        /* <DEDUP_REMOVED lines=15> */
.L_x_4220:
[----:B------:R-:W-:Y:S01]  /*a920*/  IMAD.MOV.U32 R0, RZ, RZ, 0x7f ;  /* 0x0000007fff007424 */ /* 0x000fe200078e00ff */
[----:B------:R-:W-:-:S04]  /*a930*/  ISETP.GT.U32.AND P0, PT, R3, 0x7f800000, PT ;  /* 0x7f8000000300780c */ /* 0x000fc80003f04070 */
[----:B------:R-:W-:-:S04]  /*a940*/  SEL R0, R0, 0x7c, P0 ;  /* 0x0000007c00007807 */ /* 0x000fc80000000000 */
.L_x_4221:
[----:B------:R-:W-:Y:S05]  /*a950*/  BSYNC B0 ;  /* 0x0000000000007941 */ /* 0x000fea0003800000 */
.L_x_4219:
[----:B------:R-:W-:-:S04]  /*a960*/  LOP3.LUT R3, R7, 0x80000000, RZ, 0xc0, !PT ;  /* 0x8000000007037812 */ /* 0x000fc800078ec0ff */
[----:B------:R-:W-:-:S04]  /*a970*/  SHF.R.U32.HI R3, RZ, 0x18, R3 ;  /* 0x00000018ff037819 */ /* 0x000fc80000011603 */
[----:B------:R-:W-:-:S05]  /*a980*/  LOP3.LUT R3, R0, R3, RZ, 0xfc, !PT ;  /* 0x0000000300037212 */ /* 0x000fca00078efcff */
[----:B------:R0:W-:Y:S01]  /*a990*/  STG.E.U8 [R4.64], R3 ;  /* 0x0000000304007986 */ /* 0x0001e2000c101124 */
[----:B------:R-:W-:Y:S05]  /*a9a0*/  BRA `(.L_x_4205) ;  /* 0x0000074000007947 */ /* 0x000fea0003800000 */
.L_x_4215:
[----:B------:R-:W0:Y:S01]  /*a9b0*/  F2F.F32.F64 R0, R24 ;  /* 0x0000001800007310 */ /* 0x000e220000301000 */
[----:B------:R-:W0:-:S14]  /*a9c0*/  DSETP.GEU.AND P0, PT, |R24|, c[0x2][0x0], PT ;  /* 0x008000001800762a */ /* 0x000e1c0003f0e200 */
[----:B0-----:R-:W-:-:S05]  /*a9d0*/  @!P0 FMUL R0, R0, 1.175494350822287508e-38 ;  /* 0x0080000000008820 */ /* 0x001fca0000400000 */
[----:B------:R-:W-:-:S05]  /*a9e0*/  F2FP.BF16.PACK_AB R0, RZ, R0 ;  /* 0x00000000ff00723e */ /* 0x000fca00000010ff */
[----:B------:R0:W-:Y:S01]  /*a9f0*/  STG.E.U16 [R4.64], R0 ;  /* 0x0000000004007986 */ /* 0x0001e2000c101524 */
[----:B------:R-:W-:Y:S05]  /*aa00*/  BRA `(.L_x_4205) ;  /* 0x000006e000007947 */ /* 0x000fea0003800000 */
.L_x_4212:
        /* <DEDUP_REMOVED lines=11> */
.L_x_4224:
        /* <DEDUP_REMOVED lines=19> */
.L_x_4227:
[----:B------:R-:W-:-:S04]  /*abf0*/  LOP3.LUT R0, R7, 0x80000000, RZ, 0xc0, !PT ;  /* 0x8000000007007812 */ /* 0x000fc800078ec0ff */
[----:B------:R-:W-:-:S04]  /*ac00*/  SHF.R.U32.HI R0, RZ, 0x18, R0 ;  /* 0x00000018ff007819 */ /* 0x000fc80000011600 */
[----:B------:R-:W-:Y:S02]  /*ac10*/  LOP3.LUT R0, R3, R0, RZ, 0xfc, !PT ;  /* 0x0000000003007212 */ /* 0x000fe400078efcff */
.L_x_4226:
[----:B------:R-:W-:Y:S05]  /*ac20*/  BSYNC B0 ;  /* 0x0000000000007941 */ /* 0x000fea0003800000 */
.L_x_4225:
[----:B------:R0:W-:Y:S01]  /*ac30*/  STG.E.U8 [R4.64], R0 ;  /* 0x0000000004007986 */ /* 0x0001e2000c101124 */
[----:B------:R-:W-:Y:S05]  /*ac40*/  BRA `(.L_x_4205) ;  /* 0x000004a000007947 */ /* 0x000fea0003800000 */
.L_x_4223:
        /* <DEDUP_REMOVED lines=19> */
.L_x_4230:
[----:B------:R-:W-:-:S04]  /*ad80*/  LOP3.LUT R0, R7, 0x80000000, RZ, 0xc0, !PT ;  /* 0x8000000007007812 */ /* 0x000fc800078ec0ff */
[----:B------:R-:W-:-:S04]  /*ad90*/  SHF.R.U32.HI R0, RZ, 0x18, R0 ;  /* 0x00000018ff007819 */ /* 0x000fc80000011600 */
[----:B------:R-:W-:Y:S02]  /*ada0*/  LOP3.LUT R0, R3, R0, RZ, 0xfc, !PT ;  /* 0x0000000003007212 */ /* 0x000fe400078efcff */
.L_x_4229:
[----:B------:R-:W-:Y:S05]  /*adb0*/  BSYNC B0 ;  /* 0x0000000000007941 */ /* 0x000fea0003800000 */
.L_x_4228:
[----:B------:R0:W-:Y:S01]  /*adc0*/  STG.E.U8 [R4.64], R0 ;  /* 0x0000000004007986 */ /* 0x0001e2000c101124 */
[----:B------:R-:W-:Y:S05]  /*add0*/  BRA `(.L_x_4205) ;  /* 0x0000031000007947 */ /* 0x000fea0003800000 */
.L_x_4222:
        /* <DEDUP_REMOVED lines=24> */
.L_x_4204:
        /* <DEDUP_REMOVED lines=20> */
.L_x_4232:
[----:B------:R-:W0:Y:S02]  /*b0a0*/  F2I.U64.F64.TRUNC R24, R24 ;  /* 0x0000001800187311 */ /* 0x000e24000030d800 */
[----:B0-----:R0:W-:Y:S01]  /*b0b0*/  STG.E.64 [R4.64], R24 ;  /* 0x0000001804007986 */ /* 0x0011e2000c101b24 */
[----:B------:R-:W-:Y:S05]  /*b0c0*/  BRA `(.L_x_4205) ;  /* 0x0000002000007947 */ /* 0x000fea0003800000 */
.L_x_4231:
[----:B------:R-:W0:Y:S02]  /*b0d0*/  F2I.U32.F64.TRUNC R25, R24 ;  /* 0x0000001800197311 */ /* 0x000e24000030d000 */
[----:B0-----:R0:W-:Y:S02]  /*b0e0*/  STG.E [R4.64], R25 ;  /* 0x0000001904007986 */ /* 0x0011e4000c101924 */
.L_x_4205:
[----:B------:R-:W-:Y:S02]  /*b0f0*/  IADD3 R33, R33, 0x80, RZ ;  /* 0x0000008021217810 */ /* 0x000fe40007ffe0ff */
.L_x_4166:
[----:B------:R-:W-:Y:S05]  /*b100*/  BSYNC B6 ;  /* 0x0000000000067941 */ /* 0x000fea0003800000 */
.L_x_4165:
        /* <DEDUP_REMOVED lines=20> */
.L_x_4236:
[----:B------:R-:W0:Y:S02]  /*b250*/  F2I.S64.F64.TRUNC R16, R16 ;  /* 0x0000001000107311 */ /* 0x000e24000030d900 */
[----:B0-----:R-:W-:-:S05]  /*b260*/  IMAD.MOV.U32 R5, RZ, RZ, R16 ;  /* 0x000000ffff057224 */ /* 0x001fca00078e0010 */
[----:B------:R-:W-:Y:S01]  /*b270*/  STG.E.U8 [R2.64], R5 ;  /* 0x0000000502007986 */ /* 0x000fe2000c101124 */
[----:B------:R-:W-:Y:S05]  /*b280*/  EXIT ;  /* 0x000000000000794d */ /* 0x000fea0003800000 */
.L_x_4235:
        /* <DEDUP_REMOVED lines=9> */
.L_x_4239:
[----:B------:R-:W0:Y:S02]  /*b320*/  F2I.F64.TRUNC R17, R16 ;  /* 0x0000001000117311 */ /* 0x000e24000030d100 */
[----:B0-----:R-:W-:Y:S01]  /*b330*/  STG.E [R2.64], R17 ;  /* 0x0000001102007986 */ /* 0x001fe2000c101924 */
[----:B------:R-:W-:Y:S05]  /*b340*/  EXIT ;  /* 0x000000000000794d */ /* 0x000fea0003800000 */
.L_x_4238:
[----:B------:R-:W0:Y:S02]  /*b350*/  F2I.F64.TRUNC R17, R16 ;  /* 0x0000001000117311 */ /* 0x000e24000030d100 */
[----:B0-----:R-:W-:Y:S01]  /*b360*/  STG.E.U16 [R2.64], R17 ;  /* 0x0000001102007986 */ /* 0x001fe2000c101524 */
[----:B------:R-:W-:Y:S05]  /*b370*/  EXIT ;  /* 0x000000000000794d */ /* 0x000fea0003800000 */
.L_x_4234:
        /* <DEDUP_REMOVED lines=11> */
.L_x_4241:
[----:B------:R-:W0:Y:S01]  /*b430*/  F2F.F32.F64 R0, R16 ;  /* 0x0000001000007310 */ /* 0x000e220000301000 */
[----:B------:R-:W0:-:S14]  /*b440*/  DSETP.GEU.AND P0, PT, |R16|, c[0x2][0x0], PT ;  /* 0x008000001000762a */ /* 0x000e1c0003f0e200 */
[----:B0-----:R-:W-:-:S05]  /*b450*/  @!P0 FMUL R0, R0, 1.175494350822287508e-38 ;  /* 0x0080000000008820 */ /* 0x001fca0000400000 */
[----:B------:R-:W-:-:S05]  /*b460*/  F2FP.PACK_AB R0, RZ, R0 ;  /* 0x00000000ff00723e */ /* 0x000fca00000000ff */
[----:B------:R-:W-:Y:S01]  /*b470*/  STG.E.U16 [R2.64], R0 ;  /* 0x0000000002007986 */ /* 0x000fe2000c101524 */
[----:B------:R-:W-:Y:S05]  /*b480*/  EXIT ;  /* 0x000000000000794d */ /* 0x000fea0003800000 */
.L_x_4240:
        /* <DEDUP_REMOVED lines=12> */
[----:B------:R-:W-:Y:S01]  /*b550*/  STG.E.64 [R2.64], R4 ;  /* 0x0000000402007986 */ /* 0x000fe2000c101b24 */
[----:B------:R-:W-:Y:S05]  /*b560*/  EXIT ;  /* 0x000000000000794d */ /* 0x000fea0003800000 */
.L_x_4243:
[----:B------:R-:W0:Y:S01]  /*b570*/  F2F.F32.F64 R5, R16 ;  /* 0x0000001000057310 */ /* 0x000e220000301000 */
[----:B------:R-:W0:-:S04]  /*b580*/  DSETP.GEU.AND P0, PT, |R16|, c[0x2][0x0], PT ;  /* 0x008000001000762a */ /* 0x000e080003f0e200 */
[----:B------:R-:W1:-:S03]  /*b590*/  DSETP.GEU.AND P1, PT, |R18|, c[0x2][0x0], PT ;  /* 0x008000001200762a */ /* 0x000e460003f2e200 */
[----:B------:R-:W1:Y:S07]  /*b5a0*/  F2F.F32.F64 R0, R18 ;  /* 0x0000001200007310 */ /* 0x000e6e0000301000 */
[----:B0-----:R-:W-:-:S04]  /*b5b0*/  @!P0 FMUL R5, R5, 1.175494350822287508e-38 ;  /* 0x0080000005058820 */ /* 0x001fc80000400000 */
[----:B-1----:R-:W-:-:S05]  /*b5c0*/  @!P1 FMUL R0, R0, 1.175494350822287508e-38 ;  /* 0x0080000000009820 */ /* 0x002fca0000400000 */
[----:B------:R-:W-:-:S05]  /*b5d0*/  F2FP.PACK_AB R5, R0, R5 ;  /* 0x000000050005723e */ /* 0x000fca00000000ff */
[----:B------:R-:W-:Y:S01]  /*b5e0*/  STG.E [R2.64], R5 ;  /* 0x0000000502007986 */ /* 0x000fe2000c101924 */
[----:B------:R-:W-:Y:S05]  /*b5f0*/  EXIT ;  /* 0x000000000000794d */ /* 0x000fea0003800000 */
.L_x_4242:
[----:B------:R-:W-:Y:S01]  /*b600*/  STG.E.64 [R2.64], R16 ;  /* 0x0000001002007986 */ /* 0x000fe2000c101b24 */
[----:B------:R-:W-:Y:S05]  /*b610*/  EXIT ;  /* 0x000000000000794d */ /* 0x000fea0003800000 */
.L_x_4233:
        /* <DEDUP_REMOVED lines=11> */
[----:B------:R-:W-:Y:S01]  /*b6d0*/  STG.E.U8 [R2.64], R5 ;  /* 0x0000000502007986 */ /* 0x000fe2000c101124 */
[----:B------:R-:W-:Y:S05]  /*b6e0*/  EXIT ;  /* 0x000000000000794d */ /* 0x000fea0003800000 */
.L_x_4246:
[----:B------:R-:W-:Y:S01]  /*b6f0*/  STG.E.128 [R2.64], R16 ;  /* 0x0000001002007986 */ /* 0x000fe2000c101d24 */
[----:B------:R-:W-:Y:S05]  /*b700*/  EXIT ;  /* 0x000000000000794d */ /* 0x000fea0003800000 */
.L_x_4245:
        /* <DEDUP_REMOVED lines=23> */
.L_x_4250:
[----:B------:R-:W-:Y:S05]  /*b880*/  BSYNC B0 ;  /* 0x0000000000007941 */ /* 0x000fea0003800000 */
.L_x_4249:
[----:B------:R-:W-:-:S05]  /*b890*/  LOP3.LUT R5, R0, R5, RZ, 0xfc, !PT ;  /* 0x0000000500057212 */ /* 0x000fca00078efcff */
[----:B------:R-:W-:Y:S01]  /*b8a0*/  STG.E.U8 [R2.64], R5 ;  /* 0x0000000502007986 */ /* 0x000fe2000c101124 */
[----:B------:R-:W-:Y:S05]  /*b8b0*/  EXIT ;  /* 0x000000000000794d */ /* 0x000fea0003800000 */
.L_x_4248:
        /* <DEDUP_REMOVED lines=15> */
.L_x_4252:
[----:B------:R-:W-:Y:S01]  /*b9b0*/  IMAD.MOV.U32 R0, RZ, RZ, 0x7f ;  /* 0x0000007fff007424 */ /* 0x000fe200078e00ff */
[----:B------:R-:W-:-:S04]  /*b9c0*/  ISETP.GT.U32.AND P0, PT, R4, 0x7f800000, PT ;  /* 0x7f8000000400780c */ /* 0x000fc80003f04070 */
[----:B------:R-:W-:-:S04]  /*b9d0*/  SEL R0, R0, 0x7c, P0 ;  /* 0x0000007c00007807 */ /* 0x000fc80000000000 */
.L_x_4253:
[----:B------:R-:W-:Y:S05]  /*b9e0*/  BSYNC B0 ;  /* 0x0000000000007941 */ /* 0x000fea0003800000 */
.L_x_4251:
[----:B------:R-:W-:-:S04]  /*b9f0*/  LOP3.LUT R4, R5, 0x80000000, RZ, 0xc0, !PT ;  /* 0x8000000005047812 */ /* 0x000fc800078ec0ff */
[----:B------:R-:W-:-:S04]  /*ba00*/  SHF.R.U32.HI R5, RZ, 0x18, R4 ;  /* 0x00000018ff057819 */ /* 0x000fc80000011604 */
[----:B------:R-:W-:-:S05]  /*ba10*/  LOP3.LUT R5, R0, R5, RZ, 0xfc, !PT ;  /* 0x0000000500057212 */ /* 0x000fca00078efcff */
[----:B------:R-:W-:Y:S01]  /*ba20*/  STG.E.U8 [R2.64], R5 ;  /* 0x0000000502007986 */ /* 0x000fe2000c101124 */
[----:B------:R-:W-:Y:S05]  /*ba30*/  EXIT ;  /* 0x000000000000794d */ /* 0x000fea0003800000 */
.L_x_4247:
[----:B------:R-:W0:Y:S01]  /*ba40*/  F2F.F32.F64 R0, R16 ;  /* 0x0000001000007310 */ /* 0x000e220000301000 */
[----:B------:R-:W0:-:S14]  /*ba50*/  DSETP.GEU.AND P0, PT, |R16|, c[0x2][0x0], PT ;  /* 0x008000001000762a */ /* 0x000e1c0003f0e200 */
[----:B0-----:R-:W-:-:S05]  /*ba60*/  @!P0 FMUL R0, R0, 1.175494350822287508e-38 ;  /* 0x0080000000008820 */ /* 0x001fca0000400000 */
[----:B------:R-:W-:-:S05]  /*ba70*/  F2FP.BF16.PACK_AB R0, RZ, R0 ;  /* 0x00000000ff00723e */ /* 0x000fca00000010ff */
[----:B------:R-:W-:Y:S01]  /*ba80*/  STG.E.U16 [R2.64], R0 ;  /* 0x0000000002007986 */ /* 0x000fe2000c101524 */
[----:B------:R-:W-:Y:S05]  /*ba90*/  EXIT ;  /* 0x000000000000794d */ /* 0x000fea0003800000 */
.L_x_4244:
        /* <DEDUP_REMOVED lines=11> */
.L_x_4256:
        /* <DEDUP_REMOVED lines=19> */
.L_x_4259:
[----:B------:R-:W-:-:S04]  /*bc80*/  LOP3.LUT R0, R7, 0x80000000, RZ, 0xc0, !PT ;  /* 0x8000000007007812 */ /* 0x000fc800078ec0ff */
[----:B------:R-:W-:-:S04]  /*bc90*/  SHF.R.U32.HI R5, RZ, 0x18, R0 ;  /* 0x00000018ff057819 */ /* 0x000fc80000011600 */
[----:B------:R-:W-:-:S04]  /*bca0*/  LOP3.LUT R4, R4, R5, RZ, 0xfc, !PT ;  /* 0x0000000504047212 */ /* 0x000fc800078efcff */
[----:B------:R-:W-:Y:S02]  /*bcb0*/  PRMT R0, R4, 0x7610, R0 ;  /* 0x0000761004007816 */ /* 0x000fe40000000000 */
.L_x_4258:
[----:B------:R-:W-:Y:S05]  /*bcc0*/  BSYNC B0 ;  /* 0x0000000000007941 */ /* 0x000fea0003800000 */
.L_x_4257:
[----:B------:R-:W-:Y:S01]  /*bcd0*/  STG.E.U8 [R2.64], R0 ;  /* 0x0000000002007986 */ /* 0x000fe2000c101124 */
[----:B------:R-:W-:Y:S05]  /*bce0*/  EXIT ;  /* 0x000000000000794d */ /* 0x000fea0003800000 */
.L_x_4255:
        /* <DEDUP_REMOVED lines=19> */
.L_x_4262:
[----:B------:R-:W-:-:S04]  /*be20*/  LOP3.LUT R0, R7, 0x80000000, RZ, 0xc0, !PT ;  /* 0x8000000007007812 */ /* 0x000fc800078ec0ff */
[----:B------:R-:W-:-:S04]  /*be30*/  SHF.R.U32.HI R5, RZ, 0x18, R0 ;  /* 0x00000018ff057819 */ /* 0x000fc80000011600 */
[----:B------:R-:W-:-:S04]  /*be40*/  LOP3.LUT R4, R4, R5, RZ, 0xfc, !PT ;  /* 0x0000000504047212 */ /* 0x000fc800078efcff */
[----:B------:R-:W-:Y:S02]  /*be50*/  PRMT R0, R4, 0x7610, R0 ;  /* 0x0000761004007816 */ /* 0x000fe40000000000 */
.L_x_4261:
[----:B------:R-:W-:Y:S05]  /*be60*/  BSYNC B0 ;  /* 0x0000000000007941 */ /* 0x000fea0003800000 */
.L_x_4260:
[----:B------:R-:W-:Y:S01]  /*be70*/  STG.E.U8 [R2.64], R0 ;  /* 0x0000000002007986 */ /* 0x000fe2000c101124 */
[----:B------:R-:W-:Y:S05]  /*be80*/  EXIT ;  /* 0x000000000000794d */ /* 0x000fea0003800000 */
.L_x_4254:
        /* <DEDUP_REMOVED lines=24> */
.L_x_4237:
[----:B------:R-:W-:Y:S01]  /*c010*/  MOV R0, 0x0 ;  /* 0x0000000000007802 */ /* 0x000fe20000000f00 */
[----:B------:R-:W-:Y:S02]  /*c020*/  IMAD.MOV.U32 R4, RZ, RZ, c[0x4][0x118] ;  /* 0x01004600ff047624 */ /* 0x000fe400078e00ff */
        /* <DEDUP_REMOVED lines=17> */
[----:B------:R-:W-:Y:S05]  /*c140*/  EXIT ;  /* 0x000000000000794d */ /* 0x000fea0003800000 */
.L_x_4264:
[----:B------:R-:W0:Y:S02]  /*c150*/  F2I.U64.F64.TRUNC R16, R16 ;  /* 0x0000001000107311 */ /* 0x000e24000030d800 */
[----:B0-----:R-:W-:Y:S01]  /*c160*/  STG.E.64 [R2.64], R16 ;  /* 0x0000001002007986 */ /* 0x001fe2000c101b24 */
[----:B------:R-:W-:Y:S05]  /*c170*/  EXIT ;  /* 0x000000000000794d */ /* 0x000fea0003800000 */
.L_x_4263:
[----:B------:R-:W0:Y:S02]  /*c180*/  F2I.U32.F64.TRUNC R17, R16 ;  /* 0x0000001000117311 */ /* 0x000e24000030d000 */
[----:B0-----:R-:W-:Y:S01]  /*c190*/  STG.E [R2.64], R17 ;  /* 0x0000001102007986 */ /* 0x001fe2000c101924 */
[----:B------:R-:W-:Y:S05]  /*c1a0*/  EXIT ;  /* 0x000000000000794d */ /* 0x000fea0003800000 */
.L_x_4265:
        /* <DEDUP_REMOVED lines=13> */
.L_x_4328:


//--------------------- .text._ZN2at6native18elementwise_kernelILi128ELi2EZNS0_22gpu_kernel_impl_nocastIZZZNS0_54_GLOBAL__N__7dbc7496_16_ComplexKernel_cu_b2145a98_310719complex_kernel_cudaERNS_14TensorIteratorEENKUlvE_clEvENKUlvE_clEvEUlddE_EEvRNS_18TensorIteratorBaseERKT_EUliE_EEviT1_ --------------------------
	.section	.text._ZN2at6native18elementwise_kernelILi128ELi2EZNS0_22gpu_kernel_impl_nocastIZZZNS0_54_GLOBAL__N__7dbc7496_16_ComplexKernel_cu_b2145a98_310719complex_kernel_cudaERNS_14TensorIteratorEENKUlvE_clEvENKUlvE_clEvEUlddE_EEvRNS_18TensorIteratorBaseERKT_EUliE_EEviT1_,"ax",@progbits
	.sectioninfo	@"SHI_REGISTERS=12"
	.align	128
        .global         _ZN2at6native18elementwise_kernelILi128ELi2EZNS0_22gpu_kernel_impl_nocastIZZZNS0_54_GLOBAL__N__7dbc7496_16_ComplexKernel_cu_b2145a98_310719complex_kernel_cudaERNS_14TensorIteratorEENKUlvE_clEvENKUlvE_clEvEUlddE_EEvRNS_18TensorIteratorBaseERKT_EUliE_EEviT1_
        .type           _ZN2at6native18elementwise_kernelILi128ELi2EZNS0_22gpu_kernel_impl_nocastIZZZNS0_54_GLOBAL__N__7dbc7496_16_ComplexKernel_cu_b2145a98_310719complex_kernel_cudaERNS_14TensorIteratorEENKUlvE_clEvENKUlvE_clEvEUlddE_EEvRNS_18TensorIteratorBaseERKT_EUliE_EEviT1_,@function
        .size           _ZN2at6native18elementwise_kernelILi128ELi2EZNS0_22gpu_kernel_impl_nocastIZZZNS0_54_GLOBAL__N__7dbc7496_16_ComplexKernel_cu_b2145a98_310719complex_kernel_cudaERNS_14TensorIteratorEENKUlvE_clEvENKUlvE_clEvEUlddE_EEvRNS_18TensorIteratorBaseERKT_EUliE_EEviT1_,(.L_x_4329 - _ZN2at6native18elementwise_kernelILi128ELi2EZNS0_22gpu_kernel_impl_nocastIZZZNS0_54_GLOBAL__N__7dbc7496_16_ComplexKernel_cu_b2145a98_310719complex_kernel_cudaERNS_14TensorIteratorEENKUlvE_clEvENKUlvE_clEvEUlddE_EEvRNS_18TensorIteratorBaseERKT_EUliE_EEviT1_)
        .other          _ZN2at6native18elementwise_kernelILi128ELi2EZNS0_22gpu_kernel_impl_nocastIZZZNS0_54_GLOBAL__N__7dbc7496_16_ComplexKernel_cu_b2145a98_310719complex_kernel_cudaERNS_14TensorIteratorEENKUlvE_clEvENKUlvE_clEvEUlddE_EEvRNS_18TensorIteratorBaseERKT_EUliE_EEviT1_,@"STO_CUDA_ENTRY STV_DEFAULT"
_ZN2at6native18elementwise_kernelILi128ELi2EZNS0_22gpu_kernel_impl_nocastIZZZNS0_54_GLOBAL__N__7dbc7496_16_ComplexKernel_cu_b2145a98_310719complex_kernel_cudaERNS_14TensorIteratorEENKUlvE_clEvENKUlvE_clEvEUlddE_EEvRNS_18TensorIteratorBaseERKT_EUliE_EEviT1_:
.text._ZN2at6native18elementwise_kernelILi128ELi2EZNS0_22gpu_kernel_impl_nocastIZZZNS0_54_GLOBAL__N__7dbc7496_16_ComplexKernel_cu_b2145a98_310719complex_kernel_cudaERNS_14TensorIteratorEENKUlvE_clEvENKUlvE_clEvEUlddE_EEvRNS_18TensorIteratorBaseERKT_EUliE_EEviT1_:
        /* <DEDUP_REMOVED lines=262> */
.L_x_4268:
[----:B------:R-:W-:Y:S02]  /*1060*/  IADD3 R6, P1, R4, c[0x0][0x3d8], RZ ;  /* 0x0000f60004067a10 */ /* 0x000fe40007f3e0ff */
[----:B------:R-:W-:Y:S02]  /*1070*/  IADD3 R4, P0, R3, c[0x0][0x3d0], RZ ;  /* 0x0000f40003047a10 */ /* 0x000fe40007f1e0ff */
[----:B------:R-:W-:Y:S02]  /*1080*/  IADD3.X R7, RZ, c[0x0][0x3dc], RZ, P1, !PT ;  /* 0x0000f700ff077a10 */ /* 0x000fe40000ffe4ff */
[----:B------:R-:W-:-:S04]  /*1090*/  IADD3.X R5, RZ, c[0x0][0x3d4], RZ, P0, !PT ;  /* 0x0000f500ff057a10 */ /* 0x000fc800007fe4ff */
[----:B------:R-:W2:Y:S04]  /*10a0*/  LDG.E.64 R6, [R6.64] ;  /* 0x0000000406067981 */ /* 0x000ea8000c1e1b00 */
[----:B------:R-:W2:Y:S01]  /*10b0*/  LDG.E.64 R4, [R4.64] ;  /* 0x0000000404047981 */ /* 0x000ea2000c1e1b00 */
[----:B------:R-:W-:Y:S02]  /*10c0*/  IADD3 R2, P0, R2, c[0x0][0x3c8], RZ ;  /* 0x0000f20002027a10 */ /* 0x000fe40007f1e0ff */
[----:B------:R-:W-:Y:S02]  /*10d0*/  IADD3 R9, R0, 0x80, RZ ;  /* 0x0000008000097810 */ /* 0x000fe40007ffe0ff */
[----:B------:R-:W-:-:S05]  /*10e0*/  IADD3.X R3, RZ, c[0x0][0x3cc], RZ, P0, !PT ;  /* 0x0000f300ff037a10 */ /* 0x000fca00007fe4ff */
[----:B--2---:R0:W-:Y:S04]  /*10f0*/  STG.E.128 [R2.64], R4 ;  /* 0x0000000402007986 */ /* 0x0041e8000c101d04 */
.L_x_4267:
[----:B------:R-:W-:Y:S05]  /*1100*/  BSYNC B0 ;  /* 0x0000000000007941 */ /* 0x000fea0003800000 */
.L_x_4266:
        /* <DEDUP_REMOVED lines=255> */
.L_x_4269:
[----:B------:R-:W-:Y:S02]  /*2100*/  IADD3 R6, P1, R3, c[0x0][0x3d8], RZ ;  /* 0x0000f60003067a10 */ /* 0x000fe40007f3e0ff */
[----:B------:R-:W-:Y:S02]  /*2110*/  IADD3 R4, P0, R2, c[0x0][0x3d0], RZ ;  /* 0x0000f40002047a10 */ /* 0x000fe40007f1e0ff */
[----:B------:R-:W-:Y:S02]  /*2120*/  IADD3.X R7, RZ, c[0x0][0x3dc], RZ, P1, !PT ;  /* 0x0000f700ff077a10 */ /* 0x000fe40000ffe4ff */
[----:B------:R-:W-:-:S04]  /*2130*/  IADD3.X R5, RZ, c[0x0][0x3d4], RZ, P0, !PT ;  /* 0x0000f500ff057a10 */ /* 0x000fc800007fe4ff */
[----:B------:R-:W2:Y:S04]  /*2140*/  LDG.E.64 R6, [R6.64] ;  /* 0x0000000406067981 */ /* 0x000ea8000c1e1b00 */
[----:B------:R-:W2:Y:S01]  /*2150*/  LDG.E.64 R4, [R4.64] ;  /* 0x0000000404047981 */ /* 0x000ea2000c1e1b00 */
[----:B------:R-:W-:-:S04]  /*2160*/  IADD3 R2, P0, R0, c[0x0][0x3c8], RZ ;  /* 0x0000f20000027a10 */ /* 0x000fc80007f1e0ff */
[----:B------:R-:W-:-:S05]  /*2170*/  IADD3.X R3, RZ, c[0x0][0x3cc], RZ, P0, !PT ;  /* 0x0000f300ff037a10 */ /* 0x000fca00007fe4ff */
[----:B--2---:R-:W-:Y:S01]  /*2180*/  STG.E.128 [R2.64], R4 ;  /* 0x0000000402007986 */ /* 0x004fe2000c101d04 */
[----:B------:R-:W-:Y:S05]  /*2190*/  EXIT ;  /* 0x000000000000794d */ /* 0x000fea0003800000 */
.L_x_4270:
        /* <DEDUP_REMOVED lines=14> */
.L_x_4329:


//--------------------- .text._ZN2at6native27unrolled_elementwise_kernelIZZZNS0_54_GLOBAL__N__7dbc7496_16_ComplexKernel_cu_b2145a98_310719complex_kernel_cudaERNS_14TensorIteratorEENKUlvE_clEvENKUlvE_clEvEUlddE_St5arrayIPcLm3EELi4E23TrivialOffsetCalculatorILi2EjESB_ILi1EjENS0_6memory15LoadWithoutCastENSE_16StoreWithoutCastEEEviT_T0_T2_T3_T4_T5_ --------------------------
	.section	.text._ZN2at6native27unrolled_elementwise_kernelIZZZNS0_54_GLOBAL__N__7dbc7496_16_ComplexKernel_cu_b2145a98_310719complex_kernel_cudaERNS_14TensorIteratorEENKUlvE_clEvENKUlvE_clEvEUlddE_St5arrayIPcLm3EELi4E23TrivialOffsetCalculatorILi2EjESB_ILi1EjENS0_6memory15LoadWithoutCastENSE_16StoreWithoutCastEEEviT_T0_T2_T3_T4_T5_,"ax",@progbits
	.sectioninfo	@"SHI_REGISTERS=32"
	.align	128
        .global         _ZN2at6native27unrolled_elementwise_kernelIZZZNS0_54_GLOBAL__N__7dbc7496_16_ComplexKernel_cu_b2145a98_310719complex_kernel_cudaERNS_14TensorIteratorEENKUlvE_clEvENKUlvE_clEvEUlddE_St5arrayIPcLm3EELi4E23TrivialOffsetCalculatorILi2EjESB_ILi1EjENS0_6memory15LoadWithoutCastENSE_16StoreWithoutCastEEEviT_T0_T2_T3_T4_T5_
        .type           _ZN2at6native27unrolled_elementwise_kernelIZZZNS0_54_GLOBAL__N__7dbc7496_16_ComplexKernel_cu_b2145a98_310719complex_kernel_cudaERNS_14TensorIteratorEENKUlvE_clEvENKUlvE_clEvEUlddE_St5arrayIPcLm3EELi4E23TrivialOffsetCalculatorILi2EjESB_ILi1EjENS0_6memory15LoadWithoutCastENSE_16StoreWithoutCastEEEviT_T0_T2_T3_T4_T5_,@function
        .size           _ZN2at6native27unrolled_elementwise_kernelIZZZNS0_54_GLOBAL__N__7dbc7496_16_ComplexKernel_cu_b2145a98_310719complex_kernel_cudaERNS_14TensorIteratorEENKUlvE_clEvENKUlvE_clEvEUlddE_St5arrayIPcLm3EELi4E23TrivialOffsetCalculatorILi2EjESB_ILi1EjENS0_6memory15LoadWithoutCastENSE_16StoreWithoutCastEEEviT_T0_T2_T3_T4_T5_,(.L_x_4330 - _ZN2at6native27unrolled_elementwise_kernelIZZZNS0_54_GLOBAL__N__7dbc7496_16_ComplexKernel_cu_b2145a98_310719complex_kernel_cudaERNS_14TensorIteratorEENKUlvE_clEvENKUlvE_clEvEUlddE_St5arrayIPcLm3EELi4E23TrivialOffsetCalculatorILi2EjESB_ILi1EjENS0_6memory15LoadWithoutCastENSE_16StoreWithoutCastEEEviT_T0_T2_T3_T4_T5_)
        .other          _ZN2at6native27unrolled_elementwise_kernelIZZZNS0_54_GLOBAL__N__7dbc7496_16_ComplexKernel_cu_b2145a98_310719complex_kernel_cudaERNS_14TensorIteratorEENKUlvE_clEvENKUlvE_clEvEUlddE_St5arrayIPcLm3EELi4E23TrivialOffsetCalculatorILi2EjESB_ILi1EjENS0_6memory15LoadWithoutCastENSE_16StoreWithoutCastEEEviT_T0_T2_T3_T4_T5_,@"STO_CUDA_ENTRY STV_DEFAULT"
_ZN2at6native27unrolled_elementwise_kernelIZZZNS0_54_GLOBAL__N__7dbc7496_16_ComplexKernel_cu_b2145a98_310719complex_kernel_cudaERNS_14TensorIteratorEENKUlvE_clEvENKUlvE_clEvEUlddE_St5arrayIPcLm3EELi4E23TrivialOffsetCalculatorILi2EjESB_ILi1EjENS0_6memory15LoadWithoutCastENSE_16StoreWithoutCastEEEviT_T0_T2_T3_T4_T5_:
.text._ZN2at6native27unrolled_elementwise_kernelIZZZNS0_54_GLOBAL__N__7dbc7496_16_ComplexKernel_cu_b2145a98_310719complex_kernel_cudaERNS_14TensorIteratorEENKUlvE_clEvENKUlvE_clEvEUlddE_St5arrayIPcLm3EELi4E23TrivialOffsetCalculatorILi2EjESB_ILi1EjENS0_6memory15LoadWithoutCastENSE_16StoreWithoutCastEEEviT_T0_T2_T3_T4_T5_:
[----:B------:R-:W-:Y:S02]  /*0000*/  IMAD.MOV.U32 R1, RZ, RZ, c[0x0][0x28] ;  /* 0x00000a00ff017624 */ /* 0x000fe400078e00ff */
[----:B------:R-:W0:Y:S01]  /*0010*/  S2R R0, SR_CTAID.X ;  /* 0x0000000000007919 */ /* 0x000e220000002500 */
[----:B------:R-:W-:Y:S01]  /*0020*/  IMAD.MOV.U32 R5, RZ, RZ, -0x200 ;  /* 0xfffffe00ff057424 */ /* 0x000fe200078e00ff */
[----:B------:R-:W-:Y:S01]  /*0030*/  CS2R R22, SRZ ;  /* 0x0000000000167805 */ /* 0x000fe2000001ff00 */
[----:B------:R-:W-:Y:S01]  /*0040*/  CS2R R18, SRZ ;  /* 0x0000000000127805 */ /* 0x000fe2000001ff00 */
[----:B------:R-:W1:Y:S01]  /*0050*/  S2R R3, SR_TID.X ;  /* 0x0000000000037919 */ /* 0x000e620000002100 */
[----:B------:R-:W-:Y:S01]  /*0060*/  ULDC.64 UR4, c[0x0][0x118] ;  /* 0x0000460000047ab9 */ /* 0x000fe20000000a00 */
[----:B0-----:R-:W-:Y:S02]  /*0070*/  IMAD R2, R0, R5, c[0x0][0x160] ;  /* 0x0000580000027624 */ /* 0x001fe400078e0205 */
[----:B-1----:R-:W-:-:S03]  /*0080*/  IMAD.MOV.U32 R5, RZ, RZ, R3 ;  /* 0x000000ffff057224 */ /* 0x002fc600078e0003 */
[----:B------:R-:W-:-:S13]  /*0090*/  ISETP.GE.AND P0, PT, R3, R2, PT ;  /* 0x000000020300720c */ /* 0x000fda0003f06270 */
[----:B------:R-:W-:Y:S01]  /*00a0*/  @!P0 IMAD R26, R0, 0x200, R5 ;  /* 0x00000200001a8824 */ /* 0x000fe200078e0205 */
[----:B------:R-:W-:-:S04]  /*00b0*/  @!P0 IADD3 R5, R5, 0x80, RZ ;  /* 0x0000008005058810 */ /* 0x000fc80007ffe0ff */
[----:B------:R-:W-:-:S13]  /*00c0*/  ISETP.GE.AND P1, PT, R5, R2, PT ;  /* 0x000000020500720c */ /* 0x000fda0003f26270 */
[----:B------:R-:W-:Y:S01]  /*00d0*/  @!P1 IMAD R12, R0, 0x200, R5 ;  /* 0x00000200000c9824 */ /* 0x000fe200078e0205 */
[----:B------:R-:W-:Y:S01]  /*00e0*/  @!P1 IADD3 R5, R5, 0x80, RZ ;  /* 0x0000008005059810 */ /* 0x000fe20007ffe0ff */
[----:B------:R-:W-:-:S03]  /*00f0*/  @!P1 IMAD.MOV.U32 R13, RZ, RZ, 0x8 ;  /* 0x00000008ff0d9424 */ /* 0x000fc600078e00ff */
[----:B------:R-:W-:Y:S01]  /*0100*/  ISETP.GE.AND P2, PT, R5, R2, PT ;  /* 0x000000020500720c */ /* 0x000fe20003f46270 */
[CC--:B------:R-:W-:Y:S01]  /*0110*/  @!P1 IMAD.WIDE.U32 R8, R12.reuse, R13.reuse, c[0x0][0x170] ;  /* 0x00005c000c089625 */ /* 0x0c0fe200078e000d */
[----:B------:R-:W-:Y:S01]  /*0120*/  @!P0 MOV R27, 0x8 ;  /* 0x00000008001b8802 */ /* 0x000fe20000000f00 */
[----:B------:R-:W-:Y:S02]  /*0130*/  CS2R R6, SRZ ;  /* 0x0000000000067805 */ /* 0x000fe4000001ff00 */
[----:B------:R-:W-:Y:S01]  /*0140*/  @!P1 IMAD.WIDE.U32 R12, R12, R13, c[0x0][0x178] ;  /* 0x00005e000c0c9625 */ /* 0x000fe200078e000d */
[----:B------:R0:W2:Y:S01]  /*0150*/  @!P1 LDG.E.64 R22, [R8.64] ;  /* 0x0000000408169981 */ /* 0x0000a2000c1e1b00 */
[----:B------:R-:W-:Y:S02]  /*0160*/  CS2R R16, SRZ ;  /* 0x0000000000107805 */ /* 0x000fe4000001ff00 */
[----:B------:R-:W-:Y:S01]  /*0170*/  @!P0 IMAD.WIDE.U32 R14, R26, R27, c[0x0][0x170] ;  /* 0x00005c001a0e8625 */ /* 0x000fe200078e001b */
[----:B------:R1:W3:Y:S03]  /*0180*/  @!P1 LDG.E.64 R18, [R12.64] ;  /* 0x000000040c129981 */ /* 0x0002e6000c1e1b00 */
[----:B------:R-:W-:Y:S01]  /*0190*/  @!P2 IMAD R4, R0, 0x200, R5 ;  /* 0x000002000004a824 */ /* 0x000fe200078e0205 */
[----:B------:R-:W-:Y:S01]  /*01a0*/  CS2R R10, SRZ ;  /* 0x00000000000a7805 */ /* 0x000fe2000001ff00 */
[----:B------:R-:W-:Y:S01]  /*01b0*/  @!P2 IMAD.MOV.U32 R25, RZ, RZ, 0x8 ;  /* 0x00000008ff19a424 */ /* 0x000fe200078e00ff */
[----:B0-----:R-:W-:Y:S01]  /*01c0*/  CS2R R8, SRZ ;  /* 0x0000000000087805 */ /* 0x001fe2000001ff00 */
[----:B------:R0:W4:Y:S02]  /*01d0*/  @!P0 LDG.E.64 R16, [R14.64] ;  /* 0x000000040e108981 */ /* 0x000124000c1e1b00 */
[----:B------:R-:W-:-:S05]  /*01e0*/  @!P2 IMAD.WIDE.U32 R20, R4, R25, c[0x0][0x170] ;  /* 0x00005c000414a625 */ /* 0x000fca00078e0019 */
[----:B------:R0:W4:Y:S01]  /*01f0*/  @!P2 LDG.E.64 R6, [R20.64] ;  /* 0x000000041406a981 */ /* 0x000122000c1e1b00 */
[----:B------:R-:W-:-:S04]  /*0200*/  @!P2 IMAD.WIDE.U32 R24, R4, R25, c[0x0][0x178] ;  /* 0x00005e000418a625 */ /* 0x000fc800078e0019 */
[----:B------:R-:W-:Y:S01]  /*0210*/  @!P0 IMAD.WIDE.U32 R26, R26, R27, c[0x0][0x178] ;  /* 0x00005e001a1a8625 */ /* 0x000fe200078e001b */
[----:B------:R0:W4:Y:S04]  /*0220*/  @!P2 LDG.E.64 R8, [R24.64] ;  /* 0x000000041808a981 */ /* 0x000128000c1e1b00 */
[----:B------:R1:W4:Y:S01]  /*0230*/  @!P0 LDG.E.64 R10, [R26.64] ;  /* 0x000000041a0a8981 */ /* 0x000322000c1e1b00 */
[----:B------:R-:W-:-:S04]  /*0240*/  @!P2 IADD3 R5, R5, 0x80, RZ ;  /* 0x000000800505a810 */ /* 0x000fc80007ffe0ff */
[----:B------:R-:W-:Y:S01]  /*0250*/  ISETP.GE.AND P1, PT, R5, R2, PT ;  /* 0x000000020500720c */ /* 0x000fe20003f26270 */
[----:B0-----:R-:W-:Y:S01]  /*0260*/  CS2R R14, SRZ ;  /* 0x00000000000e7805 */ /* 0x001fe2000001ff00 */
[C---:B------:R-:W-:Y:S01]  /*0270*/  IADD3 R25, R3.reuse, 0x80, RZ ;  /* 0x0000008003197810 */ /* 0x040fe20007ffe0ff */
[----:B-1----:R-:W-:Y:S01]  /*0280*/  CS2R R12, SRZ ;  /* 0x00000000000c7805 */ /* 0x002fe2000001ff00 */
[----:B------:R-:W-:-:S09]  /*0290*/  IADD3 R27, R3, 0x100, RZ ;  /* 0x00000100031b7810 */ /* 0x000fd20007ffe0ff */
[----:B------:R-:W-:Y:S02]  /*02a0*/  @!P1 IMAD R28, R0, 0x200, R5 ;  /* 0x00000200001c9824 */ /* 0x000fe400078e0205 */
[----:B------:R-:W-:Y:S01]  /*02b0*/  @!P1 IMAD.MOV.U32 R29, RZ, RZ, 0x8 ;  /* 0x00000008ff1d9424 */ /* 0x000fe200078e00ff */
[----:B------:R-:W-:-:S03]  /*02c0*/  ISETP.GE.AND P2, PT, R25, R2, PT ;  /* 0x000000021900720c */ /* 0x000fc60003f46270 */
[----:B------:R-:W-:-:S04]  /*02d0*/  @!P1 IMAD.WIDE.U32 R20, R28, R29, c[0x0][0x170] ;  /* 0x00005c001c149625 */ /* 0x000fc800078e001d */
[----:B------:R-:W-:Y:S01]  /*02e0*/  @!P1 IMAD.WIDE.U32 R28, R28, R29, c[0x0][0x178] ;  /* 0x00005e001c1c9625 */ /* 0x000fe200078e001d */
[----:B------:R-:W-:Y:S01]  /*02f0*/  MOV R5, R3 ;  /* 0x0000000300057202 */ /* 0x000fe20000000f00 */
[----:B------:R4:W5:Y:S02]  /*0300*/  @!P1 LDG.E.64 R14, [R20.64] ;  /* 0x00000004140e9981 */ /* 0x000964000c1e1b00 */
[----:B------:R-:W-:Y:S02]  /*0310*/  @!P0 IMAD.MOV.U32 R5, RZ, RZ, R25 ;  /* 0x000000ffff058224 */ /* 0x000fe400078e0019 */
[----:B------:R0:W5:Y:S01]  /*0320*/  @!P1 LDG.E.64 R12, [R28.64] ;  /* 0x000000041c0c9981 */ /* 0x000162000c1e1b00 */
[-C--:B------:R-:W-:Y:S01]  /*0330*/  ISETP.GE.AND P1, PT, R27, R2.reuse, PT ;  /* 0x000000021b00720c */ /* 0x080fe20003f26270 */
[----:B------:R-:W-:Y:S01]  /*0340*/  @!P0 IMAD R4, R0, 0x200, R3 ;  /* 0x0000020000048824 */ /* 0x000fe200078e0203 */
[----:B------:R-:W-:Y:S01]  /*0350*/  ISETP.GE.AND P3, PT, R5, R2, PT ;  /* 0x000000020500720c */ /* 0x000fe20003f66270 */
[----:B------:R-:W-:Y:S01]  /*0360*/  BSSY B0, `(.L_x_4271) ;  /* 0x0000026000007945 */ /* 0x000fe20003800000 */
[----:B--2---:R-:W-:-:S02]  /*0370*/  FSEL R25, R22, RZ, !P2 ;  /* 0x000000ff16197208 */ /* 0x004fc40005000000 */
[----:B------:R-:W-:Y:S02]  /*0380*/  FSEL R22, R23, RZ, !P2 ;  /* 0x000000ff17167208 */ /* 0x000fe40005000000 */
[----:B---3--:R-:W-:Y:S02]  /*0390*/  FSEL R18, R18, RZ, !P2 ;  /* 0x000000ff12127208 */ /* 0x008fe40005000000 */
[----:B------:R-:W-:Y:S02]  /*03a0*/  FSEL R23, R19, RZ, !P2 ;  /* 0x000000ff13177208 */ /* 0x000fe40005000000 */
[----:B------:R-:W-:-:S04]  /*03b0*/  ISETP.GE.AND P2, PT, R3, R2, PT ;  /* 0x000000020300720c */ /* 0x000fc80003f46270 */
[----:B----4-:R-:W-:Y:S02]  /*03c0*/  FSEL R20, R16, RZ, !P2 ;  /* 0x000000ff10147208 */ /* 0x010fe40005000000 */
[----:B------:R-:W-:Y:S02]  /*03d0*/  FSEL R21, R17, RZ, !P2 ;  /* 0x000000ff11157208 */ /* 0x000fe40005000000 */
[----:B------:R-:W-:Y:S02]  /*03e0*/  FSEL R19, R6, RZ, !P1 ;  /* 0x000000ff06137208 */ /* 0x000fe40004800000 */
[----:B------:R-:W-:Y:S01]  /*03f0*/  FSEL R6, R7, RZ, !P1 ;  /* 0x000000ff07067208 */ /* 0x000fe20004800000 */
[----:B------:R-:W-:-:S04]  /*0400*/  @!P0 IMAD.MOV.U32 R7, RZ, RZ, 0x10 ;  /* 0x00000010ff078424 */ /* 0x000fc800078e00ff */
[----:B------:R-:W-:Y:S01]  /*0410*/  @!P0 IMAD.WIDE.U32 R16, R4, R7, c[0x0][0x168] ;  /* 0x00005a0004108625 */ /* 0x000fe200078e0007 */
[----:B------:R-:W-:Y:S02]  /*0420*/  FSEL R4, R8, RZ, !P1 ;  /* 0x000000ff08047208 */ /* 0x000fe40004800000 */
[----:B------:R-:W-:Y:S01]  /*0430*/  FSEL R7, R9, RZ, !P1 ;  /* 0x000000ff09077208 */ /* 0x000fe20004800000 */
[----:B------:R-:W-:Y:S01]  /*0440*/  @!P0 IMAD.MOV.U32 R8, RZ, RZ, R20 ;  /* 0x000000ffff088224 */ /* 0x000fe200078e0014 */
[----:B------:R-:W-:Y:S02]  /*0450*/  FSEL R10, R10, RZ, !P2 ;  /* 0x000000ff0a0a7208 */ /* 0x000fe40005000000 */
[----:B------:R-:W-:Y:S02]  /*0460*/  FSEL R11, R11, RZ, !P2 ;  /* 0x000000ff0b0b7208 */ /* 0x000fe40005000000 */
[----:B------:R-:W-:-:S05]  /*0470*/  @!P0 MOV R9, R21 ;  /* 0x0000001500098202 */ /* 0x000fca0000000f00 */
[----:B------:R0:W-:Y:S01]  /*0480*/  @!P0 STG.E.128 [R16.64], R8 ;  /* 0x0000000810008986 */ /* 0x0001e2000c101d04 */
[----:B------:R-:W-:Y:S05]  /*0490*/  @P3 BRA `(.L_x_4272) ;  /* 0x0000012000003947 */ /* 0x000fea0003800000 */
[----:B------:R-:W-:Y:S01]  /*04a0*/  IMAD R20, R0, 0x200, R5 ;  /* 0x0000020000147824 */ /* 0x000fe200078e0205 */
[----:B------:R-:W-:Y:S01]  /*04b0*/  IADD3 R5, R5, 0x80, RZ ;  /* 0x0000008005057810 */ /* 0x000fe20007ffe0ff */
[----:B0-----:R-:W-:Y:S01]  /*04c0*/  IMAD.MOV.U32 R17, RZ, RZ, 0x10 ;  /* 0x00000010ff117424 */ /* 0x001fe200078e00ff */
[----:B------:R-:W-:Y:S01]  /*04d0*/  MOV R9, R22 ;  /* 0x0000001600097202 */ /* 0x000fe20000000f00 */
[----:B------:R-:W-:Y:S01]  /*04e0*/  IMAD.MOV.U32 R8, RZ, RZ, R25 ;  /* 0x000000ffff087224 */ /* 0x000fe200078e0019 */
[----:B------:R-:W-:Y:S01]  /*04f0*/  ISETP.GE.AND P0, PT, R5, R2, PT ;  /* 0x000000020500720c */ /* 0x000fe20003f06270 */
[----:B------:R-:W-:-:S04]  /*0500*/  IMAD.WIDE.U32 R20, R20, R17, c[0x0][0x168] ;  /* 0x00005a0014147625 */ /* 0x000fc800078e0011 */
[----:B------:R-:W-:Y:S02]  /*0510*/  IMAD.MOV.U32 R10, RZ, RZ, R18 ;  /* 0x000000ffff0a7224 */ /* 0x000fe400078e0012 */
[----:B------:R-:W-:-:S05]  /*0520*/  IMAD.MOV.U32 R11, RZ, RZ, R23 ;  /* 0x000000ffff0b7224 */ /* 0x000fca00078e0017 */
[----:B------:R0:W-:Y:S01]  /*0530*/  STG.E.128 [R20.64], R8 ;  /* 0x0000000814007986 */ /* 0x0001e2000c101d04 */
[----:B------:R-:W-:Y:S01]  /*0540*/  @!P0 IMAD R16, R0, 0x200, R5 ;  /* 0x0000020000108824 */ /* 0x000fe200078e0205 */
[----:B------:R-:W-:-:S03]  /*0550*/  @!P0 IADD3 R5, R5, 0x80, RZ ;  /* 0x0000008005058810 */ /* 0x000fc60007ffe0ff */
[----:B------:R-:W-:-:S04]  /*0560*/  @!P0 IMAD.WIDE.U32 R16, R16, R17, c[0x0][0x168] ;  /* 0x00005a0010108625 */ /* 0x000fc800078e0011 */
[----:B0-----:R-:W-:Y:S01]  /*0570*/  @!P0 IMAD.MOV.U32 R8, RZ, RZ, R19 ;  /* 0x000000ffff088224 */ /* 0x001fe200078e0013 */
[----:B------:R-:W-:Y:S01]  /*0580*/  @!P0 MOV R10, R4 ;  /* 0x00000004000a8202 */ /* 0x000fe20000000f00 */
[----:B------:R-:W-:Y:S02]  /*0590*/  @!P0 IMAD.MOV.U32 R9, RZ, RZ, R6 ;  /* 0x000000ffff098224 */ /* 0x000fe400078e0006 */
[----:B------:R-:W-:-:S05]  /*05a0*/  @!P0 IMAD.MOV.U32 R11, RZ, RZ, R7 ;  /* 0x000000ffff0b8224 */ /* 0x000fca00078e0007 */
[----:B------:R0:W-:Y:S02]  /*05b0*/  @!P0 STG.E.128 [R16.64], R8 ;  /* 0x0000000810008986 */ /* 0x0001e4000c101d04 */
.L_x_4272:
[----:B------:R-:W-:Y:S05]  /*05c0*/  BSYNC B0 ;  /* 0x0000000000007941 */ /* 0x000fea0003800000 */
.L_x_4271:
[----:B------:R-:W-:Y:S02]  /*05d0*/  ISETP.GE.AND P1, PT, R5, R2, PT ;  /* 0x000000020500720c */ /* 0x000fe40003f26270 */
[----:B------:R-:W-:-:S04]  /*05e0*/  IADD3 R3, R3, 0x180, RZ ;  /* 0x0000018003037810 */ /* 0x000fc80007ffe0ff */
[----:B------:R-:W-:-:S07]  /*05f0*/  ISETP.GE.AND P0, PT, R3, R2, PT ;  /* 0x000000020300720c */ /* 0x000fce0003f06270 */
[----:B------:R-:W-:Y:S06]  /*0600*/  @P1 EXIT ;  /* 0x000000000000194d */ /* 0x000fec0003800000 */
[----:B------:R-:W-:Y:S01]  /*0610*/  IMAD R2, R0, 0x200, R5 ;  /* 0x0000020000027824 */ /* 0x000fe200078e0205 */
[----:B-----5:R-:W-:Y:S01]  /*0620*/  FSEL R4, R14, RZ, !P0 ;  /* 0x000000ff0e047208 */ /* 0x020fe20004000000 */
[----:B------:R-:W-:Y:S01]  /*0630*/  IMAD.MOV.U32 R3, RZ, RZ, 0x10 ;  /* 0x00000010ff037424 */ /* 0x000fe200078e00ff */
[----:B------:R-:W-:Y:S02]  /*0640*/  FSEL R5, R15, RZ, !P0 ;  /* 0x000000ff0f057208 */ /* 0x000fe40004000000 */
[----:B------:R-:W-:Y:S01]  /*0650*/  FSEL R6, R12, RZ, !P0 ;  /* 0x000000ff0c067208 */ /* 0x000fe20004000000 */
[----:B------:R-:W-:Y:S01]  /*0660*/  IMAD.WIDE.U32 R2, R2, R3, c[0x0][0x168] ;  /* 0x00005a0002027625 */ /* 0x000fe200078e0003 */
[----:B------:R-:W-:-:S05]  /*0670*/  FSEL R7, R13, RZ, !P0 ;  /* 0x000000ff0d077208 */ /* 0x000fca0004000000 */
[----:B------:R-:W-:Y:S01]  /*0680*/  STG.E.128 [R2.64], R4 ;  /* 0x0000000402007986 */ /* 0x000fe2000c101d04 */
[----:B------:R-:W-:Y:S05]  /*0690*/  EXIT ;  /* 0x000000000000794d */ /* 0x000fea0003800000 */
.L_x_4273:
        /* <DEDUP_REMOVED lines=14> */
.L_x_4330:


//--------------------- .text._ZN2at6native29vectorized_elementwise_kernelILi2EZZZNS0_54_GLOBAL__N__7dbc7496_16_ComplexKernel_cu_b2145a98_310719complex_kernel_cudaERNS_14TensorIteratorEENKUlvE_clEvENKUlvE_clEvEUlddE_St5arrayIPcLm3EEEEviT0_T1_ --------------------------
	.section	.text._ZN2at6native29vectorized_elementwise_kernelILi2EZZZNS0_54_GLOBAL__N__7dbc7496_16_ComplexKernel_cu_b2145a98_310719complex_kernel_cudaERNS_14TensorIteratorEENKUlvE_clEvENKUlvE_clEvEUlddE_St5arrayIPcLm3EEEEviT0_T1_,"ax",@progbits
	.sectioninfo	@"SHI_REGISTERS=48"
	.align	128
        .global         _ZN2at6native29vectorized_elementwise_kernelILi2EZZZNS0_54_GLOBAL__N__7dbc7496_16_ComplexKernel_cu_b2145a98_310719complex_kernel_cudaERNS_14TensorIteratorEENKUlvE_clEvENKUlvE_clEvEUlddE_St5arrayIPcLm3EEEEviT0_T1_
        .type           _ZN2at6native29vectorized_elementwise_kernelILi2EZZZNS0_54_GLOBAL__N__7dbc7496_16_ComplexKernel_cu_b2145a98_310719complex_kernel_cudaERNS_14TensorIteratorEENKUlvE_clEvENKUlvE_clEvEUlddE_St5arrayIPcLm3EEEEviT0_T1_,@function
        .size           _ZN2at6native29vectorized_elementwise_kernelILi2EZZZNS0_54_GLOBAL__N__7dbc7496_16_ComplexKernel_cu_b2145a98_310719complex_kernel_cudaERNS_14TensorIteratorEENKUlvE_clEvENKUlvE_clEvEUlddE_St5arrayIPcLm3EEEEviT0_T1_,(.L_x_4331 - _ZN2at6native29vectorized_elementwise_kernelILi2EZZZNS0_54_GLOBAL__N__7dbc7496_16_ComplexKernel_cu_b2145a98_310719complex_kernel_cudaERNS_14TensorIteratorEENKUlvE_clEvENKUlvE_clEvEUlddE_St5arrayIPcLm3EEEEviT0_T1_)
        .other          _ZN2at6native29vectorized_elementwise_kernelILi2EZZZNS0_54_GLOBAL__N__7dbc7496_16_ComplexKernel_cu_b2145a98_310719complex_kernel_cudaERNS_14TensorIteratorEENKUlvE_clEvENKUlvE_clEvEUlddE_St5arrayIPcLm3EEEEviT0_T1_,@"STO_CUDA_ENTRY STV_DEFAULT"
_ZN2at6native29vectorized_elementwise_kernelILi2EZZZNS0_54_GLOBAL__N__7dbc7496_16_ComplexKernel_cu_b2145a98_310719complex_kernel_cudaERNS_14TensorIteratorEENKUlvE_clEvENKUlvE_clEvEUlddE_St5arrayIPcLm3EEEEviT0_T1_:
.text._ZN2at6native29vectorized_elementwise_kernelILi2EZZZNS0_54_GLOBAL__N__7dbc7496_16_ComplexKernel_cu_b2145a98_310719complex_kernel_cudaERNS_14TensorIteratorEENKUlvE_clEvENKUlvE_clEvEUlddE_St5arrayIPcLm3EEEEviT0_T1_:
[----:B------:R-:W-:Y:S02]  /*0000*/  IMAD.MOV.U32 R1, RZ, RZ, c[0x0][0x28] ;  /* 0x00000a00ff017624 */ /* 0x000fe400078e00ff */
[----:B------:R-:W0:Y:S01]  /*0010*/  S2UR UR8, SR_CTAID.X ;  /* 0x00000000000879c3 */ /* 0x000e220000002500 */
[----:B------:R-:W-:Y:S02]  /*0020*/  ULDC UR9, c[0x0][0x160] ;  /* 0x0000580000097ab9 */ /* 0x000fe40000000800 */
[----:B------:R-:W-:Y:S02]  /*0030*/  ULDC.64 UR12, c[0x0][0x118] ;  /* 0x00004600000c7ab9 */ /* 0x000fe40000000a00 */
[----:B0-----:R-:W-:-:S04]  /*0040*/  USHF.L.U32 UR8, UR8, 0xa, URZ ;  /* 0x0000000a08087899 */ /* 0x001fc8000800063f */
[----:B------:R-:W-:-:S04]  /*0050*/  UIADD3 UR9, -UR8, UR9, URZ ;  /* 0x0000000908097290 */ /* 0x000fc8000fffe13f */
[----:B------:R-:W-:-:S06]  /*0060*/  UISETP.GE.U32.AND UP0, UPT, UR9, 0x400, UPT ;  /* 0x000004000900788c */ /* 0x000fcc000bf06070 */
[----:B------:R-:W-:-:S13]  /*0070*/  PLOP3.LUT P0, PT, PT, PT, UP0, 0x80, 0x0 ;  /* 0x000000000000781c */ /* 0x000fda0003f0f008 */
[----:B------:R-:W-:Y:S05]  /*0080*/  @!P0 BRA `(.L_x_4274) ;  /* 0x000003c000008947 */ /* 0x000fea0003800000 */
[----:B------:R-:W0:Y:S01]  /*0090*/  S2R R2, SR_TID.X ;  /* 0x0000000000027919 */ /* 0x000e220000002100 */
[----:B------:R-:W-:Y:S02]  /*00a0*/  UMOV UR10, 0x8 ;  /* 0x00000008000a7882 */ /* 0x000fe40000000000 */
[----:B------:R-:W-:Y:S02]  /*00b0*/  ULDC.64 UR4, c[0x0][0x170] ;  /* 0x00005c0000047ab9 */ /* 0x000fe40000000a00 */
[----:B------:R-:W-:Y:S02]  /*00c0*/  ULDC.64 UR6, c[0x0][0x178] ;  /* 0x00005e0000067ab9 */ /* 0x000fe40000000a00 */
[----:B------:R-:W-:Y:S02]  /*00d0*/  UIMAD.WIDE UR4, UR8, UR10, UR4 ;  /* 0x0000000a080472a5 */ /* 0x000fe4000f8e0204 */
[----:B------:R-:W-:-:S04]  /*00e0*/  UIMAD.WIDE UR6, UR8, UR10, UR6 ;  /* 0x0000000a080672a5 */ /* 0x000fc8000f8e0206 */
[----:B------:R-:W-:Y:S02]  /*00f0*/  IMAD.U32 R40, RZ, RZ, UR4 ;  /* 0x00000004ff287e24 */ /* 0x000fe4000f8e00ff */
[----:B------:R-:W-:Y:S02]  /*0100*/  IMAD.U32 R41, RZ, RZ, UR5 ;  /* 0x00000005ff297e24 */ /* 0x000fe4000f8e00ff */
[----:B------:R-:W-:Y:S02]  /*0110*/  IMAD.U32 R42, RZ, RZ, UR6 ;  /* 0x00000006ff2a7e24 */ /* 0x000fe4000f8e00ff */
[----:B------:R-:W-:Y:S02]  /*0120*/  IMAD.U32 R43, RZ, RZ, UR7 ;  /* 0x00000007ff2b7e24 */ /* 0x000fe4000f8e00ff */
[----:B0-----:R-:W-:-:S04]  /*0130*/  IMAD.WIDE.U32 R40, R2, 0x10, R40 ;  /* 0x0000001002287825 */ /* 0x001fc800078e0028 */
[----:B------:R-:W-:Y:S01]  /*0140*/  IMAD.WIDE.U32 R42, R2, 0x10, R42 ;  /* 0x00000010022a7825 */ /* 0x000fe200078e002a */
[----:B------:R-:W2:Y:S04]  /*0150*/  LDG.E.128 R4, [R40.64] ;  /* 0x0000000c28047981 */ /* 0x000ea8000c1e1d00 */
[----:B------:R-:W3:Y:S04]  /*0160*/  LDG.E.128 R8, [R42.64] ;  /* 0x0000000c2a087981 */ /* 0x000ee8000c1e1d00 */
[----:B------:R-:W4:Y:S04]  /*0170*/  LDG.E.128 R36, [R40.64+0x800] ;  /* 0x0008000c28247981 */ /* 0x000f28000c1e1d00 */
[----:B------:R-:W5:Y:S04]  /*0180*/  LDG.E.128 R12, [R42.64+0x800] ;  /* 0x0008000c2a0c7981 */ /* 0x000f68000c1e1d00 */
[----:B------:R-:W5:Y:S04]  /*0190*/  LDG.E.128 R16, [R40.64+0x1000] ;  /* 0x0010000c28107981 */ /* 0x000f68000c1e1d00 */
[----:B------:R-:W5:Y:S04]  /*01a0*/  LDG.E.128 R20, [R40.64+0x1800] ;  /* 0x0018000c28147981 */ /* 0x000f68000c1e1d00 */
[----:B------:R-:W5:Y:S04]  /*01b0*/  LDG.E.128 R24, [R42.64+0x1000] ;  /* 0x0010000c2a187981 */ /* 0x000f68000c1e1d00 */
[----:B------:R-:W5:Y:S01]  /*01c0*/  LDG.E.128 R28, [R42.64+0x1800] ;  /* 0x0018000c2a1c7981 */ /* 0x000f62000c1e1d00 */
[----:B------:R-:W-:Y:S01]  /*01d0*/  UMOV UR6, 0x10 ;  /* 0x0000001000067882 */ /* 0x000fe20000000000 */
[----:B------:R-:W-:Y:S01]  /*01e0*/  IMAD.MOV.U32 R3, RZ, RZ, 0x20 ;  /* 0x00000020ff037424 */ /* 0x000fe200078e00ff */
[----:B------:R-:W-:-:S02]  /*01f0*/  ULDC.64 UR4, c[0x0][0x168] ;  /* 0x00005a0000047ab9 */ /* 0x000fc40000000a00 */
[----:B------:R-:W-:-:S06]  /*0200*/  UIMAD.WIDE.U32 UR4, UR8, UR6, UR4 ;  /* 0x00000006080472a5 */ /* 0x000fcc000f8e0004 */
[----:B------:R-:W-:-:S04]  /*0210*/  IMAD.WIDE R2, R2, R3, UR4 ;  /* 0x0000000402027e25 */ /* 0x000fc8000f8e0203 */
[----:B--2---:R-:W-:Y:S02]  /*0220*/  IMAD.MOV.U32 R32, RZ, RZ, R4 ;  /* 0x000000ffff207224 */ /* 0x004fe400078e0004 */
[----:B------:R-:W-:Y:S01]  /*0230*/  IMAD.MOV.U32 R33, RZ, RZ, R5 ;  /* 0x000000ffff217224 */ /* 0x000fe200078e0005 */
[----:B---3--:R-:W-:Y:S01]  /*0240*/  MOV R34, R8 ;  /* 0x0000000800227202 */ /* 0x008fe20000000f00 */
[----:B------:R-:W-:Y:S02]  /*0250*/  IMAD.MOV.U32 R35, RZ, RZ, R9 ;  /* 0x000000ffff237224 */ /* 0x000fe400078e0009 */
[----:B------:R-:W-:Y:S02]  /*0260*/  IMAD.MOV.U32 R8, RZ, RZ, R6 ;  /* 0x000000ffff087224 */ /* 0x000fe400078e0006 */
[----:B----4-:R-:W-:Y:S01]  /*0270*/  IMAD.MOV.U32 R4, RZ, RZ, R36 ;  /* 0x000000ffff047224 */ /* 0x010fe200078e0024 */
[----:B------:R0:W-:Y:S01]  /*0280*/  STG.E.128 [R2.64], R32 ;  /* 0x0000002002007986 */ /* 0x0001e2000c101d0c */
[----:B------:R-:W-:-:S02]  /*0290*/  IMAD.MOV.U32 R5, RZ, RZ, R37 ;  /* 0x000000ffff057224 */ /* 0x000fc400078e0025 */
[----:B------:R-:W-:Y:S02]  /*02a0*/  IMAD.MOV.U32 R9, RZ, RZ, R7 ;  /* 0x000000ffff097224 */ /* 0x000fe400078e0007 */
[----:B-----5:R-:W-:Y:S02]  /*02b0*/  IMAD.MOV.U32 R6, RZ, RZ, R12 ;  /* 0x000000ffff067224 */ /* 0x020fe400078e000c */
[----:B------:R-:W-:Y:S01]  /*02c0*/  IMAD.MOV.U32 R7, RZ, RZ, R13 ;  /* 0x000000ffff077224 */ /* 0x000fe200078e000d */
[----:B------:R-:W-:Y:S01]  /*02d0*/  MOV R13, R39 ;  /* 0x00000027000d7202 */ /* 0x000fe20000000f00 */
[----:B------:R-:W-:Y:S01]  /*02e0*/  IMAD.MOV.U32 R36, RZ, RZ, R16 ;  /* 0x000000ffff247224 */ /* 0x000fe200078e0010 */
[----:B------:R-:W-:Y:S01]  /*02f0*/  STG.E.128 [R2.64+0x10], R8 ;  /* 0x0000100802007986 */ /* 0x000fe2000c101d0c */
[----:B------:R-:W-:Y:S02]  /*0300*/  IMAD.MOV.U32 R37, RZ, RZ, R17 ;  /* 0x000000ffff257224 */ /* 0x000fe400078e0011 */
[----:B------:R-:W-:Y:S01]  /*0310*/  IMAD.MOV.U32 R12, RZ, RZ, R38 ;  /* 0x000000ffff0c7224 */ /* 0x000fe200078e0026 */
[----:B------:R-:W-:Y:S01]  /*0320*/  MOV R39, R25 ;  /* 0x0000001900277202 */ /* 0x000fe20000000f00 */
[----:B------:R-:W-:Y:S01]  /*0330*/  IMAD.MOV.U32 R16, RZ, RZ, R18 ;  /* 0x000000ffff107224 */ /* 0x000fe200078e0012 */
[----:B------:R-:W-:Y:S01]  /*0340*/  STG.E.128 [R2.64+0x1000], R4 ;  /* 0x0010000402007986 */ /* 0x000fe2000c101d0c */
[----:B------:R-:W-:-:S02]  /*0350*/  IMAD.MOV.U32 R17, RZ, RZ, R19 ;  /* 0x000000ffff117224 */ /* 0x000fc400078e0013 */
[----:B0-----:R-:W-:Y:S01]  /*0360*/  IMAD.MOV.U32 R32, RZ, RZ, R22 ;  /* 0x000000ffff207224 */ /* 0x001fe200078e0016 */
[----:B------:R-:W-:Y:S01]  /*0370*/  STG.E.128 [R2.64+0x1010], R12 ;  /* 0x0010100c02007986 */ /* 0x000fe2000c101d0c */
[----:B------:R-:W-:Y:S02]  /*0380*/  IMAD.MOV.U32 R33, RZ, RZ, R23 ;  /* 0x000000ffff217224 */ /* 0x000fe400078e0017 */
[----:B------:R-:W-:Y:S02]  /*0390*/  IMAD.MOV.U32 R38, RZ, RZ, R24 ;  /* 0x000000ffff267224 */ /* 0x000fe400078e0018 */
[----:B------:R-:W-:Y:S02]  /*03a0*/  IMAD.MOV.U32 R18, RZ, RZ, R26 ;  /* 0x000000ffff127224 */ /* 0x000fe400078e001a */
[----:B------:R-:W-:Y:S01]  /*03b0*/  IMAD.MOV.U32 R19, RZ, RZ, R27 ;  /* 0x000000ffff137224 */ /* 0x000fe200078e001b */
[----:B------:R-:W-:Y:S01]  /*03c0*/  STG.E.128 [R2.64+0x2000], R36 ;  /* 0x0020002402007986 */ /* 0x000fe2000c101d0c */
[----:B------:R-:W-:-:S02]  /*03d0*/  IMAD.MOV.U32 R22, RZ, RZ, R28 ;  /* 0x000000ffff167224 */ /* 0x000fc400078e001c */
[----:B------:R-:W-:Y:S01]  /*03e0*/  IMAD.MOV.U32 R23, RZ, RZ, R29 ;  /* 0x000000ffff177224 */ /* 0x000fe200078e001d */
[----:B------:R-:W-:Y:S01]  /*03f0*/  STG.E.128 [R2.64+0x2010], R16 ;  /* 0x0020101002007986 */ /* 0x000fe2000c101d0c */
[----:B------:R-:W-:Y:S02]  /*0400*/  IMAD.MOV.U32 R34, RZ, RZ, R30 ;  /* 0x000000ffff227224 */ /* 0x000fe400078e001e */
[----:B------:R-:W-:Y:S01]  /*0410*/  IMAD.MOV.U32 R35, RZ, RZ, R31 ;  /* 0x000000ffff237224 */ /* 0x000fe200078e001f */
[----:B------:R-:W-:Y:S04]  /*0420*/  STG.E.128 [R2.64+0x3000], R20 ;  /* 0x0030001402007986 */ /* 0x000fe8000c101d0c */
[----:B------:R-:W-:Y:S01]  /*0430*/  STG.E.128 [R2.64+0x3010], R32 ;  /* 0x0030102002007986 */ /* 0x000fe2000c101d0c */
[----:B------:R-:W-:Y:S05]  /*0440*/  EXIT ;  /* 0x000000000000794d */ /* 0x000fea0003800000 */
.L_x_4274:
[----:B------:R-:W0:Y:S01]  /*0450*/  S2R R15, SR_TID.X ;  /* 0x00000000000f7919 */ /* 0x000e220000002100 */
[----:B------:R-:W-:Y:S01]  /*0460*/  CS2R R20, SRZ ;  /* 0x0000000000147805 */ /* 0x000fe2000001ff00 */
[----:B------:R-:W-:Y:S01]  /*0470*/  CS2R R22, SRZ ;  /* 0x0000000000167805 */ /* 0x000fe2000001ff00 */
[----:B0-----:R-:W-:Y:S01]  /*0480*/  ISETP.GE.AND P0, PT, R15, UR9, PT ;  /* 0x000000090f007c0c */ /* 0x001fe2000bf06270 */
[----:B------:R-:W-:-:S12]  /*0490*/  IMAD.MOV.U32 R6, RZ, RZ, R15 ;  /* 0x000000ffff067224 */ /* 0x000fd800078e000f */
[C---:B------:R-:W-:Y:S02]  /*04a0*/  @!P0 IADD3 R0, R6.reuse, UR8, RZ ;  /* 0x0000000806008c10 */ /* 0x040fe4000fffe0ff */
[----:B------:R-:W-:-:S04]  /*04b0*/  @!P0 IADD3 R6, R6, 0x80, RZ ;  /* 0x0000008006068810 */ /* 0x000fc80007ffe0ff */
[----:B------:R-:W-:-:S13]  /*04c0*/  ISETP.GE.AND P5, PT, R6, UR9, PT ;  /* 0x0000000906007c0c */ /* 0x000fda000bfa6270 */
[C---:B------:R-:W-:Y:S02]  /*04d0*/  @!P5 IADD3 R8, R6.reuse, UR8, RZ ;  /* 0x000000080608dc10 */ /* 0x040fe4000fffe0ff */
[----:B------:R-:W-:Y:S02]  /*04e0*/  @!P5 IADD3 R6, R6, 0x80, RZ ;  /* 0x000000800606d810 */ /* 0x000fe40007ffe0ff */
[----:B------:R-:W-:Y:S02]  /*04f0*/  @!P5 MOV R9, 0x8 ;  /* 0x000000080009d802 */ /* 0x000fe40000000f00 */
[----:B------:R-:W-:-:S03]  /*0500*/  ISETP.GE.AND P1, PT, R6, UR9, PT ;  /* 0x0000000906007c0c */ /* 0x000fc6000bf26270 */
[----:B------:R-:W-:-:S04]  /*0510*/  @!P5 IMAD.WIDE.U32 R4, R8, R9, c[0x0][0x170] ;  /* 0x00005c000804d625 */ /* 0x000fc800078e0009 */
[----:B------:R-:W-:Y:S01]  /*0520*/  @!P5 IMAD.WIDE.U32 R8, R8, R9, c[0x0][0x178] ;  /* 0x00005e000808d625 */ /* 0x000fe200078e0009 */
[----:B------:R0:W2:Y:S04]  /*0530*/  @!P5 LDG.E.64 R20, [R4.64] ;  /* 0x0000000c0414d981 */ /* 0x0000a8000c1e1b00 */
[----:B------:R1:W3:Y:S01]  /*0540*/  @!P5 LDG.E.64 R22, [R8.64] ;  /* 0x0000000c0816d981 */ /* 0x0002e2000c1e1b00 */
[C---:B------:R-:W-:Y:S02]  /*0550*/  @!P1 IADD3 R10, R6.reuse, UR8, RZ ;  /* 0x00000008060a9c10 */ /* 0x040fe4000fffe0ff */
[----:B------:R-:W-:-:S04]  /*0560*/  @!P1 IADD3 R6, R6, 0x80, RZ ;  /* 0x0000008006069810 */ /* 0x000fc80007ffe0ff */
[----:B------:R-:W-:-:S13]  /*0570*/  ISETP.GE.AND P2, PT, R6, UR9, PT ;  /* 0x0000000906007c0c */ /* 0x000fda000bf46270 */
[C---:B------:R-:W-:Y:S02]  /*0580*/  @!P2 IADD3 R36, R6.reuse, UR8, RZ ;  /* 0x000000080624ac10 */ /* 0x040fe4000fffe0ff */
[----:B------:R-:W-:-:S04]  /*0590*/  @!P2 IADD3 R6, R6, 0x80, RZ ;  /* 0x000000800606a810 */ /* 0x000fc80007ffe0ff */
[----:B------:R-:W-:-:S13]  /*05a0*/  ISETP.GE.AND P3, PT, R6, UR9, PT ;  /* 0x0000000906007c0c */ /* 0x000fda000bf66270 */
[C---:B------:R-:W-:Y:S02]  /*05b0*/  @!P3 IADD3 R3, R6.reuse, UR8, RZ ;  /* 0x000000080603bc10 */ /* 0x040fe4000fffe0ff */
[----:B------:R-:W-:-:S04]  /*05c0*/  @!P3 IADD3 R6, R6, 0x80, RZ ;  /* 0x000000800606b810 */ /* 0x000fc80007ffe0ff */
[----:B------:R-:W-:Y:S01]  /*05d0*/  ISETP.GE.AND P4, PT, R6, UR9, PT ;  /* 0x0000000906007c0c */ /* 0x000fe2000bf86270 */
[----:B------:R-:W-:Y:S01]  /*05e0*/  @!P2 IMAD.MOV.U32 R37, RZ, RZ, 0x8 ;  /* 0x00000008ff25a424 */ /* 0x000fe200078e00ff */
[----:B------:R-:W-:-:S11]  /*05f0*/  CS2R R18, SRZ ;  /* 0x0000000000127805 */ /* 0x000fd6000001ff00 */
[C---:B------:R-:W-:Y:S02]  /*0600*/  @!P4 IADD3 R2, R6.reuse, UR8, RZ ;  /* 0x000000080602cc10 */ /* 0x040fe4000fffe0ff */
[----:B------:R-:W-:-:S04]  /*0610*/  @!P4 IADD3 R6, R6, 0x80, RZ ;  /* 0x000000800606c810 */ /* 0x000fc80007ffe0ff */
[----:B------:R-:W-:Y:S01]  /*0620*/  ISETP.GE.AND P5, PT, R6, UR9, PT ;  /* 0x0000000906007c0c */ /* 0x000fe2000bfa6270 */
[----:B------:R-:W-:Y:S01]  /*0630*/  CS2R R28, SRZ ;  /* 0x00000000001c7805 */ /* 0x000fe2000001ff00 */
[----:B------:R-:W-:Y:S02]  /*0640*/  @!P1 IMAD.MOV.U32 R11, RZ, RZ, 0x8 ;  /* 0x00000008ff0b9424 */ /* 0x000fe400078e00ff */
[----:B------:R-:W-:Y:S01]  /*0650*/  @!P2 IMAD.WIDE.U32 R30, R36, R37, c[0x0][0x170] ;  /* 0x00005c00241ea625 */ /* 0x000fe200078e0025 */
[----:B------:R-:W-:-:S03]  /*0660*/  CS2R R26, SRZ ;  /* 0x00000000001a7805 */ /* 0x000fc6000001ff00 */
[----:B------:R-:W-:Y:S01]  /*0670*/  @!P2 IMAD.WIDE.U32 R36, R36, R37, c[0x0][0x178] ;  /* 0x00005e002424a625 */ /* 0x000fe200078e0025 */
[----:B------:R-:W-:Y:S01]  /*0680*/  CS2R R32, SRZ ;  /* 0x0000000000207805 */ /* 0x000fe2000001ff00 */
[----:B------:R4:W5:Y:S02]  /*0690*/  @!P2 LDG.E.64 R18, [R30.64] ;  /* 0x0000000c1e12a981 */ /* 0x000964000c1e1b00 */
[----:B------:R-:W-:Y:S02]  /*06a0*/  @!P4 IMAD.MOV.U32 R41, RZ, RZ, 0x8 ;  /* 0x00000008ff29c424 */ /* 0x000fe400078e00ff */
[-C--:B0-----:R-:W-:Y:S01]  /*06b0*/  @!P1 IMAD.WIDE.U32 R4, R10, R11.reuse, c[0x0][0x170] ;  /* 0x00005c000a049625 */ /* 0x081fe200078e000b */
[----:B------:R0:W2:Y:S01]  /*06c0*/  @!P2 LDG.E.64 R28, [R36.64] ;  /* 0x0000000c241ca981 */ /* 0x0000a2000c1e1b00 */
[----:B------:R-:W-:Y:S01]  /*06d0*/  @!P5 IADD3 R7, R6, UR8, RZ ;  /* 0x000000080607dc10 */ /* 0x000fe2000fffe0ff */
[----:B------:R-:W-:Y:S01]  /*06e0*/  CS2R R12, SRZ ;  /* 0x00000000000c7805 */ /* 0x000fe2000001ff00 */
[----:B------:R-:W-:Y:S01]  /*06f0*/  @!P1 IMAD.WIDE.U32 R10, R10, R11, c[0x0][0x178] ;  /* 0x00005e000a0a9625 */ /* 0x000fe200078e000b */
[----:B------:R0:W2:Y:S03]  /*0700*/  @!P1 LDG.E.64 R26, [R4.64] ;  /* 0x0000000c041a9981 */ /* 0x0000a6000c1e1b00 */
[----:B----4-:R-:W-:Y:S01]  /*0710*/  @!P4 IMAD.WIDE.U32 R30, R2, R41, c[0x0][0x170] ;  /* 0x00005c00021ec625 */ /* 0x010fe200078e0029 */
[----:B------:R-:W-:Y:S01]  /*0720*/  CS2R R16, SRZ ;  /* 0x0000000000107805 */ /* 0x000fe2000001ff00 */
[----:B------:R4:W2:Y:S02]  /*0730*/  @!P1 LDG.E.64 R32, [R10.64] ;  /* 0x0000000c0a209981 */ /* 0x0008a4000c1e1b00 */
[----:B-1----:R-:W-:-:S02]  /*0740*/  @!P3 IMAD.MOV.U32 R8, RZ, RZ, 0x8 ;  /* 0x00000008ff08b424 */ /* 0x002fc400078e00ff */
[----:B------:R-:W-:Y:S01]  /*0750*/  @!P4 IMAD.WIDE.U32 R40, R2, R41, c[0x0][0x178] ;  /* 0x00005e000228c625 */ /* 0x000fe200078e0029 */
[----:B------:R-:W-:-:S03]  /*0760*/  CS2R R34, SRZ ;  /* 0x0000000000227805 */ /* 0x000fc6000001ff00 */
[----:B0-----:R-:W-:Y:S01]  /*0770*/  @!P5 IMAD.MOV.U32 R36, RZ, RZ, 0x8 ;  /* 0x00000008ff24d424 */ /* 0x001fe200078e00ff */
[----:B------:R-:W-:Y:S01]  /*0780*/  CS2R R4, SRZ ;  /* 0x0000000000047805 */ /* 0x000fe2000001ff00 */
[----:B------:R-:W-:Y:S01]  /*0790*/  @!P3 IMAD.WIDE.U32 R38, R3, R8, c[0x0][0x170] ;  /* 0x00005c000326b625 */ /* 0x000fe200078e0008 */
[----:B------:R0:W2:Y:S03]  /*07a0*/  @!P4 LDG.E.64 R12, [R40.64] ;  /* 0x0000000c280cc981 */ /* 0x0000a6000c1e1b00 */
[----:B----4-:R-:W-:Y:S01]  /*07b0*/  @!P5 IMAD.WIDE.U32 R10, R7, R36, c[0x0][0x170] ;  /* 0x00005c00070ad625 */ /* 0x010fe200078e0024 */
[----:B------:R1:W4:Y:S04]  /*07c0*/  @!P3 LDG.E.64 R16, [R38.64] ;  /* 0x0000000c2610b981 */ /* 0x000328000c1e1b00 */
[----:B------:R1:W2:Y:S01]  /*07d0*/  @!P4 LDG.E.64 R34, [R30.64] ;  /* 0x0000000c1e22c981 */ /* 0x0002a2000c1e1b00 */
[----:B0-----:R-:W-:-:S03]  /*07e0*/  @!P0 IMAD.MOV.U32 R41, RZ, RZ, 0x8 ;  /* 0x00000008ff298424 */ /* 0x001fc600078e00ff */
[----:B------:R0:W2:Y:S01]  /*07f0*/  @!P5 LDG.E.64 R4, [R10.64] ;  /* 0x0000000c0a04d981 */ /* 0x0000a2000c1e1b00 */
[----:B-1----:R-:W-:Y:S01]  /*0800*/  @!P0 IMAD.WIDE.U32 R38, R0, R41, c[0x0][0x170] ;  /* 0x00005c0000268625 */ /* 0x002fe200078e0029 */
[----:B------:R-:W-:-:S03]  /*0810*/  CS2R R30, SRZ ;  /* 0x00000000001e7805 */ /* 0x000fc6000001ff00 */
[----:B------:R-:W-:Y:S01]  /*0820*/  @!P0 IMAD.WIDE.U32 R40, R0, R41, c[0x0][0x178] ;  /* 0x00005e0000288625 */ /* 0x000fe200078e0029 */
[----:B0-----:R-:W-:Y:S02]  /*0830*/  CS2R R10, SRZ ;  /* 0x00000000000a7805 */ /* 0x001fe4000001ff00 */
[----:B------:R-:W2:Y:S04]  /*0840*/  @!P0 LDG.E.64 R30, [R38.64] ;  /* 0x0000000c261e8981 */ /* 0x000ea8000c1e1b00 */
[----:B------:R-:W3:Y:S01]  /*0850*/  @!P0 LDG.E.64 R10, [R40.64] ;  /* 0x0000000c280a8981 */ /* 0x000ee2000c1e1b00 */
[----:B------:R-:W-:Y:S01]  /*0860*/  CS2R R24, SRZ ;  /* 0x0000000000187805 */ /* 0x000fe2000001ff00 */
[----:B------:R-:W-:Y:S01]  /*0870*/  @!P5 IADD3 R6, R6, 0x80, RZ ;  /* 0x000000800606d810 */ /* 0x000fe20007ffe0ff */
[----:B------:R-:W-:-:S03]  /*0880*/  @!P3 IMAD.WIDE.U32 R8, R3, R8, c[0x0][0x178] ;  /* 0x00005e000308b625 */ /* 0x000fc600078e0008 */
[----:B------:R-:W-:Y:S02]  /*0890*/  ISETP.GE.AND P1, PT, R6, UR9, PT ;  /* 0x0000000906007c0c */ /* 0x000fe4000bf26270 */
[----:B------:R0:W4:Y:S01]  /*08a0*/  @!P3 LDG.E.64 R24, [R8.64] ;  /* 0x0000000c0818b981 */ /* 0x000122000c1e1b00 */
[----:B------:R-:W-:Y:S01]  /*08b0*/  CS2R R2, SRZ ;  /* 0x0000000000027805 */ /* 0x000fe2000001ff00 */
[----:B------:R-:W-:-:S05]  /*08c0*/  @!P5 IMAD.WIDE.U32 R36, R7, R36, c[0x0][0x178] ;  /* 0x00005e000724d625 */ /* 0x000fca00078e0024 */
[----:B------:R2:W4:Y:S04]  /*08d0*/  @!P5 LDG.E.64 R2, [R36.64] ;  /* 0x0000000c2402d981 */ /* 0x000528000c1e1b00 */
[----:B------:R-:W-:Y:S01]  /*08e0*/  @!P1 IADD3 R44, R6, UR8, RZ ;  /* 0x00000008062c9c10 */ /* 0x000fe2000fffe0ff */
[----:B------:R-:W-:Y:S01]  /*08f0*/  @!P1 IMAD.MOV.U32 R45, RZ, RZ, 0x8 ;  /* 0x00000008ff2d9424 */ /* 0x000fe200078e00ff */
[----:B------:R-:W-:Y:S01]  /*0900*/  CS2R R6, SRZ ;  /* 0x0000000000067805 */ /* 0x000fe2000001ff00 */
[----:B0-----:R-:W-:Y:S02]  /*0910*/  CS2R R8, SRZ ;  /* 0x0000000000087805 */ /* 0x001fe4000001ff00 */
[----:B------:R-:W-:-:S04]  /*0920*/  @!P1 IMAD.WIDE.U32 R42, R44, R45, c[0x0][0x170] ;  /* 0x00005c002c2a9625 */ /* 0x000fc800078e002d */
[----:B------:R-:W-:Y:S01]  /*0930*/  @!P1 IMAD.WIDE.U32 R44, R44, R45, c[0x0][0x178] ;  /* 0x00005e002c2c9625 */ /* 0x000fe200078e002d */
[----:B------:R-:W4:Y:S04]  /*0940*/  @!P1 LDG.E.64 R8, [R42.64] ;  /* 0x0000000c2a089981 */ /* 0x000f28000c1e1b00 */
[----:B------:R-:W4:Y:S01]  /*0950*/  @!P1 LDG.E.64 R6, [R44.64] ;  /* 0x0000000c2c069981 */ /* 0x000f22000c1e1b00 */
[C---:B------:R-:W-:Y:S02]  /*0960*/  ISETP.GE.AND P1, PT, R15.reuse, UR9, PT ;  /* 0x000000090f007c0c */ /* 0x040fe4000bf26270 */
[----:B------:R-:W-:Y:S01]  /*0970*/  IADD3 R0, R15, 0x100, RZ ;  /* 0x000001000f007810 */ /* 0x000fe20007ffe0ff */
[----:B------:R-:W-:Y:S01]  /*0980*/  BSSY B0, `(.L_x_4275) ;  /* 0x0000079000007945 */ /* 0x000fe20003800000 */
[----:B------:R-:W-:Y:S01]  /*0990*/  BSSY B1, `(.L_x_4276) ;  /* 0x000006d000017945 */ /* 0x000fe20003800000 */
[----:B--2---:R-:W-:-:S02]  /*09a0*/  FSEL R36, R30, RZ, !P1 ;  /* 0x000000ff1e247208 */ /* 0x004fc40004800000 */
[----:B------:R-:W-:Y:S02]  /*09b0*/  FSEL R37, R31, RZ, !P1 ;  /* 0x000000ff1f257208 */ /* 0x000fe40004800000 */
[----:B---3--:R-:W-:Y:S02]  /*09c0*/  FSEL R10, R10, RZ, !P1 ;  /* 0x000000ff0a0a7208 */ /* 0x008fe40004800000 */
[----:B------:R-:W-:Y:S02]  /*09d0*/  FSEL R11, R11, RZ, !P1 ;  /* 0x000000ff0b0b7208 */ /* 0x000fe40004800000 */
[----:B------:R-:W-:Y:S02]  /*09e0*/  ISETP.GE.AND P1, PT, R0, UR9, PT ;  /* 0x0000000900007c0c */ /* 0x000fe4000bf26270 */
[----:B------:R-:W-:Y:S02]  /*09f0*/  IADD3 R0, R15, 0x180, RZ ;  /* 0x000001800f007810 */ /* 0x000fe40007ffe0ff */
[----:B------:R-:W-:-:S02]  /*0a00*/  FSEL R31, R32, RZ, !P1 ;  /* 0x000000ff201f7208 */ /* 0x000fc40004800000 */
[----:B------:R-:W-:Y:S02]  /*0a10*/  FSEL R30, R33, RZ, !P1 ;  /* 0x000000ff211e7208 */ /* 0x000fe40004800000 */
[----:B------:R-:W-:Y:S02]  /*0a20*/  FSEL R32, R26, RZ, !P1 ;  /* 0x000000ff1a207208 */ /* 0x000fe40004800000 */
[----:B------:R-:W-:Y:S02]  /*0a30*/  FSEL R33, R27, RZ, !P1 ;  /* 0x000000ff1b217208 */ /* 0x000fe40004800000 */
[----:B------:R-:W-:Y:S02]  /*0a40*/  ISETP.GE.AND P1, PT, R0, UR9, PT ;  /* 0x0000000900007c0c */ /* 0x000fe4000bf26270 */
[----:B------:R-:W-:Y:S02]  /*0a50*/  IADD3 R0, R15, 0x200, RZ ;  /* 0x000002000f007810 */ /* 0x000fe40007ffe0ff */
[----:B------:R-:W-:-:S02]  /*0a60*/  FSEL R27, R28, RZ, !P1 ;  /* 0x000000ff1c1b7208 */ /* 0x000fc40004800000 */
[----:B------:R-:W-:Y:S02]  /*0a70*/  FSEL R26, R29, RZ, !P1 ;  /* 0x000000ff1d1a7208 */ /* 0x000fe40004800000 */
[----:B-----5:R-:W-:Y:S02]  /*0a80*/  FSEL R28, R18, RZ, !P1 ;  /* 0x000000ff121c7208 */ /* 0x020fe40004800000 */
[----:B------:R-:W-:Y:S02]  /*0a90*/  FSEL R29, R19, RZ, !P1 ;  /* 0x000000ff131d7208 */ /* 0x000fe40004800000 */
[----:B------:R-:W-:Y:S02]  /*0aa0*/  ISETP.GE.AND P1, PT, R0, UR9, PT ;  /* 0x0000000900007c0c */ /* 0x000fe4000bf26270 */
[----:B------:R-:W-:Y:S02]  /*0ab0*/  IADD3 R0, R15, 0x280, RZ ;  /* 0x000002800f007810 */ /* 0x000fe40007ffe0ff */
[----:B----4-:R-:W-:-:S02]  /*0ac0*/  FSEL R19, R24, RZ, !P1 ;  /* 0x000000ff18137208 */ /* 0x010fc40004800000 */
[----:B------:R-:W-:Y:S02]  /*0ad0*/  FSEL R18, R25, RZ, !P1 ;  /* 0x000000ff19127208 */ /* 0x000fe40004800000 */
[----:B------:R-:W-:Y:S02]  /*0ae0*/  FSEL R24, R16, RZ, !P1 ;  /* 0x000000ff10187208 */ /* 0x000fe40004800000 */
[----:B------:R-:W-:Y:S02]  /*0af0*/  FSEL R25, R17, RZ, !P1 ;  /* 0x000000ff11197208 */ /* 0x000fe40004800000 */
[----:B------:R-:W-:Y:S02]  /*0b00*/  ISETP.GE.AND P1, PT, R0, UR9, PT ;  /* 0x0000000900007c0c */ /* 0x000fe4000bf26270 */
[----:B------:R-:W-:Y:S02]  /*0b10*/  IADD3 R0, R15, 0x300, RZ ;  /* 0x000003000f007810 */ /* 0x000fe40007ffe0ff */
[----:B------:R-:W-:-:S02]  /*0b20*/  FSEL R14, R12, RZ, !P1 ;  /* 0x000000ff0c0e7208 */ /* 0x000fc40004800000 */
[----:B------:R-:W-:Y:S02]  /*0b30*/  FSEL R13, R13, RZ, !P1 ;  /* 0x000000ff0d0d7208 */ /* 0x000fe40004800000 */
[----:B------:R-:W-:Y:S02]  /*0b40*/  FSEL R17, R34, RZ, !P1 ;  /* 0x000000ff22117208 */ /* 0x000fe40004800000 */
[----:B------:R-:W-:Y:S02]  /*0b50*/  FSEL R16, R35, RZ, !P1 ;  /* 0x000000ff23107208 */ /* 0x000fe40004800000 */
[----:B------:R-:W-:-:S04]  /*0b60*/  ISETP.GE.AND P1, PT, R0, UR9, PT ;  /* 0x0000000900007c0c */ /* 0x000fc8000bf26270 */
[----:B------:R-:W-:Y:S02]  /*0b70*/  FSEL R0, R2, RZ, !P1 ;  /* 0x000000ff02007208 */ /* 0x000fe40004800000 */
[----:B------:R-:W-:Y:S02]  /*0b80*/  FSEL R2, R3, RZ, !P1 ;  /* 0x000000ff03027208 */ /* 0x000fe40004800000 */
[----:B------:R-:W-:Y:S02]  /*0b90*/  FSEL R3, R4, RZ, !P1 ;  /* 0x000000ff04037208 */ /* 0x000fe40004800000 */
[----:B------:R-:W-:Y:S02]  /*0ba0*/  FSEL R4, R5, RZ, !P1 ;  /* 0x000000ff05047208 */ /* 0x000fe40004800000 */
[----:B------:R-:W-:-:S04]  /*0bb0*/  IADD3 R5, R15, 0x380, RZ ;  /* 0x000003800f057810 */ /* 0x000fc80007ffe0ff */
[----:B------:R-:W-:-:S04]  /*0bc0*/  ISETP.GE.AND P1, PT, R5, UR9, PT ;  /* 0x0000000905007c0c */ /* 0x000fc8000bf26270 */
[----:B------:R-:W-:Y:S02]  /*0bd0*/  FSEL R5, R6, RZ, !P1 ;  /* 0x000000ff06057208 */ /* 0x000fe40004800000 */
[----:B------:R-:W-:Y:S02]  /*0be0*/  FSEL R6, R7, RZ, !P1 ;  /* 0x000000ff07067208 */ /* 0x000fe40004800000 */
[----:B------:R-:W-:Y:S01]  /*0bf0*/  FSEL R7, R8, RZ, !P1 ;  /* 0x000000ff08077208 */ /* 0x000fe20004800000 */
[----:B------:R-:W-:Y:S01]  /*0c00*/  @!P0 IMAD.MOV.U32 R8, RZ, RZ, R36 ;  /* 0x000000ffff088224 */ /* 0x000fe200078e0024 */
[C---:B------:R-:W-:Y:S02]  /*0c10*/  IADD3 R36, R15.reuse, 0x80, RZ ;  /* 0x000000800f247810 */ /* 0x040fe40007ffe0ff */
[----:B------:R-:W-:-:S03]  /*0c20*/  @!P0 IADD3 R34, R15, UR8, RZ ;  /* 0x000000080f228c10 */ /* 0x000fc6000fffe0ff */
[----:B------:R-:W-:Y:S01]  /*0c30*/  @!P0 IMAD.MOV.U32 R15, RZ, RZ, R36 ;  /* 0x000000ffff0f8224 */ /* 0x000fe200078e0024 */
[----:B------:R-:W-:Y:S02]  /*0c40*/  FSEL R12, R9, RZ, !P1 ;  /* 0x000000ff090c7208 */ /* 0x000fe40004800000 */
[----:B------:R-:W-:Y:S02]  /*0c50*/  @!P0 MOV R35, 0x10 ;  /* 0x0000001000238802 */ /* 0x000fe40000000f00 */
[----:B------:R-:W-:Y:S01]  /*0c60*/  ISETP.GE.AND P1, PT, R15, UR9, PT ;  /* 0x000000090f007c0c */ /* 0x000fe2000bf26270 */
[----:B------:R-:W-:Y:S02]  /*0c70*/  @!P0 IMAD.MOV.U32 R9, RZ, RZ, R37 ;  /* 0x000000ffff098224 */ /* 0x000fe400078e0025 */
[----:B------:R-:W-:-:S05]  /*0c80*/  @!P0 IMAD.WIDE.U32 R34, R34, R35, c[0x0][0x168] ;  /* 0x00005a0022228625 */ /* 0x000fca00078e0023 */
[----:B------:R0:W-:Y:S01]  /*0c90*/  @!P0 STG.E.128 [R34.64], R8 ;  /* 0x0000000822008986 */ /* 0x0001e2000c101d0c */
[----:B------:R-:W-:-:S04]  /*0ca0*/  ISETP.GE.AND P0, PT, R36, UR9, PT ;  /* 0x0000000924007c0c */ /* 0x000fc8000bf06270 */
[----:B------:R-:W-:Y:S02]  /*0cb0*/  FSEL R36, R20, RZ, !P0 ;  /* 0x000000ff14247208 */ /* 0x000fe40004000000 */
[----:B------:R-:W-:Y:S02]  /*0cc0*/  FSEL R37, R21, RZ, !P0 ;  /* 0x000000ff15257208 */ /* 0x000fe40004000000 */
[----:B------:R-:W-:Y:S02]  /*0cd0*/  FSEL R22, R22, RZ, !P0 ;  /* 0x000000ff16167208 */ /* 0x000fe40004000000 */
[----:B------:R-:W-:Y:S01]  /*0ce0*/  FSEL R23, R23, RZ, !P0 ;  /* 0x000000ff17177208 */ /* 0x000fe20004000000 */
[----:B------:R-:W-:Y:S05]  /*0cf0*/  @P1 BRA `(.L_x_4277) ;  /* 0x0000014000001947 */ /* 0x000fea0003800000 */
[C---:B------:R-:W-:Y:S01]  /*0d00*/  IADD3 R20, R15.reuse, UR8, RZ ;  /* 0x000000080f147c10 */ /* 0x040fe2000fffe0ff */
[----:B------:R-:W-:Y:S01]  /*0d10*/  IMAD.MOV.U32 R21, RZ, RZ, 0x10 ;  /* 0x00000010ff157424 */ /* 0x000fe200078e00ff */
[----:B0-----:R-:W-:Y:S01]  /*0d20*/  MOV R11, R23 ;  /* 0x00000017000b7202 */ /* 0x001fe20000000f00 */
[----:B------:R-:W-:Y:S01]  /*0d30*/  IMAD.MOV.U32 R8, RZ, RZ, R36 ;  /* 0x000000ffff087224 */ /* 0x000fe200078e0024 */
[----:B------:R-:W-:Y:S01]  /*0d40*/  IADD3 R15, R15, 0x80, RZ ;  /* 0x000000800f0f7810 */ /* 0x000fe20007ffe0ff */
[----:B------:R-:W-:-:S03]  /*0d50*/  IMAD.WIDE.U32 R20, R20, R21, c[0x0][0x168] ;  /* 0x00005a0014147625 */ /* 0x000fc600078e0015 */
[----:B------:R-:W-:Y:S01]  /*0d60*/  ISETP.GE.AND P0, PT, R15, UR9, PT ;  /* 0x000000090f007c0c */ /* 0x000fe2000bf06270 */
[----:B------:R-:W-:Y:S02]  /*0d70*/  IMAD.MOV.U32 R9, RZ, RZ, R37 ;  /* 0x000000ffff097224 */ /* 0x000fe400078e0025 */
[----:B------:R-:W-:-:S05]  /*0d80*/  IMAD.MOV.U32 R10, RZ, RZ, R22 ;  /* 0x000000ffff0a7224 */ /* 0x000fca00078e0016 */
[----:B------:R0:W-:Y:S05]  /*0d90*/  STG.E.128 [R20.64], R8 ;  /* 0x0000000814007986 */ /* 0x0001ea000c101d0c */
[----:B------:R-:W-:Y:S05]  /*0da0*/  @P0 BRA `(.L_x_4278) ;  /* 0x0000014000000947 */ /* 0x000fea0003800000 */
[C---:B0-----:R-:W-:Y:S01]  /*0db0*/  IADD3 R20, R15.reuse, UR8, RZ ;  /* 0x000000080f147c10 */ /* 0x041fe2000fffe0ff */
[----:B------:R-:W-:Y:S01]  /*0dc0*/  IMAD.MOV.U32 R21, RZ, RZ, 0x10 ;  /* 0x00000010ff157424 */ /* 0x000fe200078e00ff */
[----:B------:R-:W-:Y:S01]  /*0dd0*/  IADD3 R15, R15, 0x80, RZ ;  /* 0x000000800f0f7810 */ /* 0x000fe20007ffe0ff */
[----:B------:R-:W-:Y:S02]  /*0de0*/  IMAD.MOV.U32 R8, RZ, RZ, R32 ;  /* 0x000000ffff087224 */ /* 0x000fe400078e0020 */
[----:B------:R-:W-:-:S04]  /*0df0*/  IMAD.WIDE.U32 R20, R20, R21, c[0x0][0x168] ;  /* 0x00005a0014147625 */ /* 0x000fc800078e0015 */
[----:B------:R-:W-:Y:S02]  /*0e00*/  IMAD.MOV.U32 R9, RZ, RZ, R33 ;  /* 0x000000ffff097224 */ /* 0x000fe400078e0021 */
[----:B------:R-:W-:Y:S02]  /*0e10*/  IMAD.MOV.U32 R10, RZ, RZ, R31 ;  /* 0x000000ffff0a7224 */ /* 0x000fe400078e001f */
[----:B------:R-:W-:-:S05]  /*0e20*/  IMAD.MOV.U32 R11, RZ, RZ, R30 ;  /* 0x000000ffff0b7224 */ /* 0x000fca00078e001e */
[----:B------:R0:W-:Y:S02]  /*0e30*/  STG.E.128 [R20.64], R8 ;  /* 0x0000000814007986 */ /* 0x0001e4000c101d0c */
.L_x_4277:
[----:B------:R-:W-:-:S13]  /*0e40*/  ISETP.GE.AND P0, PT, R15, UR9, PT ;  /* 0x000000090f007c0c */ /* 0x000fda000bf06270 */
[----:B------:R-:W-:Y:S05]  /*0e50*/  @P0 BRA `(.L_x_4279) ;  /* 0x0000014000000947 */ /* 0x000fea0003800000 */
[C---:B0-----:R-:W-:Y:S01]  /*0e60*/  IADD3 R20, R15.reuse, UR8, RZ ;  /* 0x000000080f147c10 */ /* 0x041fe2000fffe0ff */
[----:B------:R-:W-:Y:S01]  /*0e70*/  IMAD.MOV.U32 R21, RZ, RZ, 0x10 ;  /* 0x00000010ff157424 */ /* 0x000fe200078e00ff */
[----:B------:R-:W-:Y:S01]  /*0e80*/  MOV R9, R29 ;  /* 0x0000001d00097202 */ /* 0x000fe20000000f00 */
[----:B------:R-:W-:Y:S01]  /*0e90*/  IMAD.MOV.U32 R8, RZ, RZ, R28 ;  /* 0x000000ffff087224 */ /* 0x000fe200078e001c */
[----:B------:R-:W-:Y:S01]  /*0ea0*/  IADD3 R15, R15, 0x80, RZ ;  /* 0x000000800f0f7810 */ /* 0x000fe20007ffe0ff */
[----:B------:R-:W-:-:S04]  /*0eb0*/  IMAD.WIDE.U32 R20, R20, R21, c[0x0][0x168] ;  /* 0x00005a0014147625 */ /* 0x000fc800078e0015 */
[----:B------:R-:W-:Y:S02]  /*0ec0*/  IMAD.MOV.U32 R10, RZ, RZ, R27 ;  /* 0x000000ffff0a7224 */ /* 0x000fe400078e001b */
[----:B------:R-:W-:-:S05]  /*0ed0*/  IMAD.MOV.U32 R11, RZ, RZ, R26 ;  /* 0x000000ffff0b7224 */ /* 0x000fca00078e001a */
[----:B------:R0:W-:Y:S02]  /*0ee0*/  STG.E.128 [R20.64], R8 ;  /* 0x0000000814007986 */ /* 0x0001e4000c101d0c */
.L_x_4278:
[----:B------:R-:W-:-:S13]  /*0ef0*/  ISETP.GE.AND P0, PT, R15, UR9, PT ;  /* 0x000000090f007c0c */ /* 0x000fda000bf06270 */
        /* <DEDUP_REMOVED lines=10> */
.L_x_4279:
[----:B------:R-:W-:-:S13]  /*0fa0*/  ISETP.GE.AND P0, PT, R15, UR9, PT ;  /* 0x000000090f007c0c */ /* 0x000fda000bf06270 */
[----:B------:R-:W-:Y:S01]  /*0fb0*/  @P0 BREAK B1 ;  /* 0x0000000000010942 */ /* 0x000fe20003800000 */
[----:B------:R-:W-:Y:S05]  /*0fc0*/  @P0 BRA `(.L_x_4281) ;  /* 0x0000014000000947 */ /* 0x000fea0003800000 */
[----:B------:R-:W-:Y:S01]  /*0fd0*/  HFMA2.MMA R19, -RZ, RZ, 0, 9.5367431640625e-07 ;  /* 0x00000010ff137435 */ /* 0x000fe200000001ff */
[C---:B------:R-:W-:Y:S01]  /*0fe0*/  IADD3 R18, R15.reuse, UR8, RZ ;  /* 0x000000080f127c10 */ /* 0x040fe2000fffe0ff */
[----:B0-----:R-:W-:Y:S01]  /*0ff0*/  IMAD.MOV.U32 R8, RZ, RZ, R17 ;  /* 0x000000ffff087224 */ /* 0x001fe200078e0011 */
[----:B------:R-:W-:Y:S01]  /*1000*/  IADD3 R15, R15, 0x80, RZ ;  /* 0x000000800f0f7810 */ /* 0x000fe20007ffe0ff */
[----:B------:R-:W-:Y:S02]  /*1010*/  IMAD.MOV.U32 R9, RZ, RZ, R16 ;  /* 0x000000ffff097224 */ /* 0x000fe400078e0010 */
[----:B------:R-:W-:Y:S02]  /*1020*/  IMAD.MOV.U32 R10, RZ, RZ, R14 ;  /* 0x000000ffff0a7224 */ /* 0x000fe400078e000e */
[----:B------:R-:W-:Y:S02]  /*1030*/  IMAD.MOV.U32 R11, RZ, RZ, R13 ;  /* 0x000000ffff0b7224 */ /* 0x000fe400078e000d */
[----:B------:R-:W-:-:S05]  /*1040*/  IMAD.WIDE.U32 R18, R18, R19, c[0x0][0x168] ;  /* 0x00005a0012127625 */ /* 0x000fca00078e0013 */
[----:B------:R0:W-:Y:S02]  /*1050*/  STG.E.128 [R18.64], R8 ;  /* 0x0000000812007986 */ /* 0x0001e4000c101d0c */
.L_x_4280:
[----:B------:R-:W-:Y:S05]  /*1060*/  BSYNC B1 ;  /* 0x0000000000017941 */ /* 0x000fea0003800000 */
.L_x_4276:
[----:B------:R-:W-:-:S13]  /*1070*/  ISETP.GE.AND P0, PT, R15, UR9, PT ;  /* 0x000000090f007c0c */ /* 0x000fda000bf06270 */
[C---:B------:R-:W-:Y:S01]  /*1080*/  @!P0 IADD3 R16, R15.reuse, UR8, RZ ;  /* 0x000000080f108c10 */ /* 0x040fe2000fffe0ff */
[----:B------:R-:W-:Y:S01]  /*1090*/  @!P0 IMAD.MOV.U32 R17, RZ, RZ, 0x10 ;  /* 0x00000010ff118424 */ /* 0x000fe200078e00ff */
[----:B0-----:R-:W-:Y:S01]  /*10a0*/  @!P0 MOV R10, R0 ;  /* 0x00000000000a8202 */ /* 0x001fe20000000f00 */
[----:B------:R-:W-:Y:S01]  /*10b0*/  @!P0 IMAD.MOV.U32 R8, RZ, RZ, R3 ;  /* 0x000000ffff088224 */ /* 0x000fe200078e0003 */
[----:B------:R-:W-:Y:S01]  /*10c0*/  @!P0 IADD3 R15, R15, 0x80, RZ ;  /* 0x000000800f0f8810 */ /* 0x000fe20007ffe0ff */
[----:B------:R-:W-:-:S04]  /*10d0*/  @!P0 IMAD.WIDE.U32 R16, R16, R17, c[0x0][0x168] ;  /* 0x00005a0010108625 */ /* 0x000fc800078e0011 */
[----:B------:R-:W-:Y:S02]  /*10e0*/  @!P0 IMAD.MOV.U32 R9, RZ, RZ, R4 ;  /* 0x000000ffff098224 */ /* 0x000fe400078e0004 */
[----:B------:R-:W-:-:S05]  /*10f0*/  @!P0 IMAD.MOV.U32 R11, RZ, RZ, R2 ;  /* 0x000000ffff0b8224 */ /* 0x000fca00078e0002 */
[----:B------:R0:W-:Y:S02]  /*1100*/  @!P0 STG.E.128 [R16.64], R8 ;  /* 0x0000000810008986 */ /* 0x0001e4000c101d0c */
.L_x_4281:
[----:B------:R-:W-:Y:S05]  /*1110*/  BSYNC B0 ;  /* 0x0000000000007941 */ /* 0x000fea0003800000 */
.L_x_4275:
[----:B------:R-:W-:Y:S01]  /*1120*/  WARPSYNC 0xffffffff ;  /* 0xffffffff00007948 */ /* 0x000fe20003800000 */
[----:B------:R-:W-:-:S13]  /*1130*/  ISETP.GE.AND P0, PT, R15, UR9, PT ;  /* 0x000000090f007c0c */ /* 0x000fda000bf06270 */
[----:B------:R-:W-:Y:S05]  /*1140*/  @P0 EXIT ;  /* 0x000000000000094d */ /* 0x000fea0003800000 */
[----:B------:R-:W-:Y:S01]  /*1150*/  IADD3 R2, R15, UR8, RZ ;  /* 0x000000080f027c10 */ /* 0x000fe2000fffe0ff */
[----:B------:R-:W-:Y:S02]  /*1160*/  IMAD.MOV.U32 R3, RZ, RZ, 0x10 ;  /* 0x00000010ff037424 */ /* 0x000fe400078e00ff */
[----:B------:R-:W-:Y:S02]  /*1170*/  IMAD.MOV.U32 R13, RZ, RZ, R12 ;  /* 0x000000ffff0d7224 */ /* 0x000fe400078e000c */
[----:B------:R-:W-:-:S04]  /*1180*/  IMAD.WIDE.U32 R2, R2, R3, c[0x0][0x168] ;  /* 0x00005a0002027625 */ /* 0x000fc800078e0003 */
[----:B------:R-:W-:Y:S02]  /*1190*/  IMAD.MOV.U32 R12, RZ, RZ, R7 ;  /* 0x000000ffff0c7224 */ /* 0x000fe400078e0007 */
[----:B------:R-:W-:Y:S02]  /*11a0*/  IMAD.MOV.U32 R14, RZ, RZ, R5 ;  /* 0x000000ffff0e7224 */ /* 0x000fe400078e0005 */
[----:B------:R-:W-:-:S05]  /*11b0*/  IMAD.MOV.U32 R15, RZ, RZ, R6 ;  /* 0x000000ffff0f7224 */ /* 0x000fca00078e0006 */
[----:B------:R-:W-:Y:S01]  /*11c0*/  STG.E.128 [R2.64], R12 ;  /* 0x0000000c02007986 */ /* 0x000fe2000c101d0c */
[----:B------:R-:W-:Y:S05]  /*11d0*/  EXIT ;  /* 0x000000000000794d */ /* 0x000fea0003800000 */
.L_x_4282:
        /* <DEDUP_REMOVED lines=10> */
.L_x_4331:


//--------------------- .text._ZN2at6native29vectorized_elementwise_kernelILi4EZZZNS0_54_GLOBAL__N__7dbc7496_16_ComplexKernel_cu_b2145a98_310719complex_kernel_cudaERNS_14TensorIteratorEENKUlvE_clEvENKUlvE_clEvEUlddE_St5arrayIPcLm3EEEEviT0_T1_ --------------------------
	.section	.text._ZN2at6native29vectorized_elementwise_kernelILi4EZZZNS0_54_GLOBAL__N__7dbc7496_16_ComplexKernel_cu_b2145a98_310719complex_kernel_cudaERNS_14TensorIteratorEENKUlvE_clEvENKUlvE_clEvEUlddE_St5arrayIPcLm3EEEEviT0_T1_,"ax",@progbits
	.sectioninfo	@"SHI_REGISTERS=48"
	.align	128
        .global         _ZN2at6native29vectorized_elementwise_kernelILi4EZZZNS0_54_GLOBAL__N__7dbc7496_16_ComplexKernel_cu_b2145a98_310719complex_kernel_cudaERNS_14TensorIteratorEENKUlvE_clEvENKUlvE_clEvEUlddE_St5arrayIPcLm3EEEEviT0_T1_
        .type           _ZN2at6native29vectorized_elementwise_kernelILi4EZZZNS0_54_GLOBAL__N__7dbc7496_16_ComplexKernel_cu_b2145a98_310719complex_kernel_cudaERNS_14TensorIteratorEENKUlvE_clEvENKUlvE_clEvEUlddE_St5arrayIPcLm3EEEEviT0_T1_,@function
        .size           _ZN2at6native29vectorized_elementwise_kernelILi4EZZZNS0_54_GLOBAL__N__7dbc7496_16_ComplexKernel_cu_b2145a98_310719complex_kernel_cudaERNS_14TensorIteratorEENKUlvE_clEvENKUlvE_clEvEUlddE_St5arrayIPcLm3EEEEviT0_T1_,(.L_x_4332 - _ZN2at6native29vectorized_elementwise_kernelILi4EZZZNS0_54_GLOBAL__N__7dbc7496_16_ComplexKernel_cu_b2145a98_310719complex_kernel_cudaERNS_14TensorIteratorEENKUlvE_clEvENKUlvE_clEvEUlddE_St5arrayIPcLm3EEEEviT0_T1_)
        .other          _ZN2at6native29vectorized_elementwise_kernelILi4EZZZNS0_54_GLOBAL__N__7dbc7496_16_ComplexKernel_cu_b2145a98_310719complex_kernel_cudaERNS_14TensorIteratorEENKUlvE_clEvENKUlvE_clEvEUlddE_St5arrayIPcLm3EEEEviT0_T1_,@"STO_CUDA_ENTRY STV_DEFAULT"
_ZN2at6native29vectorized_elementwise_kernelILi4EZZZNS0_54_GLOBAL__N__7dbc7496_16_ComplexKernel_cu_b2145a98_310719complex_kernel_cudaERNS_14TensorIteratorEENKUlvE_clEvENKUlvE_clEvEUlddE_St5arrayIPcLm3EEEEviT0_T1_:
.text._ZN2at6native29vectorized_elementwise_kernelILi4EZZZNS0_54_GLOBAL__N__7dbc7496_16_ComplexKernel_cu_b2145a98_310719complex_kernel_cudaERNS_14TensorIteratorEENKUlvE_clEvENKUlvE_clEvEUlddE_St5arrayIPcLm3EEEEviT0_T1_:
        /* <DEDUP_REMOVED lines=69> */
.L_x_4283:
        /* <DEDUP_REMOVED lines=159> */
.L_x_4286:
        /* <DEDUP_REMOVED lines=11> */
.L_x_4287:
        /* <DEDUP_REMOVED lines=11> */
.L_x_4288:
        /* <DEDUP_REMOVED lines=12> */
.L_x_4289:
[----:B------:R-:W-:Y:S05]  /*1060*/  BSYNC B1 ;  /* 0x0000000000017941 */ /* 0x000fea0003800000 */
.L_x_4285:
        /* <DEDUP_REMOVED lines=10> */
.L_x_4290:
[----:B------:R-:W-:Y:S05]  /*1110*/  BSYNC B0 ;  /* 0x0000000000007941 */ /* 0x000fea0003800000 */
.L_x_4284:
        /* <DEDUP_REMOVED lines=12> */
.L_x_4291:
        /* <DEDUP_REMOVED lines=10> */
.L_x_4332:


//--------------------- .text._ZN2at6native29vectorized_elementwise_kernelILi8EZZZNS0_54_GLOBAL__N__7dbc7496_16_ComplexKernel_cu_b2145a98_310719complex_kernel_cudaERNS_14TensorIteratorEENKUlvE_clEvENKUlvE_clEvEUlddE_St5arrayIPcLm3EEEEviT0_T1_ --------------------------
	.section	.text._ZN2at6native29vectorized_elementwise_kernelILi8EZZZNS0_54_GLOBAL__N__7dbc7496_16_ComplexKernel_cu_b2145a98_310719complex_kernel_cudaERNS_14TensorIteratorEENKUlvE_clEvENKUlvE_clEvEUlddE_St5arrayIPcLm3EEEEviT0_T1_,"ax",@progbits
	.sectioninfo	@"SHI_REGISTERS=4"
	.align	128
        .global         _ZN2at6native29vectorized_elementwise_kernelILi8EZZZNS0_54_GLOBAL__N__7dbc7496_16_ComplexKernel_cu_b2145a98_310719complex_kernel_cudaERNS_14TensorIteratorEENKUlvE_clEvENKUlvE_clEvEUlddE_St5arrayIPcLm3EEEEviT0_T1_
        .type           _ZN2at6native29vectorized_elementwise_kernelILi8EZZZNS0_54_GLOBAL__N__7dbc7496_16_ComplexKernel_cu_b2145a98_310719complex_kernel_cudaERNS_14TensorIteratorEENKUlvE_clEvENKUlvE_clEvEUlddE_St5arrayIPcLm3EEEEviT0_T1_,@function
        .size           _ZN2at6native29vectorized_elementwise_kernelILi8EZZZNS0_54_GLOBAL__N__7dbc7496_16_ComplexKernel_cu_b2145a98_310719complex_kernel_cudaERNS_14TensorIteratorEENKUlvE_clEvENKUlvE_clEvEUlddE_St5arrayIPcLm3EEEEviT0_T1_,(.L_x_4333 - _ZN2at6native29vectorized_elementwise_kernelILi8EZZZNS0_54_GLOBAL__N__7dbc7496_16_ComplexKernel_cu_b2145a98_310719complex_kernel_cudaERNS_14TensorIteratorEENKUlvE_clEvENKUlvE_clEvEUlddE_St5arrayIPcLm3EEEEviT0_T1_)
        .other          _ZN2at6native29vectorized_elementwise_kernelILi8EZZZNS0_54_GLOBAL__N__7dbc7496_16_ComplexKernel_cu_b2145a98_310719complex_kernel_cudaERNS_14TensorIteratorEENKUlvE_clEvENKUlvE_clEvEUlddE_St5arrayIPcLm3EEEEviT0_T1_,@"STO_CUDA_ENTRY STV_DEFAULT"
_ZN2at6native29vectorized_elementwise_kernelILi8EZZZNS0_54_GLOBAL__N__7dbc7496_16_ComplexKernel_cu_b2145a98_310719complex_kernel_cudaERNS_14TensorIteratorEENKUlvE_clEvENKUlvE_clEvEUlddE_St5arrayIPcLm3EEEEviT0_T1_:
.text._ZN2at6native29vectorized_elementwise_kernelILi8EZZZNS0_54_GLOBAL__N__7dbc7496_16_ComplexKernel_cu_b2145a98_310719complex_kernel_cudaERNS_14TensorIteratorEENKUlvE_clEvENKUlvE_clEvEUlddE_St5arrayIPcLm3EEEEviT0_T1_:
[----:B------:R-:W-:Y:S02]  /*0000*/  MOV R1, c[0x0][0x28] ;  /* 0x00000a0000017a02 */ /* 0x000fe40000000f00 */
[----:B------:R-:W-:Y:S05]  /*0010*/  EXIT ;  /* 0x000000000000794d */ /* 0x000fea0003800000 */
.L_x_4292:
        /* <DEDUP_REMOVED lines=14> */
.L_x_4333:


//--------------------- .nv.global.init           --------------------------
	.section	.nv.global.init,"aw",@progbits
	.align	16
.nv.global.init:
	.type		__cudart_sin_cos_coeffs,@object
	.size		__cudart_sin_cos_coeffs,(__cudart_i2opi_d - __cudart_sin_cos_coeffs)
__cudart_sin_cos_coeffs:
        /* <DEDUP_REMOVED lines=8> */
	.type		__cudart_i2opi_d,@object
	.size		__cudart_i2opi_d,($str$6 - __cudart_i2opi_d)
__cudart_i2opi_d:
        /* <DEDUP_REMOVED lines=9> */
	.type		$str$6,@object
	.size		$str$6,(__unnamed_1 - $str$6)
$str$6:
        /*0110*/ 	.byte	0x66, 0x61, 0x6c, 0x73, 0x65, 0x00
	.type		__unnamed_1,@object
	.size		__unnamed_1,(__unnamed_5 - __unnamed_1)
__unnamed_1:
        /*0116*/ 	.byte	0x66, 0x65, 0x74, 0x63, 0x68, 0x5f, 0x61, 0x6e, 0x64, 0x5f, 0x63, 0x61, 0x73, 0x74, 0x00
	.type		__unnamed_5,@object
	.size		__unnamed_5,(__unnamed_3 - __unnamed_5)
__unnamed_5:
        /*0125*/ 	.byte	0x66, 0x65, 0x74, 0x63, 0x68, 0x5f, 0x61, 0x6e, 0x64, 0x5f, 0x63, 0x61, 0x73, 0x74, 0x00
	.type		__unnamed_3,@object
	.size		__unnamed_3,(__unnamed_2 - __unnamed_3)
__unnamed_3:
        /*0134*/ 	.byte	0x66, 0x65, 0x74, 0x63, 0x68, 0x5f, 0x61, 0x6e, 0x64, 0x5f, 0x63, 0x61, 0x73, 0x74, 0x00
	.type		__unnamed_2,@object
	.size		__unnamed_2,(__unnamed_6 - __unnamed_2)
__unnamed_2:
        /*0143*/ 	.byte	0x63, 0x61, 0x73, 0x74, 0x5f, 0x61, 0x6e, 0x64, 0x5f, 0x73, 0x74, 0x6f, 0x72, 0x65, 0x00
	.type		__unnamed_6,@object
	.size		__unnamed_6,(__unnamed_4 - __unnamed_6)
__unnamed_6:
        /*0152*/ 	.byte	0x63, 0x61, 0x73, 0x74, 0x5f, 0x61, 0x6e, 0x64, 0x5f, 0x73, 0x74, 0x6f, 0x72, 0x65, 0x00
	.type		__unnamed_4,@object
	.size		__unnamed_4,($str$7 - __unnamed_4)
__unnamed_4:
        /*0161*/ 	.byte	0x63, 0x61, 0x73, 0x74, 0x5f, 0x61, 0x6e, 0x64, 0x5f, 0x73, 0x74, 0x6f, 0x72, 0x65, 0x00
	.type		$str$7,@object
	.size		$str$7,(.L_35 - $str$7)
$str$7:
        /*0170*/ 	.byte	0x2f, 0x72, 0x6f, 0x6f, 0x74, 0x2f, 0x2e, 0x70, 0x79, 0x65, 0x6e, 0x76, 0x2f, 0x76, 0x65, 0x72
        /*0180*/ 	.byte	0x73, 0x69, 0x6f, 0x6e, 0x73, 0x2f, 0x33, 0x2e, 0x31, 0x33, 0x2e, 0x31, 0x32, 0x2f, 0x6c, 0x69
        /*0190*/ 	.byte	0x62, 0x2f, 0x70, 0x79, 0x74, 0x68, 0x6f, 0x6e, 0x33, 0x2e, 0x31, 0x33, 0x2f, 0x73, 0x69, 0x74
        /*01a0*/ 	.byte	0x65, 0x2d, 0x70, 0x61, 0x63, 0x6b, 0x61, 0x67, 0x65, 0x73, 0x2f, 0x74, 0x6f, 0x72, 0x63, 0x68
        /*01b0*/ 	.byte	0x2f, 0x69, 0x6e, 0x63, 0x6c, 0x75, 0x64, 0x65, 0x2f, 0x63, 0x31, 0x30, 0x2f, 0x63, 0x6f, 0x72
        /*01c0*/ 	.byte	0x65, 0x2f, 0x44, 0x79, 0x6e, 0x61, 0x6d, 0x69, 0x63, 0x43, 0x61, 0x73, 0x74, 0x2e, 0x68, 0x00
.L_35:


//--------------------- .nv.global                --------------------------
	.section	.nv.global,"aw",@nobits
.nv.global:
	.type		_ZN52_INTERNAL_7dbc7496_16_ComplexKernel_cu_b2145a98_31074cuda3std3__48in_placeE,@object
	.size		_ZN52_INTERNAL_7dbc7496_16_ComplexKernel_cu_b2145a98_31074cuda3std3__48in_placeE,(_ZN52_INTERNAL_7dbc7496_16_ComplexKernel_cu_b2145a98_31074cuda3std6ranges3__45__cpo8distanceE - _ZN52_INTERNAL_7dbc7496_16_ComplexKernel_cu_b2145a98_31074cuda3std3__48in_placeE)
_ZN52_INTERNAL_7dbc7496_16_ComplexKernel_cu_b2145a98_31074cuda3std3__48in_placeE:
	.zero		1
	.type		_ZN52_INTERNAL_7dbc7496_16_ComplexKernel_cu_b2145a98_31074cuda3std6ranges3__45__cpo8distanceE,@object
	.size		_ZN52_INTERNAL_7dbc7496_16_ComplexKernel_cu_b2145a98_31074cuda3std6ranges3__45__cpo8distanceE,(_ZN52_INTERNAL_7dbc7496_16_ComplexKernel_cu_b2145a98_31074cuda3std3__45__cpo6cbeginE - _ZN52_INTERNAL_7dbc7496_16_ComplexKernel_cu_b2145a98_31074cuda3std6ranges3__45__cpo8distanceE)
_ZN52_INTERNAL_7dbc7496_16_ComplexKernel_cu_b2145a98_31074cuda3std6ranges3__45__cpo8distanceE:
	.zero		1
	.type		_ZN52_INTERNAL_7dbc7496_16_ComplexKernel_cu_b2145a98_31074cuda3std3__45__cpo6cbeginE,@object
	.size		_ZN52_INTERNAL_7dbc7496_16_ComplexKernel_cu_b2145a98_31074cuda3std3__45__cpo6cbeginE,(_ZN52_INTERNAL_7dbc7496_16_ComplexKernel_cu_b2145a98_31074cuda3std6ranges3__45__cpo7advanceE - _ZN52_INTERNAL_7dbc7496_16_ComplexKernel_cu_b2145a98_31074cuda3std3__45__cpo6cbeginE)
_ZN52_INTERNAL_7dbc7496_16_ComplexKernel_cu_b2145a98_31074cuda3std3__45__cpo6cbeginE:
	.zero		1
	.type		_ZN52_INTERNAL_7dbc7496_16_ComplexKernel_cu_b2145a98_31074cuda3std6ranges3__45__cpo7advanceE,@object
	.size		_ZN52_INTERNAL_7dbc7496_16_ComplexKernel_cu_b2145a98_31074cuda3std6ranges3__45__cpo7advanceE,(_ZN52_INTERNAL_7dbc7496_16_ComplexKernel_cu_b2145a98_31074cuda3std3__45__cpo7crbeginE - _ZN52_INTERNAL_7dbc7496_16_ComplexKernel_cu_b2145a98_31074cuda3std6ranges3__45__cpo7advanceE)
_ZN52_INTERNAL_7dbc7496_16_ComplexKernel_cu_b2145a98_31074cuda3std6ranges3__45__cpo7advanceE:
	.zero		1
	.type		_ZN52_INTERNAL_7dbc7496_16_ComplexKernel_cu_b2145a98_31074cuda3std3__45__cpo7crbeginE,@object
	.size		_ZN52_INTERNAL_7dbc7496_16_ComplexKernel_cu_b2145a98_31074cuda3std3__45__cpo7crbeginE,(_ZN52_INTERNAL_7dbc7496_16_ComplexKernel_cu_b2145a98_31074cuda3std6ranges3__45__cpo4dataE - _ZN52_INTERNAL_7dbc7496_16_ComplexKernel_cu_b2145a98_31074cuda3std3__45__cpo7crbeginE)
_ZN52_INTERNAL_7dbc7496_16_ComplexKernel_cu_b2145a98_31074cuda3std3__45__cpo7crbeginE:
	.zero		1
	.type		_ZN52_INTERNAL_7dbc7496_16_ComplexKernel_cu_b2145a98_31074cuda3std6ranges3__45__cpo4dataE,@object
	.size		_ZN52_INTERNAL_7dbc7496_16_ComplexKernel_cu_b2145a98_31074cuda3std6ranges3__45__cpo4dataE,(_ZN52_INTERNAL_7dbc7496_16_ComplexKernel_cu_b2145a98_31074cuda3std6ranges3__45__cpo5beginE - _ZN52_INTERNAL_7dbc7496_16_ComplexKernel_cu_b2145a98_31074cuda3std6ranges3__45__cpo4dataE)
_ZN52_INTERNAL_7dbc7496_16_ComplexKernel_cu_b2145a98_31074cuda3std6ranges3__45__cpo4dataE:
	.zero		1
	.type		_ZN52_INTERNAL_7dbc7496_16_ComplexKernel_cu_b2145a98_31074cuda3std6ranges3__45__cpo5beginE,@object
	.size		_ZN52_INTERNAL_7dbc7496_16_ComplexKernel_cu_b2145a98_31074cuda3std6ranges3__45__cpo5beginE,(_ZN52_INTERNAL_7dbc7496_16_ComplexKernel_cu_b2145a98_31074cuda3std3__454_GLOBAL__N__7dbc7496_16_ComplexKernel_cu_b2145a98_31076ignoreE - _ZN52_INTERNAL_7dbc7496_16_ComplexKernel_cu_b2145a98_31074cuda3std6ranges3__45__cpo5beginE)
_ZN52_INTERNAL_7dbc7496_16_ComplexKernel_cu_b2145a98_31074cuda3std6ranges3__45__cpo5beginE:
	.zero		1
	.type		_ZN52_INTERNAL_7dbc7496_16_ComplexKernel_cu_b2145a98_31074cuda3std3__454_GLOBAL__N__7dbc7496_16_ComplexKernel_cu_b2145a98_31076ignoreE,@object
	.size		_ZN52_INTERNAL_7dbc7496_16_ComplexKernel_cu_b2145a98_31074cuda3std3__454_GLOBAL__N__7dbc7496_16_ComplexKernel_cu_b2145a98_31076ignoreE,(_ZN52_INTERNAL_7dbc7496_16_ComplexKernel_cu_b2145a98_31074cuda3std6ranges3__45__cpo4sizeE - _ZN52_INTERNAL_7dbc7496_16_ComplexKernel_cu_b2145a98_31074cuda3std3__454_GLOBAL__N__7dbc7496_16_ComplexKernel_cu_b2145a98_31076ignoreE)
_ZN52_INTERNAL_7dbc7496_16_ComplexKernel_cu_b2145a98_31074cuda3std3__454_GLOBAL__N__7dbc7496_16_ComplexKernel_cu_b2145a98_31076ignoreE:
	.zero		1
	.type		_ZN52_INTERNAL_7dbc7496_16_ComplexKernel_cu_b2145a98_31074cuda3std6ranges3__45__cpo4sizeE,@object
	.size		_ZN52_INTERNAL_7dbc7496_16_ComplexKernel_cu_b2145a98_31074cuda3std6ranges3__45__cpo4sizeE,(_ZN52_INTERNAL_7dbc7496_16_ComplexKernel_cu_b2145a98_31074cuda3std3__45__cpo5beginE - _ZN52_INTERNAL_7dbc7496_16_ComplexKernel_cu_b2145a98_31074cuda3std6ranges3__45__cpo4sizeE)
_ZN52_INTERNAL_7dbc7496_16_ComplexKernel_cu_b2145a98_31074cuda3std6ranges3__45__cpo4sizeE:
	.zero		1
	.type		_ZN52_INTERNAL_7dbc7496_16_ComplexKernel_cu_b2145a98_31074cuda3std3__45__cpo5beginE,@object
	.size		_ZN52_INTERNAL_7dbc7496_16_ComplexKernel_cu_b2145a98_31074cuda3std3__45__cpo5beginE,(_ZN52_INTERNAL_7dbc7496_16_ComplexKernel_cu_b2145a98_31074cuda3std6ranges3__45__cpo6cbeginE - _ZN52_INTERNAL_7dbc7496_16_ComplexKernel_cu_b2145a98_31074cuda3std3__45__cpo5beginE)
_ZN52_INTERNAL_7dbc7496_16_ComplexKernel_cu_b2145a98_31074cuda3std3__45__cpo5beginE:
	.zero		1
	.type		_ZN52_INTERNAL_7dbc7496_16_ComplexKernel_cu_b2145a98_31074cuda3std6ranges3__45__cpo6cbeginE,@object
	.size		_ZN52_INTERNAL_7dbc7496_16_ComplexKernel_cu_b2145a98_31074cuda3std6ranges3__45__cpo6cbeginE,(_ZN52_INTERNAL_7dbc7496_16_ComplexKernel_cu_b2145a98_31074cuda3std3__45__cpo6rbeginE - _ZN52_INTERNAL_7dbc7496_16_ComplexKernel_cu_b2145a98_31074cuda3std6ranges3__45__cpo6cbeginE)
_ZN52_INTERNAL_7dbc7496_16_ComplexKernel_cu_b2145a98_31074cuda3std6ranges3__45__cpo6cbeginE:
	.zero		1
	.type		_ZN52_INTERNAL_7dbc7496_16_ComplexKernel_cu_b2145a98_31074cuda3std3__45__cpo6rbeginE,@object
	.size		_ZN52_INTERNAL_7dbc7496_16_ComplexKernel_cu_b2145a98_31074cuda3std3__45__cpo6rbeginE,(_ZN52_INTERNAL_7dbc7496_16_ComplexKernel_cu_b2145a98_31074cuda3std6ranges3__45__cpo4nextE - _ZN52_INTERNAL_7dbc7496_16_ComplexKernel_cu_b2145a98_31074cuda3std3__45__cpo6rbeginE)
_ZN52_INTERNAL_7dbc7496_16_ComplexKernel_cu_b2145a98_31074cuda3std3__45__cpo6rbeginE:
	.zero		1
	.type		_ZN52_INTERNAL_7dbc7496_16_ComplexKernel_cu_b2145a98_31074cuda3std6ranges3__45__cpo4nextE,@object
	.size		_ZN52_INTERNAL_7dbc7496_16_ComplexKernel_cu_b2145a98_31074cuda3std6ranges3__45__cpo4nextE,(_ZN52_INTERNAL_7dbc7496_16_ComplexKernel_cu_b2145a98_31074cuda3std6ranges3__45__cpo4swapE - _ZN52_INTERNAL_7dbc7496_16_ComplexKernel_cu_b2145a98_31074cuda3std6ranges3__45__cpo4nextE)
_ZN52_INTERNAL_7dbc7496_16_ComplexKernel_cu_b2145a98_31074cuda3std6ranges3__45__cpo4nextE:
	.zero		1
	.type		_ZN52_INTERNAL_7dbc7496_16_ComplexKernel_cu_b2145a98_31074cuda3std6ranges3__45__cpo4swapE,@object
	.size		_ZN52_INTERNAL_7dbc7496_16_ComplexKernel_cu_b2145a98_31074cuda3std6ranges3__45__cpo4swapE,(_ZN52_INTERNAL_7dbc7496_16_ComplexKernel_cu_b2145a98_31074cuda3std3__420unreachable_sentinelE - _ZN52_INTERNAL_7dbc7496_16_ComplexKernel_cu_b2145a98_31074cuda3std6ranges3__45__cpo4swapE)
_ZN52_INTERNAL_7dbc7496_16_ComplexKernel_cu_b2145a98_31074cuda3std6ranges3__45__cpo4swapE:
	.zero		1
	.type		_ZN52_INTERNAL_7dbc7496_16_ComplexKernel_cu_b2145a98_31074cuda3std3__420unreachable_sentinelE,@object
	.size		_ZN52_INTERNAL_7dbc7496_16_ComplexKernel_cu_b2145a98_31074cuda3std3__420unreachable_sentinelE,(_ZN52_INTERNAL_7dbc7496_16_ComplexKernel_cu_b2145a98_31076thrust23THRUST_300001_SM_800_NS6system6detail10sequential3seqE - _ZN52_INTERNAL_7dbc7496_16_ComplexKernel_cu_b2145a98_31074cuda3std3__420unreachable_sentinelE)
_ZN52_INTERNAL_7dbc7496_16_ComplexKernel_cu_b2145a98_31074cuda3std3__420unreachable_sentinelE:
	.zero		1
	.type		_ZN52_INTERNAL_7dbc7496_16_ComplexKernel_cu_b2145a98_31076thrust23THRUST_300001_SM_800_NS6system6detail10sequential3seqE,@object
	.size		_ZN52_INTERNAL_7dbc7496_16_ComplexKernel_cu_b2145a98_31076thrust23THRUST_300001_SM_800_NS6system6detail10sequential3seqE,(_ZN52_INTERNAL_7dbc7496_16_ComplexKernel_cu_b2145a98_31074cuda3std3__45__cpo4cendE - _ZN52_INTERNAL_7dbc7496_16_ComplexKernel_cu_b2145a98_31076thrust23THRUST_300001_SM_800_NS6system6detail10sequential3seqE)
_ZN52_INTERNAL_7dbc7496_16_ComplexKernel_cu_b2145a98_31076thrust23THRUST_300001_SM_800_NS6system6detail10sequential3seqE:
	.zero		1
	.type		_ZN52_INTERNAL_7dbc7496_16_ComplexKernel_cu_b2145a98_31074cuda3std3__45__cpo4cendE,@object
	.size		_ZN52_INTERNAL_7dbc7496_16_ComplexKernel_cu_b2145a98_31074cuda3std3__45__cpo4cendE,(_ZN52_INTERNAL_7dbc7496_16_ComplexKernel_cu_b2145a98_31074cuda3std6ranges3__45__cpo9iter_swapE - _ZN52_INTERNAL_7dbc7496_16_ComplexKernel_cu_b2145a98_31074cuda3std3__45__cpo4cendE)
_ZN52_INTERNAL_7dbc7496_16_ComplexKernel_cu_b2145a98_31074cuda3std3__45__cpo4cendE:
	.zero		1
	.type		_ZN52_INTERNAL_7dbc7496_16_ComplexKernel_cu_b2145a98_31074cuda3std6ranges3__45__cpo9iter_swapE,@object
	.size		_ZN52_INTERNAL_7dbc7496_16_ComplexKernel_cu_b2145a98_31074cuda3std6ranges3__45__cpo9iter_swapE,(_ZN52_INTERNAL_7dbc7496_16_ComplexKernel_cu_b2145a98_31074cuda3std3__45__cpo5crendE - _ZN52_INTERNAL_7dbc7496_16_ComplexKernel_cu_b2145a98_31074cuda3std6ranges3__45__cpo9iter_swapE)
_ZN52_INTERNAL_7dbc7496_16_ComplexKernel_cu_b2145a98_31074cuda3std6ranges3__45__cpo9iter_swapE:
	.zero		1
	.type		_ZN52_INTERNAL_7dbc7496_16_ComplexKernel_cu_b2145a98_31074cuda3std3__45__cpo5crendE,@object
	.size		_ZN52_INTERNAL_7dbc7496_16_ComplexKernel_cu_b2145a98_31074cuda3std3__45__cpo5crendE,(_ZN52_INTERNAL_7dbc7496_16_ComplexKernel_cu_b2145a98_31074cuda3std6ranges3__45__cpo5cdataE - _ZN52_INTERNAL_7dbc7496_16_ComplexKernel_cu_b2145a98_31074cuda3std3__45__cpo5crendE)
_ZN52_INTERNAL_7dbc7496_16_ComplexKernel_cu_b2145a98_31074cuda3std3__45__cpo5crendE:
	.zero		1
	.type		_ZN52_INTERNAL_7dbc7496_16_ComplexKernel_cu_b2145a98_31074cuda3std6ranges3__45__cpo5cdataE,@object
	.size		_ZN52_INTERNAL_7dbc7496_16_ComplexKernel_cu_b2145a98_31074cuda3std6ranges3__45__cpo5cdataE,(_ZN52_INTERNAL_7dbc7496_16_ComplexKernel_cu_b2145a98_31074cuda3std6ranges3__45__cpo3endE - _ZN52_INTERNAL_7dbc7496_16_ComplexKernel_cu_b2145a98_31074cuda3std6ranges3__45__cpo5cdataE)
_ZN52_INTERNAL_7dbc7496_16_ComplexKernel_cu_b2145a98_31074cuda3std6ranges3__45__cpo5cdataE:
	.zero		1
	.type		_ZN52_INTERNAL_7dbc7496_16_ComplexKernel_cu_b2145a98_31074cuda3std6ranges3__45__cpo3endE,@object
	.size		_ZN52_INTERNAL_7dbc7496_16_ComplexKernel_cu_b2145a98_31074cuda3std6ranges3__45__cpo3endE,(_ZN52_INTERNAL_7dbc7496_16_ComplexKernel_cu_b2145a98_31074cuda3std3__419piecewise_constructE - _ZN52_INTERNAL_7dbc7496_16_ComplexKernel_cu_b2145a98_31074cuda3std6ranges3__45__cpo3endE)
_ZN52_INTERNAL_7dbc7496_16_ComplexKernel_cu_b2145a98_31074cuda3std6ranges3__45__cpo3endE:
	.zero		1
	.type		_ZN52_INTERNAL_7dbc7496_16_ComplexKernel_cu_b2145a98_31074cuda3std3__419piecewise_constructE,@object
	.size		_ZN52_INTERNAL_7dbc7496_16_ComplexKernel_cu_b2145a98_31074cuda3std3__419piecewise_constructE,(_ZN52_INTERNAL_7dbc7496_16_ComplexKernel_cu_b2145a98_31074cuda3std6ranges3__45__cpo5ssizeE - _ZN52_INTERNAL_7dbc7496_16_ComplexKernel_cu_b2145a98_31074cuda3std3__419piecewise_constructE)
_ZN52_INTERNAL_7dbc7496_16_ComplexKernel_cu_b2145a98_31074cuda3std3__419piecewise_constructE:
	.zero		1
	.type		_ZN52_INTERNAL_7dbc7496_16_ComplexKernel_cu_b2145a98_31074cuda3std6ranges3__45__cpo5ssizeE,@object
	.size		_ZN52_INTERNAL_7dbc7496_16_ComplexKernel_cu_b2145a98_31074cuda3std6ranges3__45__cpo5ssizeE,(_ZN52_INTERNAL_7dbc7496_16_ComplexKernel_cu_b2145a98_31074cuda3std3__45__cpo3endE - _ZN52_INTERNAL_7dbc7496_16_ComplexKernel_cu_b2145a98_31074cuda3std6ranges3__45__cpo5ssizeE)
_ZN52_INTERNAL_7dbc7496_16_ComplexKernel_cu_b2145a98_31074cuda3std6ranges3__45__cpo5ssizeE:
	.zero		1
	.type		_ZN52_INTERNAL_7dbc7496_16_ComplexKernel_cu_b2145a98_31074cuda3std3__45__cpo3endE,@object
	.size		_ZN52_INTERNAL_7dbc7496_16_ComplexKernel_cu_b2145a98_31074cuda3std3__45__cpo3endE,(_ZN52_INTERNAL_7dbc7496_16_ComplexKernel_cu_b2145a98_31074cuda3std6ranges3__45__cpo4cendE - _ZN52_INTERNAL_7dbc7496_16_ComplexKernel_cu_b2145a98_31074cuda3std3__45__cpo3endE)
_ZN52_INTERNAL_7dbc7496_16_ComplexKernel_cu_b2145a98_31074cuda3std3__45__cpo3endE:
	.zero		1
	.type		_ZN52_INTERNAL_7dbc7496_16_ComplexKernel_cu_b2145a98_31074cuda3std6ranges3__45__cpo4cendE,@object
	.size		_ZN52_INTERNAL_7dbc7496_16_ComplexKernel_cu_b2145a98_31074cuda3std6ranges3__45__cpo4cendE,(_ZN52_INTERNAL_7dbc7496_16_ComplexKernel_cu_b2145a98_31074cuda3std3__45__cpo4rendE - _ZN52_INTERNAL_7dbc7496_16_ComplexKernel_cu_b2145a98_31074cuda3std6ranges3__45__cpo4cendE)
_ZN52_INTERNAL_7dbc7496_16_ComplexKernel_cu_b2145a98_31074cuda3std6ranges3__45__cpo4cendE:
	.zero		1
	.type		_ZN52_INTERNAL_7dbc7496_16_ComplexKernel_cu_b2145a98_31074cuda3std3__45__cpo4rendE,@object
	.size		_ZN52_INTERNAL_7dbc7496_16_ComplexKernel_cu_b2145a98_31074cuda3std3__45__cpo4rendE,(_ZN52_INTERNAL_7dbc7496_16_ComplexKernel_cu_b2145a98_31074cuda3std6ranges3__45__cpo4prevE - _ZN52_INTERNAL_7dbc7496_16_ComplexKernel_cu_b2145a98_31074cuda3std3__45__cpo4rendE)
_ZN52_INTERNAL_7dbc7496_16_ComplexKernel_cu_b2145a98_31074cuda3std3__45__cpo4rendE:
	.zero		1
	.type		_ZN52_INTERNAL_7dbc7496_16_ComplexKernel_cu_b2145a98_31074cuda3std6ranges3__45__cpo4prevE,@object
	.size		_ZN52_INTERNAL_7dbc7496_16_ComplexKernel_cu_b2145a98_31074cuda3std6ranges3__45__cpo4prevE,(_ZN52_INTERNAL_7dbc7496_16_ComplexKernel_cu_b2145a98_31074cuda3std6ranges3__45__cpo9iter_moveE - _ZN52_INTERNAL_7dbc7496_16_ComplexKernel_cu_b2145a98_31074cuda3std6ranges3__45__cpo4prevE)
_ZN52_INTERNAL_7dbc7496_16_ComplexKernel_cu_b2145a98_31074cuda3std6ranges3__45__cpo4prevE:
	.zero		1
	.type		_ZN52_INTERNAL_7dbc7496_16_ComplexKernel_cu_b2145a98_31074cuda3std6ranges3__45__cpo9iter_moveE,@object
	.size		_ZN52_INTERNAL_7dbc7496_16_ComplexKernel_cu_b2145a98_31074cuda3std6ranges3__45__cpo9iter_moveE,(.L_19 - _ZN52_INTERNAL_7dbc7496_16_ComplexKernel_cu_b2145a98_31074cuda3std6ranges3__45__cpo9iter_moveE)
_ZN52_INTERNAL_7dbc7496_16_ComplexKernel_cu_b2145a98_31074cuda3std6ranges3__45__cpo9iter_moveE:
	.zero		1
.L_19:


//--------------------- SYMBOLS --------------------------

	.type		__assertfail,@function
